	.target	sm_90a

	.elftype	@"ET_EXEC"


//--------------------- .note.nv.tkinfo           --------------------------
	.section	.note.nv.tkinfo,"",@"SHT_NOTE"
	.sectionflags	@"SHF_NOTE_NV_TKINFO"
	.tkinfo
        /*0018*/ 	.word	0x00000002
        /*0030*/ 	.string	""
        /*0030*/ 	.string	"ptxas"
        /*0030*/ 	.string	"Cuda compilation tools, release 13.0, V13.0.88"
        /*0030*/ 	.string	"Build cuda_13.0.r13.0/compiler.36424714_0"
        /*0030*/ 	.string	"-arch sm_90a -m 64 "



//--------------------- .note.nv.cuinfo           --------------------------
	.section	.note.nv.cuinfo,"",@"SHT_NOTE"
	.sectionflags	@"SHF_NOTE_NV_CUINFO"
        /*0018*/ 	.short	0x0002
        /*001a*/ 	.short	0x005a
        /*001c*/ 	.short	0x0082
	.zero		2


//--------------------- .nv.info                  --------------------------
	.section	.nv.info,"",@"SHT_CUDA_INFO"
	.align	4


	//----- nvinfo : EIATTR_REGCOUNT
	.align		4
        /*0000*/ 	.byte	0x04, 0x2f
        /*0002*/ 	.short	(.L_15 - .L_14)
	.align		4
.L_14:
        /*0004*/ 	.word	index@(_ZN7cutlass13device_kernelINS_4fmha6kernel28FmhaKernelTmaWarpSpecializedINS1_10collective30FmhaMainloopTmaWarpSpecializedINS_12float_e4m3_tEffN4cute5tupleIJNS7_1CILi128EEESA_NS9_ILi32EEEEEENS8_IJiNS9_ILi1EEENS8_IJiiEEEEEESF_NS8_IJSD_iSE_EEENS4_14ResidualFusionEJEEENS4_15FmhaFwdEpilogueIS6_fNS8_IJNS9_ILi64EEESB_SA_EEEEENS2_23IndividualTileSchedulerEJEEEEEvNT_6ParamsE)
        /*0008*/ 	.word	0x000000a8


	//----- nvinfo : EIATTR_FRAME_SIZE
	.align		4
.L_15:
        /*000c*/ 	.byte	0x04, 0x11
        /*000e*/ 	.short	(.L_17 - .L_16)
	.align		4
.L_16:
        /*0010*/ 	.word	index@($__internal_0_$__cuda_sm20_rcp_rn_f32_slowpath)
        /*0014*/ 	.word	0x00000000


	//----- nvinfo : EIATTR_FRAME_SIZE
	.align		4
.L_17:
        /*0018*/ 	.byte	0x04, 0x11
        /*001a*/ 	.short	(.L_19 - .L_18)
	.align		4
.L_18:
        /*001c*/ 	.word	index@(_ZN7cutlass13device_kernelINS_4fmha6kernel28FmhaKernelTmaWarpSpecializedINS1_10collective30FmhaMainloopTmaWarpSpecializedINS_12float_e4m3_tEffN4cute5tupleIJNS7_1CILi128EEESA_NS9_ILi32EEEEEENS8_IJiNS9_ILi1EEENS8_IJiiEEEEEESF_NS8_IJSD_iSE_EEENS4_14ResidualFusionEJEEENS4_15FmhaFwdEpilogueIS6_fNS8_IJNS9_ILi64EEESB_SA_EEEEENS2_23IndividualTileSchedulerEJEEEEEvNT_6ParamsE)
        /*0020*/ 	.word	0x00000000


	//----- nvinfo : EIATTR_MIN_STACK_SIZE
	.align		4
.L_19:
        /*0024*/ 	.byte	0x04, 0x12
        /*0026*/ 	.short	(.L_21 - .L_20)
	.align		4
.L_20:
        /*0028*/ 	.word	index@(_ZN7cutlass13device_kernelINS_4fmha6kernel28FmhaKernelTmaWarpSpecializedINS1_10collective30FmhaMainloopTmaWarpSpecializedINS_12float_e4m3_tEffN4cute5tupleIJNS7_1CILi128EEESA_NS9_ILi32EEEEEENS8_IJiNS9_ILi1EEENS8_IJiiEEEEEESF_NS8_IJSD_iSE_EEENS4_14ResidualFusionEJEEENS4_15FmhaFwdEpilogueIS6_fNS8_IJNS9_ILi64EEESB_SA_EEEEENS2_23IndividualTileSchedulerEJEEEEEvNT_6ParamsE)
        /*002c*/ 	.word	0x00000000
.L_21:


//--------------------- .nv.compat                --------------------------
	.section	.nv.compat,"",@"SHT_CUDA_COMPAT_INFO"
	.align	4
        /*0000*/ 	.byte	0x02, 0x09, 0x01, 0x00, 0x02, 0x02, 0x04, 0x00, 0x02, 0x05, 0x05, 0x00, 0x03, 0x07, 0x01, 0x01
        /*0010*/ 	.byte	0x02, 0x03, 0x01, 0x00, 0x02, 0x06, 0x01, 0x00, 0x04, 0x0b, 0x08, 0x00, 0x00, 0x00, 0x00, 0x00
        /*0020*/ 	.byte	0x00, 0x00, 0x00, 0x00


//--------------------- .nv.info._ZN7cutlass13device_kernelINS_4fmha6kernel28FmhaKernelTmaWarpSpecializedINS1_10collective30FmhaMainloopTmaWarpSpecializedINS_12float_e4m3_tEffN4cute5tupleIJNS7_1CILi128EEESA_NS9_ILi32EEEEEENS8_IJiNS9_ILi1EEENS8_IJiiEEEEEESF_NS8_IJSD_iSE_EEENS4_14ResidualFusionEJEEENS4_15FmhaFwdEpilogueIS6_fNS8_IJNS9_ILi64EEESB_SA_EEEEENS2_23IndividualTileSchedulerEJEEEEEvNT_6ParamsE --------------------------
	.section	.nv.info._ZN7cutlass13device_kernelINS_4fmha6kernel28FmhaKernelTmaWarpSpecializedINS1_10collective30FmhaMainloopTmaWarpSpecializedINS_12float_e4m3_tEffN4cute5tupleIJNS7_1CILi128EEESA_NS9_ILi32EEEEEENS8_IJiNS9_ILi1EEENS8_IJiiEEEEEESF_NS8_IJSD_iSE_EEENS4_14ResidualFusionEJEEENS4_15FmhaFwdEpilogueIS6_fNS8_IJNS9_ILi64EEESB_SA_EEEEENS2_23IndividualTileSchedulerEJEEEEEvNT_6ParamsE,"",@"SHT_CUDA_INFO"
	.sectionflags	@""
	.align	4


	//----- nvinfo : EIATTR_CUDA_API_VERSION
	.align		4
        /*0000*/ 	.byte	0x04, 0x37
        /*0002*/ 	.short	(.L_23 - .L_22)
.L_22:
        /*0004*/ 	.word	0x00000082


	//----- nvinfo : EIATTR_KPARAM_INFO
	.align		4
.L_23:
        /*0008*/ 	.byte	0x04, 0x17
        /*000a*/ 	.short	(.L_25 - .L_24)
.L_24:
        /*000c*/ 	.word	0x00000000
        /*0010*/ 	.short	0x0000
        /*0012*/ 	.short	0x0070
        /*0014*/ 	.byte	0x00, 0xf0, 0x01, 0x20


	//----- nvinfo : EIATTR_SPARSE_MMA_MASK
	.align		4
.L_25:
        /*0018*/ 	.byte	0x03, 0x50
        /*001a*/ 	.short	0x0000


	//----- nvinfo : EIATTR_MAXREG_COUNT
	.align		4
        /*001c*/ 	.byte	0x03, 0x1b
        /*001e*/ 	.short	0x00a8


	//----- nvinfo : EIATTR_NUM_BARRIERS
	.align		4
        /*0020*/ 	.byte	0x02, 0x4c
        /*0022*/ 	.byte	0x02
	.zero		1


	//----- nvinfo : EIATTR_EXTERNS
	.align		4
        /*0024*/ 	.byte	0x04, 0x0f
        /*0026*/ 	.short	(.L_27 - .L_26)


	//   ....[0]....
	.align		4
.L_26:
        /*0028*/ 	.word	index@(__assertfail)


	//----- nvinfo : EIATTR_MERCURY_ISA_VERSION
	.align		4
.L_27:
        /*002c*/ 	.byte	0x03, 0x5f
        /*002e*/ 	.short	0x0101


	//----- nvinfo : EIATTR_INT_WARP_WIDE_INSTR_OFFSETS
	.align		4
        /*0030*/ 	.byte	0x04, 0x31
        /*0032*/ 	.short	(.L_29 - .L_28)


	//   ....[0]....
.L_28:
        /*0034*/ 	.word	0x000006f0


	//   ....[1]....
        /*0038*/ 	.word	0x00000700


	//   ....[2]....
        /*003c*/ 	.word	0x00000710


	//   ....[3]....
        /*0040*/ 	.word	0x00000720


	//   ....[4]....
        /*0044*/ 	.word	0x00000790


	//----- nvinfo : EIATTR_COOP_GROUP_MASK_REGIDS
	.align		4
.L_29:
        /*0048*/ 	.byte	0x04, 0x29
        /*004a*/ 	.short	(.L_31 - .L_30)


	//   ....[0]....
.L_30:
        /*004c*/ 	.word	0xffffffff


	//   ....[1]....
        /*0050*/ 	.word	0xffffffff


	//   ....[2]....
        /*0054*/ 	.word	0xffffffff


	//   ....[3]....
        /*0058*/ 	.word	0xffffffff


	//   ....[4]....
        /*005c*/ 	.word	0xffffffff


	//   ....[5]....
        /*0060*/ 	.word	0xffffffff


	//   ....[6]....
        /*0064*/ 	.word	0xffffffff


	//   ....[7]....
        /*0068*/ 	.word	0xffffffff


	//   ....[8]....
        /*006c*/ 	.word	0xffffffff


	//   ....[9]....
        /*0070*/ 	.word	0xffffffff


	//   ....[10]....
        /*0074*/ 	.word	0xffffffff


	//   ....[11]....
        /*0078*/ 	.word	0xffffffff


	//   ....[12]....
        /*007c*/ 	.word	0xffffffff


	//   ....[13]....
        /*0080*/ 	.word	0xffffffff


	//   ....[14]....
        /*0084*/ 	.word	0xffffffff


	//   ....[15]....
        /*0088*/ 	.word	0xffffffff


	//   ....[16]....
        /*008c*/ 	.word	0xffffffff


	//   ....[17]....
        /*0090*/ 	.word	0xffffffff


	//   ....[18]....
        /*0094*/ 	.word	0xffffffff


	//   ....[19]....
        /*0098*/ 	.word	0xffffffff


	//   ....[20]....
        /*009c*/ 	.word	0xffffffff


	//   ....[21]....
        /*00a0*/ 	.word	0xffffffff


	//   ....[22]....
        /*00a4*/ 	.word	0xffffffff


	//   ....[23]....
        /*00a8*/ 	.word	0xffffffff


	//   ....[24]....
        /*00ac*/ 	.word	0xffffffff


	//   ....[25]....
        /*00b0*/ 	.word	0xffffffff


	//   ....[26]....
        /*00b4*/ 	.word	0xffffffff


	//   ....[27]....
        /*00b8*/ 	.word	0xffffffff


	//   ....[28]....
        /*00bc*/ 	.word	0xffffffff


	//   ....[29]....
        /*00c0*/ 	.word	0xffffffff


	//   ....[30]....
        /*00c4*/ 	.word	0xffffffff


	//   ....[31]....
        /*00c8*/ 	.word	0xffffffff


	//   ....[32]....
        /*00cc*/ 	.word	0xffffffff


	//   ....[33]....
        /*00d0*/ 	.word	0xffffffff


	//   ....[34]....
        /*00d4*/ 	.word	0xffffffff


	//   ....[35]....
        /*00d8*/ 	.word	0xffffffff


	//   ....[36]....
        /*00dc*/ 	.word	0xffffffff


	//   ....[37]....
        /*00e0*/ 	.word	0xffffffff


	//   ....[38]....
        /*00e4*/ 	.word	0xffffffff


	//   ....[39]....
        /*00e8*/ 	.word	0xffffffff


	//   ....[40]....
        /*00ec*/ 	.word	0xffffffff


	//   ....[41]....
        /*00f0*/ 	.word	0xffffffff


	//   ....[42]....
        /*00f4*/ 	.word	0xffffffff


	//   ....[43]....
        /*00f8*/ 	.word	0xffffffff


	//   ....[44]....
        /*00fc*/ 	.word	0xffffffff


	//   ....[45]....
        /*0100*/ 	.word	0xffffffff


	//   ....[46]....
        /*0104*/ 	.word	0xffffffff


	//   ....[47]....
        /*0108*/ 	.word	0xffffffff


	//   ....[48]....
        /*010c*/ 	.word	0xffffffff


	//   ....[49]....
        /*0110*/ 	.word	0xffffffff


	//   ....[50]....
        /*0114*/ 	.word	0xffffffff


	//   ....[51]....
        /*0118*/ 	.word	0xffffffff


	//   ....[52]....
        /*011c*/ 	.word	0xffffffff


	//   ....[53]....
        /*0120*/ 	.word	0xffffffff


	//   ....[54]....
        /*0124*/ 	.word	0xffffffff


	//   ....[55]....
        /*0128*/ 	.word	0xffffffff


	//   ....[56]....
        /*012c*/ 	.word	0xffffffff


	//   ....[57]....
        /*0130*/ 	.word	0xffffffff


	//   ....[58]....
        /*0134*/ 	.word	0xffffffff


	//   ....[59]....
        /*0138*/ 	.word	0xffffffff


	//   ....[60]....
        /*013c*/ 	.word	0xffffffff


	//   ....[61]....
        /*0140*/ 	.word	0xffffffff


	//   ....[62]....
        /*0144*/ 	.word	0xffffffff


	//   ....[63]....
        /*0148*/ 	.word	0xffffffff


	//   ....[64]....
        /*014c*/ 	.word	0xffffffff


	//   ....[65]....
        /*0150*/ 	.word	0xffffffff


	//   ....[66]....
        /*0154*/ 	.word	0xffffffff


	//   ....[67]....
        /*0158*/ 	.word	0xffffffff


	//   ....[68]....
        /*015c*/ 	.word	0xffffffff


	//   ....[69]....
        /*0160*/ 	.word	0xffffffff


	//----- nvinfo : EIATTR_COOP_GROUP_INSTR_OFFSETS
	.align		4
.L_31:
        /*0164*/ 	.byte	0x04, 0x28
        /*0166*/ 	.short	(.L_33 - .L_32)


	//   ....[0]....
.L_32:
        /*0168*/ 	.word	0x00000050


	//   ....[1]....
        /*016c*/ 	.word	0x00000080


	//   ....[2]....
        /*0170*/ 	.word	0x000001b0


	//   ....[3]....
        /*0174*/ 	.word	0x00000370


	//   ....[4]....
        /*0178*/ 	.word	0x00000530


	//   ....[5]....
        /*017c*/ 	.word	0x00000690


	//   ....[6]....
        /*0180*/ 	.word	0x00001940


	//   ....[7]....
        /*0184*/ 	.word	0x000019a0


	//   ....[8]....
        /*0188*/ 	.word	0x000021f0


	//   ....[9]....
        /*018c*/ 	.word	0x00002390


	//   ....[10]....
        /*0190*/ 	.word	0x000041a0


	//   ....[11]....
        /*0194*/ 	.word	0x000041d0


	//   ....[12]....
        /*0198*/ 	.word	0x00004210


	//   ....[13]....
        /*019c*/ 	.word	0x00004250


	//   ....[14]....
        /*01a0*/ 	.word	0x00004280


	//   ....[15]....
        /*01a4*/ 	.word	0x000042b0


	//   ....[16]....
        /*01a8*/ 	.word	0x000042e0


	//   ....[17]....
        /*01ac*/ 	.word	0x00004300


	//   ....[18]....
        /*01b0*/ 	.word	0x00004330


	//   ....[19]....
        /*01b4*/ 	.word	0x00004340


	//   ....[20]....
        /*01b8*/ 	.word	0x00004370


	//   ....[21]....
        /*01bc*/ 	.word	0x00004380


	//   ....[22]....
        /*01c0*/ 	.word	0x000043b0


	//   ....[23]....
        /*01c4*/ 	.word	0x000043c0


	//   ....[24]....
        /*01c8*/ 	.word	0x000043f0


	//   ....[25]....
        /*01cc*/ 	.word	0x00004400


	//   ....[26]....
        /*01d0*/ 	.word	0x00004b20


	//   ....[27]....
        /*01d4*/ 	.word	0x00004b50


	//   ....[28]....
        /*01d8*/ 	.word	0x00005430


	//   ....[29]....
        /*01dc*/ 	.word	0x00005530


	//   ....[30]....
        /*01e0*/ 	.word	0x00007380


	//   ....[31]....
        /*01e4*/ 	.word	0x000073c0


	//   ....[32]....
        /*01e8*/ 	.word	0x00007400


	//   ....[33]....
        /*01ec*/ 	.word	0x00007440


	//   ....[34]....
        /*01f0*/ 	.word	0x00007480


	//   ....[35]....
        /*01f4*/ 	.word	0x000074c0


	//   ....[36]....
        /*01f8*/ 	.word	0x00007500


	//   ....[37]....
        /*01fc*/ 	.word	0x00007540


	//   ....[38]....
        /*0200*/ 	.word	0x00007580


	//   ....[39]....
        /*0204*/ 	.word	0x000075c0


	//   ....[40]....
        /*0208*/ 	.word	0x000075f0


	//   ....[41]....
        /*020c*/ 	.word	0x00007600


	//   ....[42]....
        /*0210*/ 	.word	0x00007630


	//   ....[43]....
        /*0214*/ 	.word	0x00007660


	//   ....[44]....
        /*0218*/ 	.word	0x00007690


	//   ....[45]....
        /*021c*/ 	.word	0x000076a0


	//   ....[46]....
        /*0220*/ 	.word	0x00008670


	//   ....[47]....
        /*0224*/ 	.word	0x00008730


	//   ....[48]....
        /*0228*/ 	.word	0x000090d0


	//   ....[49]....
        /*022c*/ 	.word	0x000091f0


	//   ....[50]....
        /*0230*/ 	.word	0x0000b020


	//   ....[51]....
        /*0234*/ 	.word	0x0000b050


	//   ....[52]....
        /*0238*/ 	.word	0x0000b080


	//   ....[53]....
        /*023c*/ 	.word	0x0000b0b0


	//   ....[54]....
        /*0240*/ 	.word	0x0000b0e0


	//   ....[55]....
        /*0244*/ 	.word	0x0000b110


	//   ....[56]....
        /*0248*/ 	.word	0x0000b140


	//   ....[57]....
        /*024c*/ 	.word	0x0000b160


	//   ....[58]....
        /*0250*/ 	.word	0x0000b180


	//   ....[59]....
        /*0254*/ 	.word	0x0000b190


	//   ....[60]....
        /*0258*/ 	.word	0x0000b1a0


	//   ....[61]....
        /*025c*/ 	.word	0x0000b1b0


	//   ....[62]....
        /*0260*/ 	.word	0x0000b1c0


	//   ....[63]....
        /*0264*/ 	.word	0x0000b1d0


	//   ....[64]....
        /*0268*/ 	.word	0x0000b1e0


	//   ....[65]....
        /*026c*/ 	.word	0x0000b1f0


	//   ....[66]....
        /*0270*/ 	.word	0x0000b6e0


	//   ....[67]....
        /*0274*/ 	.word	0x0000b710


	//   ....[68]....
        /*0278*/ 	.word	0x0000b760


	//   ....[69]....
        /*027c*/ 	.word	0x0000b770


	//----- nvinfo : EIATTR_REG_RECONFIG
	.align		4
.L_33:
        /*0280*/ 	.byte	0x01, 0x54
	.zero		2


	//----- nvinfo : EIATTR_SYSCALL_OFFSETS
	.align		4
        /*0284*/ 	.byte	0x04, 0x46
        /*0286*/ 	.short	(.L_35 - .L_34)


	//   ....[0]....
.L_34:
        /*0288*/ 	.word	0x0000c050


	//   ....[1]....
        /*028c*/ 	.word	0x0000c1b0


	//----- nvinfo : EIATTR_MBARRIER_INSTR_OFFSETS
	.align		4
.L_35:
        /*0290*/ 	.byte	0x04, 0x39
        /*0292*/ 	.short	(.L_37 - .L_36)


	//   ....[0]....
.L_36:
        /*0294*/ 	.word	0x00000320
        /*0298*/ 	.word	0x000000ff
        /*029c*/ 	.word	0x00006050
        /*02a0*/ 	.short	0x0100
        /*02a2*/ 	.byte	0x0b
	.zero		1


	//   ....[1]....
        /*02a4*/ 	.word	0x00000330
        /*02a8*/ 	.word	0x000000ff
        /*02ac*/ 	.word	0x00006060
        /*02b0*/ 	.short	0x0100
        /*02b2*/ 	.byte	0x0b
	.zero		1


	//   ....[2]....
        /*02b4*/ 	.word	0x00000340
        /*02b8*/ 	.word	0x000000ff
        /*02bc*/ 	.word	0x00006058
        /*02c0*/ 	.short	0x0100
        /*02c2*/ 	.byte	0x0b
	.zero		1


	//   ....[3]....
        /*02c4*/ 	.word	0x00000350
        /*02c8*/ 	.word	0x000000ff
        /*02cc*/ 	.word	0x00006068
        /*02d0*/ 	.short	0x0100
        /*02d2*/ 	.byte	0x0b
	.zero		1


	//   ....[4]....
        /*02d4*/ 	.word	0x00000480
        /*02d8*/ 	.word	0x000000ff
        /*02dc*/ 	.word	0x00006000
        /*02e0*/ 	.short	0x0100
        /*02e2*/ 	.byte	0x0b
	.zero		1


	//   ....[5]....
        /*02e4*/ 	.word	0x00000490
        /*02e8*/ 	.word	0x000000ff
        /*02ec*/ 	.word	0x00006028
        /*02f0*/ 	.short	0x0100
        /*02f2*/ 	.byte	0x0b
	.zero		1


	//   ....[6]....
        /*02f4*/ 	.word	0x000004a0
        /*02f8*/ 	.word	0x000000ff
        /*02fc*/ 	.word	0x00006008
        /*0300*/ 	.short	0x0100
        /*0302*/ 	.byte	0x0b
	.zero		1


	//   ....[7]....
        /*0304*/ 	.word	0x000004b0
        /*0308*/ 	.word	0x000000ff
        /*030c*/ 	.word	0x00006030
        /*0310*/ 	.short	0x0100
        /*0312*/ 	.byte	0x0b
	.zero		1


	//   ....[8]....
        /*0314*/ 	.word	0x000004c0
        /*0318*/ 	.word	0x000000ff
        /*031c*/ 	.word	0x00006010
        /*0320*/ 	.short	0x0100
        /*0322*/ 	.byte	0x0b
	.zero		1


	//   ....[9]....
        /*0324*/ 	.word	0x000004d0
        /*0328*/ 	.word	0x000000ff
        /*032c*/ 	.word	0x00006038
        /*0330*/ 	.short	0x0100
        /*0332*/ 	.byte	0x0b
	.zero		1


	//   ....[10]....
        /*0334*/ 	.word	0x000004e0
        /*0338*/ 	.word	0x000000ff
        /*033c*/ 	.word	0x00006018
        /*0340*/ 	.short	0x0100
        /*0342*/ 	.byte	0x0b
	.zero		1


	//   ....[11]....
        /*0344*/ 	.word	0x000004f0
        /*0348*/ 	.word	0x000000ff
        /*034c*/ 	.word	0x00006040
        /*0350*/ 	.short	0x0100
        /*0352*/ 	.byte	0x0b
	.zero		1


	//   ....[12]....
        /*0354*/ 	.word	0x00000500
        /*0358*/ 	.word	0x000000ff
        /*035c*/ 	.word	0x00006020
        /*0360*/ 	.short	0x0100
        /*0362*/ 	.byte	0x0b
	.zero		1


	//   ....[13]....
        /*0364*/ 	.word	0x00000510
        /*0368*/ 	.word	0x000000ff
        /*036c*/ 	.word	0x00006048
        /*0370*/ 	.short	0x0100
        /*0372*/ 	.byte	0x0b
	.zero		1


	//   ....[14]....
        /*0374*/ 	.word	0x00000640
        /*0378*/ 	.word	0x000000ff
        /*037c*/ 	.word	0x00006070
        /*0380*/ 	.short	0x0100
        /*0382*/ 	.byte	0x0b
	.zero		1


	//   ....[15]....
        /*0384*/ 	.word	0x00000650
        /*0388*/ 	.word	0x000000ff
        /*038c*/ 	.word	0x00006080
        /*0390*/ 	.short	0x0100
        /*0392*/ 	.byte	0x0b
	.zero		1


	//   ....[16]....
        /*0394*/ 	.word	0x00000660
        /*0398*/ 	.word	0x000000ff
        /*039c*/ 	.word	0x00006078
        /*03a0*/ 	.short	0x0100
        /*03a2*/ 	.byte	0x0b
	.zero		1


	//   ....[17]....
        /*03a4*/ 	.word	0x00000670
        /*03a8*/ 	.word	0x000000ff
        /*03ac*/ 	.word	0x00006088
        /*03b0*/ 	.short	0x0100
        /*03b2*/ 	.byte	0x0b
	.zero		1


	//   ....[18]....
        /*03b4*/ 	.word	0x000007b0
        /*03b8*/ 	.word	0x000000ff
        /*03bc*/ 	.word	0x00006090
        /*03c0*/ 	.short	0x0100
        /*03c2*/ 	.byte	0x08
	.zero		1


	//   ....[19]....
        /*03c4*/ 	.word	0x000007c0
        /*03c8*/ 	.word	0x000000ff
        /*03cc*/ 	.word	0x00006098
        /*03d0*/ 	.short	0x0100
        /*03d2*/ 	.byte	0x08
	.zero		1


	//   ....[20]....
        /*03d4*/ 	.word	0x000007d0
        /*03d8*/ 	.word	0x000000ff
        /*03dc*/ 	.word	0x000060a0
        /*03e0*/ 	.short	0x0100
        /*03e2*/ 	.byte	0x08
	.zero		1


	//   ....[21]....
        /*03e4*/ 	.word	0x000007e0
        /*03e8*/ 	.word	0x000000ff
        /*03ec*/ 	.word	0x000060a8
        /*03f0*/ 	.short	0x0100
        /*03f2*/ 	.byte	0x08
	.zero		1


	//   ....[22]....
        /*03f4*/ 	.word	0x000008e0
        /*03f8*/ 	.word	0x000000ff
        /*03fc*/ 	.word	0x000060c0
        /*0400*/ 	.short	0x0100
        /*0402*/ 	.byte	0x0b
	.zero		1


	//   ....[23]....
        /*0404*/ 	.word	0x000008f0
        /*0408*/ 	.word	0x000000ff
        /*040c*/ 	.word	0x000060c8
        /*0410*/ 	.short	0x0100
        /*0412*/ 	.byte	0x0b
	.zero		1


	//   ....[24]....
        /*0414*/ 	.word	0x00000d70
        /*0418*/ 	.word	0x000000ff
        /*041c*/ 	.word	0x00006050
        /*0420*/ 	.short	0x010a
        /*0422*/ 	.byte	0x06
	.zero		1


	//   ....[25]....
        /*0424*/ 	.word	0x00000df0
        /*0428*/ 	.word	0x000000ff
        /*042c*/ 	.word	0x00006000
        /*0430*/ 	.short	0x010a
        /*0432*/ 	.byte	0x25
	.zero		1


	//   ....[26]....
        /*0434*/ 	.word	0x00000e40
        /*0438*/ 	.word	0x000000ff
        /*043c*/ 	.word	0xfffffff8
        /*0440*/ 	.short	0x010a
        /*0442*/ 	.byte	0x0b
	.zero		1


	//   ....[27]....
        /*0444*/ 	.word	0x000032e0
        /*0448*/ 	.word	0x00000011
        /*044c*/ 	.word	0x00000000
        /*0450*/ 	.short	0x0101
        /*0452*/ 	.byte	0x09
	.zero		1


	//   ....[28]....
        /*0454*/ 	.word	0x000044b0
        /*0458*/ 	.word	0x000000ff
        /*045c*/ 	.word	0x00006008
        /*0460*/ 	.short	0x010a
        /*0462*/ 	.byte	0x25
	.zero		1


	//   ....[29]....
        /*0464*/ 	.word	0x000046a0
        /*0468*/ 	.word	0x000000ff
        /*046c*/ 	.word	0x00000000
        /*0470*/ 	.short	0x0101
        /*0472*/ 	.byte	0x06
	.zero		1


	//   ....[30]....
        /*0474*/ 	.word	0x00004820
        /*0478*/ 	.word	0x000000ff
        /*047c*/ 	.word	0x00006000
        /*0480*/ 	.short	0x010a
        /*0482*/ 	.byte	0x06
	.zero		1


	//   ....[31]....
        /*0484*/ 	.word	0x00007510
        /*0488*/ 	.word	0x000000ff
        /*048c*/ 	.word	0x00006000
        /*0490*/ 	.short	0x010a
        /*0492*/ 	.byte	0x06
	.zero		1


	//   ....[32]....
        /*0494*/ 	.word	0x00007760
        /*0498*/ 	.word	0x000000ff
        /*049c*/ 	.word	0x00006000
        /*04a0*/ 	.short	0x010a
        /*04a2*/ 	.byte	0x06
	.zero		1


	//   ....[33]....
        /*04a4*/ 	.word	0x00007950
        /*04a8*/ 	.word	0x000000ff
        /*04ac*/ 	.word	0x00000000
        /*04b0*/ 	.short	0x0101
        /*04b2*/ 	.byte	0x06
	.zero		1


	//   ....[34]....
        /*04b4*/ 	.word	0x00007a00
        /*04b8*/ 	.word	0x000000ff
        /*04bc*/ 	.word	0x00000000
        /*04c0*/ 	.short	0x0101
        /*04c2*/ 	.byte	0x06
	.zero		1


	//   ....[35]....
        /*04c4*/ 	.word	0x00007bb0
        /*04c8*/ 	.word	0x000000ff
        /*04cc*/ 	.word	0x00006000
        /*04d0*/ 	.short	0x010a
        /*04d2*/ 	.byte	0x06
	.zero		1


	//   ....[36]....
        /*04d4*/ 	.word	0x0000b170
        /*04d8*/ 	.word	0x000000ff
        /*04dc*/ 	.word	0x00006000
        /*04e0*/ 	.short	0x010a
        /*04e2*/ 	.byte	0x06
	.zero		1


	//   ....[37]....
        /*04e4*/ 	.word	0x0000b230
        /*04e8*/ 	.word	0x000000ff
        /*04ec*/ 	.word	0x00006000
        /*04f0*/ 	.short	0x010a
        /*04f2*/ 	.byte	0x06
	.zero		1


	//   ....[38]....
        /*04f4*/ 	.word	0x0000b520
        /*04f8*/ 	.word	0x000000ff
        /*04fc*/ 	.word	0x00000000
        /*0500*/ 	.short	0x0101
        /*0502*/ 	.byte	0x06
	.zero		1


	//   ....[39]....
        /*0504*/ 	.word	0x0000b5d0
        /*0508*/ 	.word	0x000000ff
        /*050c*/ 	.word	0x00000000
        /*0510*/ 	.short	0x0101
        /*0512*/ 	.byte	0x06
	.zero		1


	//   ....[40]....
        /*0514*/ 	.word	0x0000bc00
        /*0518*/ 	.word	0x000000ff
        /*051c*/ 	.word	0x00000008
        /*0520*/ 	.short	0x010a
        /*0522*/ 	.byte	0x0b
	.zero		1


	//   ....[41]....
        /*0524*/ 	.word	0x0000c710
        /*0528*/ 	.word	0x00000000
        /*052c*/ 	.word	0x00006090
        /*0530*/ 	.short	0x0101
        /*0532*/ 	.byte	0x25
	.zero		1


	//   ....[42]....
        /*0534*/ 	.word	0x0000c860
        /*0538*/ 	.word	0x00000004
        /*053c*/ 	.word	0x00006060
        /*0540*/ 	.short	0x010a
        /*0542*/ 	.byte	0x3f
	.zero		1


	//   ....[43]....
        /*0544*/ 	.word	0x0000cac0
        /*0548*/ 	.word	0x00000005
        /*054c*/ 	.word	0x00006028
        /*0550*/ 	.short	0x010a
        /*0552*/ 	.byte	0x3f
	.zero		1


	//   ....[44]....
        /*0554*/ 	.word	0x0000cd00
        /*0558*/ 	.word	0x00000005
        /*055c*/ 	.word	0x00006060
        /*0560*/ 	.short	0x010a
        /*0562*/ 	.byte	0x3f
	.zero		1


	//   ....[45]....
        /*0564*/ 	.word	0x0000cf70
        /*0568*/ 	.word	0x00000004
        /*056c*/ 	.word	0x00006028
        /*0570*/ 	.short	0x010a
        /*0572*/ 	.byte	0x3f
	.zero		1


	//   ....[46]....
        /*0574*/ 	.word	0x0000d2a0
        /*0578*/ 	.word	0x00000006
        /*057c*/ 	.word	0x00006028
        /*0580*/ 	.short	0x010a
        /*0582*/ 	.byte	0x3f
	.zero		1


	//   ....[47]....
        /*0584*/ 	.word	0x0000d510
        /*0588*/ 	.word	0x00000006
        /*058c*/ 	.word	0x00006028
        /*0590*/ 	.short	0x010a
        /*0592*/ 	.byte	0x3f
	.zero		1


	//   ....[48]....
        /*0594*/ 	.word	0x0000d770
        /*0598*/ 	.word	0x00000003
        /*059c*/ 	.word	0x00006050
        /*05a0*/ 	.short	0x010a
        /*05a2*/ 	.byte	0x3f
	.zero		1


	//   ....[49]....
        /*05a4*/ 	.word	0x0000d7d0
        /*05a8*/ 	.word	0x00000002
        /*05ac*/ 	.word	0x00006000
        /*05b0*/ 	.short	0x010a
        /*05b2*/ 	.byte	0x3f
	.zero		1


	//   ....[50]....
        /*05b4*/ 	.word	0x0000d830
        /*05b8*/ 	.word	0x00000003
        /*05bc*/ 	.word	0xfffffff8
        /*05c0*/ 	.short	0x010a
        /*05c2*/ 	.byte	0x3f
	.zero		1


	//   ....[51]....
        /*05c4*/ 	.word	0x0000d890
        /*05c8*/ 	.word	0x00000010
        /*05cc*/ 	.word	0x00006008
        /*05d0*/ 	.short	0x010a
        /*05d2*/ 	.byte	0x3f
	.zero		1


	//   ....[52]....
        /*05d4*/ 	.word	0x0000d8f0
        /*05d8*/ 	.word	0x00000007
        /*05dc*/ 	.word	0x00006000
        /*05e0*/ 	.short	0x010a
        /*05e2*/ 	.byte	0x3f
	.zero		1


	//   ....[53]....
        /*05e4*/ 	.word	0x0000d950
        /*05e8*/ 	.word	0x0000000b
        /*05ec*/ 	.word	0x00006000
        /*05f0*/ 	.short	0x010a
        /*05f2*/ 	.byte	0x3f
	.zero		1


	//   ....[54]....
        /*05f4*/ 	.word	0x0000d9b0
        /*05f8*/ 	.word	0x00000007
        /*05fc*/ 	.word	0x00006000
        /*0600*/ 	.short	0x010a
        /*0602*/ 	.byte	0x3f
	.zero		1


	//   ....[55]....
        /*0604*/ 	.word	0x0000da10
        /*0608*/ 	.word	0x0000000b
        /*060c*/ 	.word	0x00006000
        /*0610*/ 	.short	0x010a
        /*0612*/ 	.byte	0x3f
	.zero		1


	//   ....[56]....
        /*0614*/ 	.word	0x0000da70
        /*0618*/ 	.word	0x00000003
        /*061c*/ 	.word	0x00000008
        /*0620*/ 	.short	0x010a
        /*0622*/ 	.byte	0x3f
	.zero		1


	//   ....[57]....
        /*0624*/ 	.word	0x0000dac0
        /*0628*/ 	.word	0x00000004
        /*062c*/ 	.word	0x00006060
        /*0630*/ 	.short	0x010a
        /*0632*/ 	.byte	0x3f
	.zero		1


	//   ....[58]....
        /*0634*/ 	.word	0x0000db10
        /*0638*/ 	.word	0x00000005
        /*063c*/ 	.word	0x00006028
        /*0640*/ 	.short	0x010a
        /*0642*/ 	.byte	0x3f
	.zero		1


	//   ....[59]....
        /*0644*/ 	.word	0x0000db60
        /*0648*/ 	.word	0x00000005
        /*064c*/ 	.word	0x00006060
        /*0650*/ 	.short	0x010a
        /*0652*/ 	.byte	0x3f
	.zero		1


	//   ....[60]....
        /*0654*/ 	.word	0x0000dbb0
        /*0658*/ 	.word	0x00000004
        /*065c*/ 	.word	0x00006028
        /*0660*/ 	.short	0x010a
        /*0662*/ 	.byte	0x3f
	.zero		1


	//   ....[61]....
        /*0664*/ 	.word	0x0000dc00
        /*0668*/ 	.word	0x00000006
        /*066c*/ 	.word	0x00006028
        /*0670*/ 	.short	0x010a
        /*0672*/ 	.byte	0x3f
	.zero		1


	//   ....[62]....
        /*0674*/ 	.word	0x0000dc50
        /*0678*/ 	.word	0x00000006
        /*067c*/ 	.word	0x00006028
        /*0680*/ 	.short	0x010a
        /*0682*/ 	.byte	0x3f
	.zero		1


	//----- nvinfo : EIATTR_NUM_MBARRIERS
	.align		4
.L_37:
        /*0684*/ 	.byte	0x03, 0x38
        /*0686*/ 	.short	0x0018


	//----- nvinfo : EIATTR_EXIT_INSTR_OFFSETS
	.align		4
        /*0688*/ 	.byte	0x04, 0x1c
        /*068a*/ 	.short	(.L_39 - .L_38)


	//   ....[0]....
.L_38:
        /*068c*/ 	.word	0x00000990


	//   ....[1]....
        /*0690*/ 	.word	0x0000c720


	//   ....[2]....
        /*0694*/ 	.word	0x0000c760


	//   ....[3]....
        /*0698*/ 	.word	0x0000d170


	//   ....[4]....
        /*069c*/ 	.word	0x0000d750


	//----- nvinfo : EIATTR_MAX_THREADS
	.align		4
.L_39:
        /*06a0*/ 	.byte	0x04, 0x05
        /*06a2*/ 	.short	(.L_41 - .L_40)
.L_40:
        /*06a4*/ 	.word	0x00000180
        /*06a8*/ 	.word	0x00000001
        /*06ac*/ 	.word	0x00000001


	//----- nvinfo : EIATTR_CRS_STACK_SIZE
	.align		4
.L_41:
        /*06b0*/ 	.byte	0x04, 0x1e
        /*06b2*/ 	.short	(.L_43 - .L_42)
.L_42:
        /*06b4*/ 	.word	0x00000000


	//----- nvinfo : EIATTR_CBANK_PARAM_SIZE
	.align		4
.L_43:
        /*06b8*/ 	.byte	0x03, 0x19
        /*06ba*/ 	.short	0x0870


	//----- nvinfo : EIATTR_PARAM_CBANK
	.align		4
        /*06bc*/ 	.byte	0x04, 0x0a
        /*06be*/ 	.short	(.L_45 - .L_44)
	.align		4
.L_44:
        /*06c0*/ 	.word	index@(.nv.constant0._ZN7cutlass13device_kernelINS_4fmha6kernel28FmhaKernelTmaWarpSpecializedINS1_10collective30FmhaMainloopTmaWarpSpecializedINS_12float_e4m3_tEffN4cute5tupleIJNS7_1CILi128EEESA_NS9_ILi32EEEEEENS8_IJiNS9_ILi1EEENS8_IJiiEEEEEESF_NS8_IJSD_iSE_EEENS4_14ResidualFusionEJEEENS4_15FmhaFwdEpilogueIS6_fNS8_IJNS9_ILi64EEESB_SA_EEEEENS2_23IndividualTileSchedulerEJEEEEEvNT_6ParamsE)
        /*06c4*/ 	.short	0x0210
        /*06c6*/ 	.short	0x0870


	//----- nvinfo : EIATTR_SW_WAR
	.align		4
.L_45:
        /*06c8*/ 	.byte	0x04, 0x36
        /*06ca*/ 	.short	(.L_47 - .L_46)
.L_46:
        /*06cc*/ 	.word	0x00000008
.L_47:


//--------------------- .nv.callgraph             --------------------------
	.section	.nv.callgraph,"",@"SHT_CUDA_CALLGRAPH"
	.align	4
	.sectionentsize	8
	.align		4
        /*0000*/ 	.word	0x00000000
	.align		4
        /*0004*/ 	.word	0xffffffff
	.align		4
        /*0008*/ 	.word	index@(_ZN7cutlass13device_kernelINS_4fmha6kernel28FmhaKernelTmaWarpSpecializedINS1_10collective30FmhaMainloopTmaWarpSpecializedINS_12float_e4m3_tEffN4cute5tupleIJNS7_1CILi128EEESA_NS9_ILi32EEEEEENS8_IJiNS9_ILi1EEENS8_IJiiEEEEEESF_NS8_IJSD_iSE_EEENS4_14ResidualFusionEJEEENS4_15FmhaFwdEpilogueIS6_fNS8_IJNS9_ILi64EEESB_SA_EEEEENS2_23IndividualTileSchedulerEJEEEEEvNT_6ParamsE)
	.align		4
        /*000c*/ 	.word	index@(__assertfail)
	.align		4
        /*0010*/ 	.word	0x00000000
	.align		4
        /*0014*/ 	.word	0xfffffffe
	.align		4
        /*0018*/ 	.word	0x00000000
	.align		4
        /*001c*/ 	.word	0xfffffffd
	.align		4
        /*0020*/ 	.word	0x00000000
	.align		4
        /*0024*/ 	.word	0xfffffffc


//--------------------- .nv.constant4             --------------------------
	.section	.nv.constant4,"a",@progbits
	.align	8
	.align		8
.nv.constant4:
        /*0000*/ 	.dword	__assertfail
	.align		8
        /*0008*/ 	.dword	__unnamed_1
	.align		8
        /*0010*/ 	.dword	_ZN39_INTERNAL_f575245b_4_k_cu_7e133115_31454cuda3std3__45__cpo5beginE
	.align		8
        /*0018*/ 	.dword	_ZN39_INTERNAL_f575245b_4_k_cu_7e133115_31454cuda3std3__45__cpo3endE
	.align		8
        /*0020*/ 	.dword	_ZN39_INTERNAL_f575245b_4_k_cu_7e133115_31454cuda3std3__45__cpo6cbeginE
	.align		8
        /*0028*/ 	.dword	_ZN39_INTERNAL_f575245b_4_k_cu_7e133115_31454cuda3std3__45__cpo4cendE
	.align		8
        /*0030*/ 	.dword	_ZN39_INTERNAL_f575245b_4_k_cu_7e133115_31454cuda3std3__441_GLOBAL__N__f575245b_4_k_cu_7e133115_31456ignoreE
	.align		8
        /*0038*/ 	.dword	_ZN39_INTERNAL_f575245b_4_k_cu_7e133115_31454cuda3std3__419piecewise_constructE
	.align		8
        /*0040*/ 	.dword	_ZN39_INTERNAL_f575245b_4_k_cu_7e133115_31454cuda3std3__48in_placeE
	.align		8
        /*0048*/ 	.dword	_ZN39_INTERNAL_f575245b_4_k_cu_7e133115_31454cuda3std6ranges3__45__cpo4swapE
	.align		8
        /*0050*/ 	.dword	_ZN39_INTERNAL_f575245b_4_k_cu_7e133115_31454cuda3std6ranges3__45__cpo9iter_moveE
	.align		8
        /*0058*/ 	.dword	_ZN39_INTERNAL_f575245b_4_k_cu_7e133115_31454cute7productE
	.align		8
        /*0060*/ 	.dword	_ZN39_INTERNAL_f575245b_4_k_cu_7e133115_31454cute1_E
	.align		8
        /*0068*/ 	.dword	$str$24
	.align		8
        /*0070*/ 	.dword	$str$25


//--------------------- .text._ZN7cutlass13device_kernelINS_4fmha6kernel28FmhaKernelTmaWarpSpecializedINS1_10collective30FmhaMainloopTmaWarpSpecializedINS_12float_e4m3_tEffN4cute5tupleIJNS7_1CILi128EEESA_NS9_ILi32EEEEEENS8_IJiNS9_ILi1EEENS8_IJiiEEEEEESF_NS8_IJSD_iSE_EEENS4_14ResidualFusionEJEEENS4_15FmhaFwdEpilogueIS6_fNS8_IJNS9_ILi64EEESB_SA_EEEEENS2_23IndividualTileSchedulerEJEEEEEvNT_6ParamsE --------------------------
	.section	.text._ZN7cutlass13device_kernelINS_4fmha6kernel28FmhaKernelTmaWarpSpecializedINS1_10collective30FmhaMainloopTmaWarpSpecializedINS_12float_e4m3_tEffN4cute5tupleIJNS7_1CILi128EEESA_NS9_ILi32EEEEEENS8_IJiNS9_ILi1EEENS8_IJiiEEEEEESF_NS8_IJSD_iSE_EEENS4_14ResidualFusionEJEEENS4_15FmhaFwdEpilogueIS6_fNS8_IJNS9_ILi64EEESB_SA_EEEEENS2_23IndividualTileSchedulerEJEEEEEvNT_6ParamsE,"ax",@progbits
	.align	128
.text._ZN7cutlass13device_kernelINS_4fmha6kernel28FmhaKernelTmaWarpSpecializedINS1_10collective30FmhaMainloopTmaWarpSpecializedINS_12float_e4m3_tEffN4cute5tupleIJNS7_1CILi128EEESA_NS9_ILi32EEEEEENS8_IJiNS9_ILi1EEENS8_IJiiEEEEEESF_NS8_IJSD_iSE_EEENS4_14ResidualFusionEJEEENS4_15FmhaFwdEpilogueIS6_fNS8_IJNS9_ILi64EEESB_SA_EEEEENS2_23IndividualTileSchedulerEJEEEEEvNT_6ParamsE:
        .type           _ZN7cutlass13device_kernelINS_4fmha6kernel28FmhaKernelTmaWarpSpecializedINS1_10collective30FmhaMainloopTmaWarpSpecializedINS_12float_e4m3_tEffN4cute5tupleIJNS7_1CILi128EEESA_NS9_ILi32EEEEEENS8_IJiNS9_ILi1EEENS8_IJiiEEEEEESF_NS8_IJSD_iSE_EEENS4_14ResidualFusionEJEEENS4_15FmhaFwdEpilogueIS6_fNS8_IJNS9_ILi64EEESB_SA_EEEEENS2_23IndividualTileSchedulerEJEEEEEvNT_6ParamsE,@function
        .size           _ZN7cutlass13device_kernelINS_4fmha6kernel28FmhaKernelTmaWarpSpecializedINS1_10collective30FmhaMainloopTmaWarpSpecializedINS_12float_e4m3_tEffN4cute5tupleIJNS7_1CILi128EEESA_NS9_ILi32EEEEEENS8_IJiNS9_ILi1EEENS8_IJiiEEEEEESF_NS8_IJSD_iSE_EEENS4_14ResidualFusionEJEEENS4_15FmhaFwdEpilogueIS6_fNS8_IJNS9_ILi64EEESB_SA_EEEEENS2_23IndividualTileSchedulerEJEEEEEvNT_6ParamsE,(.L_x_117 - _ZN7cutlass13device_kernelINS_4fmha6kernel28FmhaKernelTmaWarpSpecializedINS1_10collective30FmhaMainloopTmaWarpSpecializedINS_12float_e4m3_tEffN4cute5tupleIJNS7_1CILi128EEESA_NS9_ILi32EEEEEENS8_IJiNS9_ILi1EEENS8_IJiiEEEEEESF_NS8_IJSD_iSE_EEENS4_14ResidualFusionEJEEENS4_15FmhaFwdEpilogueIS6_fNS8_IJNS9_ILi64EEESB_SA_EEEEENS2_23IndividualTileSchedulerEJEEEEEvNT_6ParamsE)
        .other          _ZN7cutlass13device_kernelINS_4fmha6kernel28FmhaKernelTmaWarpSpecializedINS1_10collective30FmhaMainloopTmaWarpSpecializedINS_12float_e4m3_tEffN4cute5tupleIJNS7_1CILi128EEESA_NS9_ILi32EEEEEENS8_IJiNS9_ILi1EEENS8_IJiiEEEEEESF_NS8_IJSD_iSE_EEENS4_14ResidualFusionEJEEENS4_15FmhaFwdEpilogueIS6_fNS8_IJNS9_ILi64EEESB_SA_EEEEENS2_23IndividualTileSchedulerEJEEEEEvNT_6ParamsE,@"STO_CUDA_ENTRY STV_DEFAULT"
_ZN7cutlass13device_kernelINS_4fmha6kernel28FmhaKernelTmaWarpSpecializedINS1_10collective30FmhaMainloopTmaWarpSpecializedINS_12float_e4m3_tEffN4cute5tupleIJNS7_1CILi128EEESA_NS9_ILi32EEEEEENS8_IJiNS9_ILi1EEENS8_IJiiEEEEEESF_NS8_IJSD_iSE_EEENS4_14ResidualFusionEJEEENS4_15FmhaFwdEpilogueIS6_fNS8_IJNS9_ILi64EEESB_SA_EEEEENS2_23IndividualTileSchedulerEJEEEEEvNT_6ParamsE:
[----:B------:R-:W1:Y:S01]  /*0000*/  LDC R1, c[0x0][0x28] ;  /* 0x00000a00ff017b82 */ /* 0x000e620000000800 */
[----:B------:R-:W2:Y:S01]  /*0010*/  S2R R0, SR_TID.X ;  /* 0x0000000000007919 */ /* 0x000ea20000002100 */
[----:B------:R-:W-:Y:S01]  /*0020*/  ELECT P1, URZ, PT ;  /* 0x00000000003f782f */ /* 0x000fe20003820000 */
[----:B------:R-:W-:Y:S01]  /*0030*/  BSSY B0, `(.L_x_0) ;  /* 0x0000017000007945 */ /* 0x000fe20003800000 */
[----:B--2---:R-:W-:-:S05]  /*0040*/  SHF.R.U32.HI R2, RZ, 0x5, R0 ;  /* 0x00000005ff027819 */ /* 0x004fca0000011600 */
[----:B------:R-:W2:Y:S02]  /*0050*/  SHFL.IDX PT, R3, R2, RZ, 0x1f ;  /* 0x00001fff02037589 */ /* 0x000ea400000e0000 */
[----:B--2---:R-:W-:Y:S02]  /*0060*/  R2UR UR4, R3 ;  /* 0x00000000030472ca */ /* 0x004fe400000e0000 */
[----:B------:R-:W-:-:S06]  /*0070*/  SHF.R.U32.HI R3, RZ, 0x7, R0 ;  /* 0x00000007ff037819 */ /* 0x000fcc0000011600 */
[----:B------:R-:W2:Y:S05]  /*0080*/  SHFL.IDX PT, R3, R3, RZ, 0x1f ;  /* 0x00001fff03037589 */ /* 0x000eaa00000e0000 */
[----:B------:R-:W-:Y:S02]  /*0090*/  USHF.R.S32.HI UR5, URZ, 0x1f, UR4 ;  /* 0x0000001f3f057899 */ /* 0x000fe40008011404 */
[----:B------:R-:W-:Y:S02]  /*00a0*/  ISETP.NE.OR P0, PT, RZ, UR4, !P1 ;  /* 0x00000004ff007c0c */ /* 0x000fe4000cf05670 */
[----:B------:R-:W-:-:S04]  /*00b0*/  ULEA.HI UR5, UR5, UR4, URZ, 0x2 ;  /* 0x0000000405057291 */ /* 0x000fc8000f8f103f */
[----:B------:R-:W-:-:S04]  /*00c0*/  ULOP3.LUT UR5, UR5, 0xfffffffc, URZ, 0xc0, !UPT ;  /* 0xfffffffc05057892 */ /* 0x000fc8000f8ec03f */
[----:B------:R-:W-:-:S03]  /*00d0*/  UIADD3 UR10, UR4, -UR5, URZ ;  /* 0x80000005040a7290 */ /* 0x000fc6000fffe03f */
[----:B-1----:R-:W-:Y:S09]  /*00e0*/  @P0 BRA `(.L_x_1) ;  /* 0x00000000002c0947 */ /* 0x002ff20003800000 */
[----:B------:R-:W-:Y:S02]  /*00f0*/  ULDC.64 UR4, c[0x0][0x198] ;  /* 0x0000660000047ab9 */ /* 0x000fe40000000a00 */
[----:B------:R-:W-:Y:S02]  /*0100*/  UIADD3 UR6, UP0, UR4, 0xf0, URZ ;  /* 0x000000f004067890 */ /* 0x000fe4000ff1e03f */
[----:B------:R-:W-:Y:S02]  /*0110*/  UIADD3 UR8, UP1, UR4, 0x1f0, URZ ;  /* 0x000001f004087890 */ /* 0x000fe4000ff3e03f */
[----:B------:R-:W-:Y:S02]  /*0120*/  UIADD3 UR4, UP2, UR4, 0x2f0, URZ ;  /* 0x000002f004047890 */ /* 0x000fe4000ff5e03f */
[----:B------:R-:W-:Y:S02]  /*0130*/  UIADD3.X UR7, URZ, UR5, URZ, UP0, !UPT ;  /* 0x000000053f077290 */ /* 0x000fe400087fe43f */
[----:B------:R-:W-:-:S02]  /*0140*/  UIADD3.X UR9, URZ, UR5, URZ, UP1, !UPT ;  /* 0x000000053f097290 */ /* 0x000fc40008ffe43f */
[----:B------:R-:W-:-:S05]  /*0150*/  UIADD3.X UR5, URZ, UR5, URZ, UP2, !UPT ;  /* 0x000000053f057290 */ /* 0x000fca00097fe43f */
[----:B------:R1:W-:Y:S02]  /*0160*/  UTMACCTL.PF [UR6] ;  /* 0x00000000060079b9 */ /* 0x0003e40008040000 */
[----:B------:R1:W-:Y:S02]  /*0170*/  UTMACCTL.PF [UR8] ;  /* 0x00000000080079b9 */ /* 0x0003e40008040000 */
[----:B------:R1:W-:Y:S02]  /*0180*/  UTMACCTL.PF [UR4] ;  /* 0x00000000040079b9 */ /* 0x0003e40008040000 */
[----:B-1----:R-:W-:Y:S01]  /*0190*/  NOP ;  /* 0x0000000000007918 */ /* 0x002fe20000000000 */
.L_x_1:
[----:B------:R-:W-:Y:S05]  /*01a0*/  BSYNC B0 ;  /* 0x0000000000007941 */ /* 0x000fea0003800000 */
.L_x_0:
[----:B------:R-:W1:Y:S01]  /*01b0*/  SHFL.IDX PT, R4, R2, RZ, 0x1f ;  /* 0x00001fff02047589 */ /* 0x000e6200000e0000 */
[----:B--2---:R-:W-:Y:S01]  /*01c0*/  R2UR UR36, R3 ;  /* 0x00000000032472ca */ /* 0x004fe200000e0000 */
[----:B------:R-:W-:-:S12]  /*01d0*/  UISETP.NE.AND UP0, UPT, UR10, 0x1, UPT ;  /* 0x000000010a00788c */ /* 0x000fd8000bf05270 */
[----:B------:R-:W-:Y:S02]  /*01e0*/  UIADD3 UR7, UR36, -0x1, URZ ;  /* 0xffffffff24077890 */ /* 0x000fe4000fffe03f */
[----:B------:R-:W-:Y:S02]  /*01f0*/  UISETP.EQ.AND UP2, UPT, UR36, URZ, !UP0 ;  /* 0x0000003f2400728c */ /* 0x000fe4000c742270 */
[----:B------:R-:W-:Y:S02]  /*0200*/  UISETP.GE.U32.AND UP1, UPT, UR7, 0x4, UPT ;  /* 0x000000040700788c */ /* 0x000fe4000bf26070 */
[----:B------:R-:W-:Y:S01]  /*0210*/  USEL UR6, URZ, 0x1, !UP2 ;  /* 0x000000013f067887 */ /* 0x000fe2000d000000 */
[----:B-1----:R-:W-:-:S03]  /*0220*/  ISETP.NE.AND P0, PT, R4, RZ, PT ;  /* 0x000000ff0400720c */ /* 0x002fc60003f05270 */
[----:B------:R-:W-:-:S10]  /*0230*/  USEL UR6, UR6, 0x2, UP1 ;  /* 0x0000000206067887 */ /* 0x000fd40008800000 */
[----:B------:R-:W-:Y:S05]  /*0240*/  @P0 BRA `(.L_x_2) ;  /* 0x0000000000480947 */ /* 0x000fea0003800000 */
[----:B------:R-:W1:Y:S01]  /*0250*/  S2UR UR11, SR_CgaCtaId ;  /* 0x00000000000b79c3 */ /* 0x000e620000008800 */
[----:B------:R-:W-:Y:S01]  /*0260*/  UMOV UR4, 0x400 ;  /* 0x0000040000047882 */ /* 0x000fe20000000000 */
[----:B------:R-:W-:Y:S01]  /*0270*/  UMOV UR5, 0x1 ;  /* 0x0000000100057882 */ /* 0x000fe20000000000 */
[----:B------:R-:W-:Y:S01]  /*0280*/  UMOV UR8, 0x80 ;  /* 0x0000008000087882 */ /* 0x000fe20000000000 */
[----:B------:R-:W-:Y:S01]  /*0290*/  ELECT P0, URZ, PT ;  /* 0x00000000003f782f */ /* 0x000fe20003800000 */
[----:B------:R-:W-:-:S04]  /*02a0*/  UIADD3 UR8, -UR8, 0x100000, URZ ;  /* 0x0010000008087890 */ /* 0x000fc8000fffe13f */
[----:B------:R-:W-:Y:S02]  /*02b0*/  USHF.L.U32 UR9, UR8, 0xb, URZ ;  /* 0x0000000b08097899 */ /* 0x000fe4000800063f */
[----:B------:R-:W-:Y:S02]  /*02c0*/  USHF.L.U32 UR8, UR8, 0x1, URZ ;  /* 0x0000000108087899 */ /* 0x000fe4000800063f */
[----:B-1----:R-:W-:Y:S02]  /*02d0*/  ULEA UR11, UR11, UR4, 0x18 ;  /* 0x000000040b0b7291 */ /* 0x002fe4000f8ec03f */
[----:B------:R-:W-:-:S04]  /*02e0*/  UIADD3 UR4, -UR5, 0x100000, URZ ;  /* 0x0010000005047890 */ /* 0x000fc8000fffe13f */
[----:B------:R-:W-:Y:S02]  /*02f0*/  USHF.L.U32 UR5, UR4, 0xb, URZ ;  /* 0x0000000b04057899 */ /* 0x000fe4000800063f */
[----:B------:R-:W-:Y:S01]  /*0300*/  USHF.L.U32 UR4, UR4, 0x1, URZ ;  /* 0x0000000104047899 */ /* 0x000fe2000800063f */
[----:B------:R-:W1:Y:S11]  /*0310*/  FENCE.VIEW.ASYNC.S ;  /* 0x00000000000073c6 */ /* 0x000e760000000000 */
[----:B-1----:R1:W2:Y:S01]  /*0320*/  SYNCS.EXCH.64 URZ, [UR11+0x6050], UR4 ;  /* 0x006050040b3f75b2 */ /* 0x0022a20008000100 */
[----:B------:R1:W3:Y:S01]  /*0330*/  SYNCS.EXCH.64 URZ, [UR11+0x6060], UR8 ;  /* 0x006060080b3f75b2 */ /* 0x0002e20008000100 */
[----:B------:R1:W4:Y:S01]  /*0340*/  SYNCS.EXCH.64 URZ, [UR11+0x6058], UR4 ;  /* 0x006058040b3f75b2 */ /* 0x0003220008000100 */
[----:B------:R1:W1:Y:S01]  /*0350*/  SYNCS.EXCH.64 URZ, [UR11+0x6068], UR8 ;  /* 0x006068080b3f75b2 */ /* 0x0002620008000100 */
[----:B------:R-:W-:Y:S01]  /*0360*/  NOP ;  /* 0x0000000000007918 */ /* 0x000fe20000000000 */
.L_x_2:
[----:B------:R-:W5:Y:S01]  /*0370*/  SHFL.IDX PT, R3, R2, RZ, 0x1f ;  /* 0x00001fff02037589 */ /* 0x000f6200000e0000 */
[----:B------:R-:W-:Y:S01]  /*0380*/  NOP ;  /* 0x0000000000007918 */ /* 0x000fe20000000000 */
[----:B-----5:R-:W-:-:S13]  /*0390*/  ISETP.NE.AND P0, PT, R3, RZ, PT ;  /* 0x000000ff0300720c */ /* 0x020fda0003f05270 */
[----:B------:R-:W-:Y:S05]  /*03a0*/  @P0 BRA `(.L_x_3) ;  /* 0x0000000000600947 */ /* 0x000fea0003800000 */
[----:B-1----:R-:W1:Y:S01]  /*03b0*/  S2UR UR5, SR_CgaCtaId ;  /* 0x00000000000579c3 */ /* 0x002e620000008800 */
[----:B------:R-:W-:Y:S01]  /*03c0*/  UMOV UR4, 0x400 ;  /* 0x0000040000047882 */ /* 0x000fe20000000000 */
[----:B------:R-:W-:Y:S01]  /*03d0*/  UMOV UR8, 0x1 ;  /* 0x0000000100087882 */ /* 0x000fe20000000000 */
[----:B------:R-:W-:Y:S01]  /*03e0*/  UMOV UR12, 0x100 ;  /* 0x00000100000c7882 */ /* 0x000fe20000000000 */
[----:B------:R-:W-:-:S04]  /*03f0*/  UIADD3 UR8, -UR8, 0x100000, URZ ;  /* 0x0010000008087890 */ /* 0x000fc8000fffe13f */
[----:B------:R-:W-:Y:S02]  /*0400*/  USHF.L.U32 UR9, UR8, 0xb, URZ ;  /* 0x0000000b08097899 */ /* 0x000fe4000800063f */
[----:B------:R-:W-:Y:S01]  /*0410*/  USHF.L.U32 UR8, UR8, 0x1, URZ ;  /* 0x0000000108087899 */ /* 0x000fe2000800063f */
[----:B------:R-:W-:Y:S01]  /*0420*/  ELECT P0, URZ, PT ;  /* 0x00000000003f782f */ /* 0x000fe20003800000 */
[----:B-1----:R-:W-:Y:S02]  /*0430*/  ULEA UR11, UR5, UR4, 0x18 ;  /* 0x00000004050b7291 */ /* 0x002fe4000f8ec03f */
[----:B------:R-:W-:-:S04]  /*0440*/  UIADD3 UR4, -UR12, 0x100000, URZ ;  /* 0x001000000c047890 */ /* 0x000fc8000fffe13f */
[----:B------:R-:W-:Y:S02]  /*0450*/  USHF.L.U32 UR5, UR4, 0xb, URZ ;  /* 0x0000000b04057899 */ /* 0x000fe4000800063f */
[----:B------:R-:W-:Y:S01]  /*0460*/  USHF.L.U32 UR4, UR4, 0x1, URZ ;  /* 0x0000000104047899 */ /* 0x000fe2000800063f */
[----:B------:R-:W1:Y:S03]  /*0470*/  FENCE.VIEW.ASYNC.S ;  /* 0x00000000000073c6 */ /* 0x000e660000000000 */
[----:B-1----:R1:W1:Y:S08]  /*0480*/  SYNCS.EXCH.64 URZ, [UR11+0x6000], UR8 ;  /* 0x006000080b3f75b2 */ /* 0x0022700008000100 */
[----:B------:R1:W1:Y:S01]  /*0490*/  SYNCS.EXCH.64 URZ, [UR11+0x6028], UR4 ;  /* 0x006028040b3f75b2 */ /* 0x0002620008000100 */
        /* <DEDUP_REMOVED lines=8> */
[----:B------:R-:W-:Y:S01]  /*0520*/  NOP ;  /* 0x0000000000007918 */ /* 0x000fe20000000000 */
.L_x_3:
        /* <DEDUP_REMOVED lines=21> */
[----:B------:R-:W-:Y:S01]  /*0680*/  NOP ;  /* 0x0000000000007918 */ /* 0x000fe20000000000 */
.L_x_4:
[----:B------:R-:W5:Y:S01]  /*0690*/  SHFL.IDX PT, R3, R2, RZ, 0x1f ;  /* 0x00001fff02037589 */ /* 0x000f6200000e0000 */
[----:B------:R-:W-:Y:S01]  /*06a0*/  ELECT P0, URZ, PT ;  /* 0x00000000003f782f */ /* 0x000fe20003800000 */
[----:B------:R-:W-:Y:S01]  /*06b0*/  NOP ;  /* 0x0000000000007918 */ /* 0x000fe20000000000 */
[----:B-1----:R-:W-:Y:S02]  /*06c0*/  UMOV UR4, 0x80 ;  /* 0x0000008000047882 */ /* 0x002fe40000000000 */
[C---:B-----5:R-:W-:Y:S02]  /*06d0*/  ISETP.NE.OR P0, PT, R3.reuse, RZ, !P0 ;  /* 0x000000ff0300720c */ /* 0x060fe40004705670 */
[----:B------:R-:W-:-:S11]  /*06e0*/  ISETP.NE.AND P2, PT, R3, RZ, PT ;  /* 0x000000ff0300720c */ /* 0x000fd60003f45270 */
[----:B------:R-:W-:Y:S01]  /*06f0*/  VOTEU.ALL UP2, P0 ;  /* 0x00000000003f7886 */ /* 0x000fe20000040000 */
[----:B------:R-:W-:Y:S01]  /*0700*/  VOTEU.ALL UP3, P0 ;  /* 0x00000000003f7886 */ /* 0x000fe20000060000 */
[----:B------:R-:W-:Y:S01]  /*0710*/  VOTEU.ALL UP4, P0 ;  /* 0x00000000003f7886 */ /* 0x000fe20000080000 */
[----:B------:R-:W-:Y:S02]  /*0720*/  VOTEU.ALL UP5, P0 ;  /* 0x00000000003f7886 */ /* 0x000fe400000a0000 */
[----:B------:R-:W1:Y:S01]  /*0730*/  @!UP2 S2UR UR9, SR_CgaCtaId ;  /* 0x000000000009a9c3 */ /* 0x000e620000008800 */
[----:B------:R-:W-:Y:S01]  /*0740*/  @!UP2 UMOV UR8, 0x400 ;  /* 0x000004000008a882 */ /* 0x000fe20000000000 */
[----:B------:R-:W-:-:S04]  /*0750*/  @!UP2 UIADD3 UR4, -UR4, 0x100000, URZ ;  /* 0x001000000404a890 */ /* 0x000fc8000fffe13f */
[----:B------:R-:W-:Y:S02]  /*0760*/  @!UP2 USHF.L.U32 UR5, UR4, 0xb, URZ ;  /* 0x0000000b0405a899 */ /* 0x000fe4000800063f */
[----:B------:R-:W-:Y:S02]  /*0770*/  @!UP2 USHF.L.U32 UR4, UR4, 0x1, URZ ;  /* 0x000000010404a899 */ /* 0x000fe4000800063f */
[----:B-1----:R-:W-:Y:S01]  /*0780*/  @!UP2 ULEA UR8, UR9, UR8, 0x18 ;  /* 0x000000080908a291 */ /* 0x002fe2000f8ec03f */
[----:B------:R-:W-:Y:S01]  /*0790*/  VOTEU.ALL UP2, P0 ;  /* 0x00000000003f7886 */ /* 0x000fe20000040000 */
[----:B------:R-:W1:Y:S10]  /*07a0*/  FENCE.VIEW.ASYNC.S ;  /* 0x00000000000073c6 */ /* 0x000e740000000000 */
[----:B-1----:R1:W1:Y:S01]  /*07b0*/  @!UP2 SYNCS.EXCH.64 URZ, [UR8+0x6090], UR4 ;  /* 0x00609004083fa5b2 */ /* 0x0022620008000100 */
[----:B------:R1:W1:Y:S01]  /*07c0*/  @!UP3 SYNCS.EXCH.64 URZ, [UR8+0x6098], UR4 ;  /* 0x00609804083fb5b2 */ /* 0x0002620008000100 */
[----:B------:R1:W1:Y:S01]  /*07d0*/  @!UP4 SYNCS.EXCH.64 URZ, [UR8+0x60a0], UR4 ;  /* 0x0060a004083fc5b2 */ /* 0x0002620008000100 */
[----:B------:R1:W1:Y:S01]  /*07e0*/  @!UP5 SYNCS.EXCH.64 URZ, [UR8+0x60a8], UR4 ;  /* 0x0060a804083fd5b2 */ /* 0x0002620008000100 */
[----:B------:R-:W-:Y:S01]  /*07f0*/  NOP ;  /* 0x0000000000007918 */ /* 0x000fe20000000000 */
[----:B------:R-:W-:Y:S05]  /*0800*/  @P2 BRA `(.L_x_5) ;  /* 0x0000000000402947 */ /* 0x000fea0003800000 */
[----:B-1----:R-:W1:Y:S01]  /*0810*/  S2UR UR5, SR_CgaCtaId ;  /* 0x00000000000579c3 */ /* 0x002e620000008800 */
[----:B------:R-:W-:Y:S01]  /*0820*/  UMOV UR4, 0x400 ;  /* 0x0000040000047882 */ /* 0x000fe20000000000 */
[----:B------:R-:W-:Y:S01]  /*0830*/  UMOV UR8, 0x20 ;  /* 0x0000002000087882 */ /* 0x000fe20000000000 */
[----:B------:R-:W-:Y:S01]  /*0840*/  UMOV UR9, 0x80 ;  /* 0x0000008000097882 */ /* 0x000fe20000000000 */
[----:B------:R-:W-:Y:S01]  /*0850*/  ELECT P0, URZ, PT ;  /* 0x00000000003f782f */ /* 0x000fe20003800000 */
[----:B-1----:R-:W-:Y:S02]  /*0860*/  ULEA UR11, UR5, UR4, 0x18 ;  /* 0x00000004050b7291 */ /* 0x002fe4000f8ec03f */
[----:B------:R-:W-:-:S04]  /*0870*/  UIADD3 UR4, -UR8, 0x100000, URZ ;  /* 0x0010000008047890 */ /* 0x000fc8000fffe13f */
[----:B------:R-:W-:Y:S02]  /*0880*/  USHF.L.U32 UR5, UR4, 0xb, URZ ;  /* 0x0000000b04057899 */ /* 0x000fe4000800063f */
[----:B------:R-:W-:Y:S02]  /*0890*/  USHF.L.U32 UR4, UR4, 0x1, URZ ;  /* 0x0000000104047899 */ /* 0x000fe4000800063f */
[----:B------:R-:W-:-:S04]  /*08a0*/  UIADD3 UR8, -UR9, 0x100000, URZ ;  /* 0x0010000009087890 */ /* 0x000fc8000fffe13f */
[----:B------:R-:W-:Y:S02]  /*08b0*/  USHF.L.U32 UR9, UR8, 0xb, URZ ;  /* 0x0000000b08097899 */ /* 0x000fe4000800063f */
[----:B------:R-:W-:Y:S01]  /*08c0*/  USHF.L.U32 UR8, UR8, 0x1, URZ ;  /* 0x0000000108087899 */ /* 0x000fe2000800063f */
[----:B------:R-:W1:Y:S03]  /*08d0*/  FENCE.VIEW.ASYNC.S ;  /* 0x00000000000073c6 */ /* 0x000e660000000000 */
[----:B-1----:R1:W1:Y:S08]  /*08e0*/  SYNCS.EXCH.64 URZ, [UR11+0x60c0], UR4 ;  /* 0x0060c0040b3f75b2 */ /* 0x0022700008000100 */
[----:B------:R1:W1:Y:S01]  /*08f0*/  SYNCS.EXCH.64 URZ, [UR11+0x60c8], UR8 ;  /* 0x0060c8080b3f75b2 */ /* 0x0002620008000100 */
[----:B------:R-:W-:Y:S01]  /*0900*/  NOP ;  /* 0x0000000000007918 */ /* 0x000fe20000000000 */
.L_x_5:
[----:B------:R-:W-:Y:S01]  /*0910*/  ISETP.NE.AND P0, PT, RZ, UR36, PT ;  /* 0x00000024ff007c0c */ /* 0x000fe2000bf05270 */
[----:B------:R-:W-:Y:S01]  /*0920*/  IMAD.U32 R2, RZ, RZ, UR10 ;  /* 0x0000000aff027e24 */ /* 0x000fe2000f8e00ff */
[----:B------:R-:W-:Y:S01]  /*0930*/  NOP ;  /* 0x0000000000007918 */ /* 0x000fe20000000000 */
[----:B-1234-:R-:W-:Y:S03]  /*0940*/  BAR.SYNC.DEFER_BLOCKING 0x0 ;  /* 0x0000000000007b1d */ /* 0x01efe60000010000 */
[----:B------:R-:W-:-:S07]  /*0950*/  ISETP.EQ.AND P2, PT, R2, 0x1, P1 ;  /* 0x000000010200780c */ /* 0x000fce0000f42270 */
[----:B------:R-:W-:Y:S06]  /*0960*/  @!P0 BRA `(.L_x_6) ;  /* 0x000000bc00708947 */ /* 0x000fec0003800000 */
[----:B------:R-:W-:-:S06]  /*0970*/  UISETP.GT.U32.AND UP2, UPT, UR7, 0x3, UPT ;  /* 0x000000030700788c */ /* 0x000fcc000bf44070 */
[----:B------:R-:W-:-:S13]  /*0980*/  PLOP3.LUT P0, PT, PT, PT, UP2, 0x80, 0x0 ;  /* 0x000000000000781c */ /* 0x000fda0003f0f028 */
[----:B------:R-:W-:Y:S05]  /*0990*/  @P0 EXIT ;  /* 0x000000000000094d */ /* 0x000fea0003800000 */
.L_x_7:
[----:B------:R-:W-:-:S08]  /*09a0*/  NOP ;  /* 0x0000000000007918 */ /* 0x000fd00000000000 */
[----:B------:R-:W1:Y:S02]  /*09b0*/  USETMAXREG.TRY_ALLOC.CTAPOOL UP2, 0xf0 ;  /* 0x000000f0000079c8 */ /* 0x000e640008040600 */
[----:B-1----:R-:W-:-:S13]  /*09c0*/  PLOP3.LUT P0, PT, PT, PT, UP2, 0x80, 0x0 ;  /* 0x000000000000781c */ /* 0x002fda0003f0f028 */
[----:B------:R-:W-:Y:S05]  /*09d0*/  @!P0 BRA `(.L_x_7) ;  /* 0xfffffffc00f08947 */ /* 0x000fea000383ffff */
[----:B------:R-:W-:Y:S01]  /*09e0*/  UISETP.NE.AND UP2, UPT, UR36, 0x1, UPT ;  /* 0x000000012400788c */ /* 0x000fe2000bf45270 */
[----:B------:R-:W1:Y:S01]  /*09f0*/  S2UR UR42, SR_CTAID.X ;  /* 0x00000000002a79c3 */ /* 0x000e620000002500 */
[----:B------:R-:W-:Y:S01]  /*0a00*/  UMOV UR4, URZ ;  /* 0x0000003f00047c82 */ /* 0x000fe20008000000 */
[----:B------:R-:W-:-:S03]  /*0a10*/  UMOV UR5, URZ ;  /* 0x0000003f00057c82 */ /* 0x000fc60008000000 */
[----:B------:R-:W-:-:S13]  /*0a20*/  PLOP3.LUT P0, PT, PT, PT, UP2, 0x80, 0x0 ;  /* 0x000000000000781c */ /* 0x000fda0003f0f028 */
[----:B------:R-:W-:Y:S05]  /*0a30*/  @!P0 BRA `(.L_x_8) ;  /* 0x00000000003c8947 */ /* 0x000fea0003800000 */
[----:B------:R-:W-:Y:S01]  /*0a40*/  UISETP.NE.AND UP2, UPT, UR36, 0x2, UPT ;  /* 0x000000022400788c */ /* 0x000fe2000bf45270 */
[----:B------:R-:W-:-:S05]  /*0a50*/  UMOV UR5, 0x1 ;  /* 0x0000000100057882 */ /* 0x000fca0000000000 */
[----:B------:R-:W-:-:S13]  /*0a60*/  PLOP3.LUT P1, PT, PT, PT, UP2, 0x80, 0x0 ;  /* 0x000000000000781c */ /* 0x000fda0003f2f028 */
[----:B------:R-:W-:Y:S05]  /*0a70*/  @!P1 BRA `(.L_x_8) ;  /* 0x00000000002c9947 */ /* 0x000fea0003800000 */
[----:B------:R-:W-:-:S06]  /*0a80*/  UISETP.NE.AND UP2, UPT, UR36, 0x3, UPT ;  /* 0x000000032400788c */ /* 0x000fcc000bf45270 */
[----:B------:R-:W-:-:S13]  /*0a90*/  PLOP3.LUT P1, PT, PT, PT, UP2, 0x80, 0x0 ;  /* 0x000000000000781c */ /* 0x000fda0003f2f028 */
[----:B------:R-:W-:Y:S05]  /*0aa0*/  @!P1 BRA `(.L_x_9) ;  /* 0x0000000000189947 */ /* 0x000fea0003800000 */
[----:B------:R-:W-:-:S11]  /*0ab0*/  UISETP.NE.AND UP2, UPT, UR36, 0x4, UPT ;  /* 0x000000042400788c */ /* 0x000fd6000bf45270 */
[----:B------:R-:W-:Y:S01]  /*0ac0*/  @!UP2 UMOV UR4, 0x1 ;  /* 0x000000010004a882 */ /* 0x000fe20000000000 */
[----:B------:R-:W-:Y:S01]  /*0ad0*/  @!UP2 UMOV UR5, 0x1 ;  /* 0x000000010005a882 */ /* 0x000fe20000000000 */
[----:B------:R-:W-:Y:S01]  /*0ae0*/  @UP2 UMOV UR4, URZ ;  /* 0x0000003f00042c82 */ /* 0x000fe20008000000 */
[----:B------:R-:W-:Y:S01]  /*0af0*/  @UP2 UMOV UR5, URZ ;  /* 0x0000003f00052c82 */ /* 0x000fe20008000000 */
[----:B------:R-:W-:Y:S05]  /*0b00*/  BRA `(.L_x_8) ;  /* 0x0000000000087947 */ /* 0x000fea0003800000 */
.L_x_9:
[----:B------:R-:W-:Y:S01]  /*0b10*/  UMOV UR4, 0x1 ;  /* 0x0000000100047882 */ /* 0x000fe20000000000 */
[----:B------:R-:W-:-:S05]  /*0b20*/  UMOV UR5, URZ ;  /* 0x0000003f00057c82 */ /* 0x000fca0008000000 */
.L_x_8:
[----:B------:R-:W-:Y:S05]  /*0b30*/  @!P0 BRA `(.L_x_10) ;  /* 0x00000000003c8947 */ /* 0x000fea0003800000 */
[----:B------:R-:W-:-:S06]  /*0b40*/  UISETP.NE.AND UP2, UPT, UR36, 0x2, UPT ;  /* 0x000000022400788c */ /* 0x000fcc000bf45270 */
[----:B------:R-:W-:-:S13]  /*0b50*/  PLOP3.LUT P0, PT, PT, PT, UP2, 0x80, 0x0 ;  /* 0x000000000000781c */ /* 0x000fda0003f0f028 */
[----:B------:R-:W-:Y:S05]  /*0b60*/  @!P0 BRA `(.L_x_11) ;  /* 0x0000000000288947 */ /* 0x000fea0003800000 */
[----:B------:R-:W-:-:S06]  /*0b70*/  UISETP.NE.AND UP2, UPT, UR36, 0x3, UPT ;  /* 0x000000032400788c */ /* 0x000fcc000bf45270 */
[----:B------:R-:W-:-:S13]  /*0b80*/  PLOP3.LUT P0, PT, PT, PT, UP2, 0x80, 0x0 ;  /* 0x000000000000781c */ /* 0x000fda0003f0f028 */
[----:B------:R-:W-:Y:S05]  /*0b90*/  @!P0 BRA `(.L_x_12) ;  /* 0x0000000000148947 */ /* 0x000fea0003800000 */
[----:B------:R-:W-:-:S06]  /*0ba0*/  UISETP.NE.AND UP2, UPT, UR36, 0x4, UPT ;  /* 0x000000042400788c */ /* 0x000fcc000bf45270 */
[----:B------:R-:W-:-:S13]  /*0bb0*/  PLOP3.LUT P0, PT, PT, PT, UP2, 0x80, 0x0 ;  /* 0x000000000000781c */ /* 0x000fda0003f0f028 */
[----:B------:R-:W-:Y:S05]  /*0bc0*/  @P0 BRA `(.L_x_13) ;  /* 0x00000000001c0947 */ /* 0x000fea0003800000 */
[----:B-1----:R-:W-:Y:S01]  /*0bd0*/  ULEA UR42, UR42, 0x3, 0x1 ;  /* 0x000000032a2a7891 */ /* 0x002fe2000f8e083f */
[----:B------:R-:W-:Y:S11]  /*0be0*/  BRA `(.L_x_13) ;  /* 0x0000000000147947 */ /* 0x000ff60003800000 */
.L_x_12:
[----:B-1----:R-:W-:Y:S01]  /*0bf0*/  ULEA UR42, UR42, 0x2, 0x1 ;  /* 0x000000022a2a7891 */ /* 0x002fe2000f8e083f */
[----:B------:R-:W-:Y:S11]  /*0c00*/  BRA `(.L_x_13) ;  /* 0x00000000000c7947 */ /* 0x000ff60003800000 */
.L_x_11:
[----:B-1----:R-:W-:Y:S01]  /*0c10*/  ULEA UR42, UR42, 0x1, 0x1 ;  /* 0x000000012a2a7891 */ /* 0x002fe2000f8e083f */
[----:B------:R-:W-:Y:S11]  /*0c20*/  BRA `(.L_x_13) ;  /* 0x0000000000047947 */ /* 0x000ff60003800000 */
.L_x_10:
[----:B-1----:R-:W-:-:S12]  /*0c30*/  USHF.L.U32 UR42, UR42, 0x1, URZ ;  /* 0x000000012a2a7899 */ /* 0x002fd8000800063f */
.L_x_13:
[----:B------:R-:W-:-:S04]  /*0c40*/  ULOP3.LUT UR6, UR6, 0x1, URZ, 0xfc, !UPT ;  /* 0x0000000106067892 */ /* 0x000fc8000f8efc3f */
[----:B------:R-:W-:-:S06]  /*0c50*/  UISETP.NE.AND UP2, UPT, UR6, 0x3, UPT ;  /* 0x000000030600788c */ /* 0x000fcc000bf45270 */
[----:B------:R-:W-:-:S13]  /*0c60*/  PLOP3.LUT P0, PT, PT, PT, UP2, 0x80, 0x0 ;  /* 0x000000000000781c */ /* 0x000fda0003f0f028 */
[----:B------:R-:W-:Y:S05]  /*0c70*/  @!P0 BRA `(.L_x_14) ;  /* 0x0000000000048947 */ /* 0x000fea0003800000 */
[----:B-1----:R-:W-:Y:S01]  /*0c80*/  BPT.TRAP 0x1 ;  /* 0x000000040000795c */ /* 0x002fe20000300000 */
.L_x_14:
[----:B------:R-:W2:Y:S01]  /*0c90*/  S2UR UR6, SR_CgaCtaId ;  /* 0x00000000000679c3 */ /* 0x000ea20000008800 */
[----:B------:R-:W-:Y:S01]  /*0ca0*/  UMOV UR37, 0x400 ;  /* 0x0000040000257882 */ /* 0x000fe20000000000 */
[----:B------:R-:W-:Y:S01]  /*0cb0*/  IMAD.U32 R4, RZ, RZ, UR4 ;  /* 0x00000004ff047e24 */ /* 0x000fe2000f8e00ff */
[----:B------:R-:W-:-:S04]  /*0cc0*/  SHF.R.S32.HI R3, RZ, 0x1f, R0 ;  /* 0x0000001fff037819 */ /* 0x000fc80000011400 */
[----:B------:R-:W-:Y:S02]  /*0cd0*/  SHF.L.U32 R4, R4, 0x1f, RZ ;  /* 0x0000001f04047819 */ /* 0x000fe400000006ff */
[----:B------:R-:W-:-:S04]  /*0ce0*/  LEA.HI R3, R3, R0, RZ, 0x7 ;  /* 0x0000000003037211 */ /* 0x000fc800078f38ff */
[----:B------:R-:W-:-:S05]  /*0cf0*/  LOP3.LUT R3, R3, 0xffffff80, RZ, 0xc0, !PT ;  /* 0xffffff8003037812 */ /* 0x000fca00078ec0ff */
[----:B------:R-:W-:-:S05]  /*0d00*/  IMAD.IADD R3, R0, 0x1, -R3 ;  /* 0x0000000100037824 */ /* 0x000fca00078e0a03 */
[----:B------:R-:W-:Y:S01]  /*0d10*/  SHF.R.S32.HI R2, RZ, 0x1f, R3 ;  /* 0x0000001fff027819 */ /* 0x000fe20000011403 */
[----:B--2---:R-:W-:-:S03]  /*0d20*/  ULEA UR37, UR6, UR37, 0x18 ;  /* 0x0000002506257291 */ /* 0x004fc6000f8ec03f */
[----:B------:R-:W-:Y:S01]  /*0d30*/  LEA.HI R2, R2, R3, RZ, 0x2 ;  /* 0x0000000302027211 */ /* 0x000fe200078f10ff */
[----:B------:R-:W-:-:S03]  /*0d40*/  ULEA UR6, UR5, UR37, 0x3 ;  /* 0x0000002505067291 */ /* 0x000fc6000f8e183f */
[----:B------:R-:W-:-:S05]  /*0d50*/  LOP3.LUT R2, R2, 0x7ffffffc, RZ, 0xc0, !PT ;  /* 0x7ffffffc02027812 */ /* 0x000fca00078ec0ff */
[----:B------:R-:W-:Y:S01]  /*0d60*/  IMAD.IADD R2, R3, 0x1, -R2 ;  /* 0x0000000103027824 */ /* 0x000fe200078e0a02 */
[----:B------:R-:W2:Y:S02]  /*0d70*/  SYNCS.PHASECHK.TRANS64.TRYWAIT P1, [UR6+0x6050], R4 ;  /* 0x00605004ff0075a7 */ /* 0x000ea40008020146 */
[----:B--2---:R-:W-:Y:S05]  /*0d80*/  @!P1 BRA `(.L_x_15) ;  /* 0x000000c800749947 */ /* 0x004fea0003800000 */
.L_x_99:
[----:B------:R-:W-:Y:S01]  /*0d90*/  IMAD.SHL.U32 R5, R2, 0x2, RZ ;  /* 0x0000000202057824 */ /* 0x000fe200078e00ff */
[----:B------:R-:W-:Y:S06]  /*0da0*/  @!P0 BRA `(.L_x_16) ;  /* 0x0000000000048947 */ /* 0x000fec0003800000 */
[----:B-1----:R-:W-:Y:S01]  /*0db0*/  BPT.TRAP 0x1 ;  /* 0x000000040000795c */ /* 0x002fe20000300000 */
.L_x_16:
[----:B------:R-:W-:Y:S01]  /*0dc0*/  SHF.L.U32 R9, RZ, 0x1f, RZ ;  /* 0x0000001fff097819 */ /* 0x000fe200000006ff */
[----:B------:R-:W-:Y:S01]  /*0dd0*/  UIADD3 UR9, UR37, 0x6090, URZ ;  /* 0x0000609025097890 */ /* 0x000fe2000fffe03f */
[----:B------:R-:W-:Y:S02]  /*0de0*/  ISETP.NE.AND P2, PT, RZ, UR7, PT ;  /* 0x00000007ff007c0c */ /* 0x000fe4000bf45270 */
[----:B------:R-:W3:Y:S02]  /*0df0*/  SYNCS.PHASECHK.TRANS64.TRYWAIT P1, [UR37+0x6000], R9 ;  /* 0x00600009ff0075a7 */ /* 0x000ee40008020165 */
[----:B---3--:R-:W-:Y:S09]  /*0e00*/  @!P1 BRA `(.L_x_17) ;  /* 0x000000c8006c9947 */ /* 0x008ff20003800000 */
.L_x_100:
[----:B------:R-:W-:Y:S01]  /*0e10*/  ULEA UR11, UR36, UR9, 0x3 ;  /* 0x00000009240b7291 */ /* 0x000fe2000f8e183f */
[----:B---3--:R-:W-:-:S04]  /*0e20*/  SEL R2, RZ, 0x1, P2 ;  /* 0x00000001ff027807 */ /* 0x008fc80001000000 */
[----:B------:R-:W-:-:S04]  /*0e30*/  SHF.L.U32 R2, R2, 0x1f, RZ ;  /* 0x0000001f02027819 */ /* 0x000fc800000006ff */
[----:B------:R-:W3:Y:S02]  /*0e40*/  SYNCS.PHASECHK.TRANS64.TRYWAIT P1, [UR11+-0x8], R2 ;  /* 0xfffff802ff0075a7 */ /* 0x000ee4000802014b */
[----:B---3--:R-:W-:Y:S05]  /*0e50*/  @!P1 BRA `(.L_x_18) ;  /* 0x000000c800709947 */ /* 0x008fea0003800000 */
.L_x_101:
[----:B------:R-:W-:Y:S01]  /*0e60*/  USHF.R.U32.HI UR4, URZ, 0x4, UR37 ;  /* 0x000000043f047899 */ /* 0x000fe20008011625 */
[----:B------:R-:W-:Y:S01]  /*0e70*/  WARPGROUP.ARRIVE ;  /* 0x00000000000079c5 */ /* 0x000fe20000000000 */
[----:B------:R-:W-:Y:S01]  /*0e80*/  UIADD3 UR6, UR37, 0x1000, URZ ;  /* 0x0000100025067890 */ /* 0x000fe2000fffe03f */
[----:B------:R-:W3:Y:S01]  /*0e90*/  LDC R8, c[0x0][0x28c] ;  /* 0x0000a300ff087b82 */ /* 0x000ee20000000800 */
[----:B------:R-:W-:Y:S01]  /*0ea0*/  ULOP3.LUT UR4, UR4, 0x3fff, URZ, 0xc0, !UPT ;  /* 0x00003fff04047892 */ /* 0x000fe2000f8ec03f */
[C---:B--2---:R-:W-:Y:S01]  /*0eb0*/  VIADD R3, R5.reuse, 0x1 ;  /* 0x0000000105037836 */ /* 0x044fe20000000000 */
[----:B------:R-:W-:Y:S01]  /*0ec0*/  USHF.R.U32.HI UR6, URZ, 0x4, UR6 ;  /* 0x000000043f067899 */ /* 0x000fe20008011606 */
[C---:B------:R-:W-:Y:S01]  /*0ed0*/  VIADD R7, R5.reuse, 0x8 ;  /* 0x0000000805077836 */ /* 0x040fe20000000000 */
[----:B------:R-:W-:Y:S01]  /*0ee0*/  ULOP3.LUT UR4, UR4, 0x10000, URZ, 0xfc, !UPT ;  /* 0x0001000004047892 */ /* 0x000fe2000f8efc3f */
[----:B------:R-:W-:Y:S01]  /*0ef0*/  VIADD R11, R5, 0x9 ;  /* 0x00000009050b7836 */ /* 0x000fe20000000000 */
[----:B------:R-:W-:Y:S01]  /*0f00*/  ULOP3.LUT UR6, UR6, 0x3fff, URZ, 0xc0, !UPT ;  /* 0x00003fff06067892 */ /* 0x000fe2000f8ec03f */
[----:B------:R-:W-:Y:S01]  /*0f10*/  P2R R12, PR, RZ, 0x1 ;  /* 0x00000001ff0c7803 */ /* 0x000fe20000000000 */
[----:B------:R-:W-:Y:S01]  /*0f20*/  ULEA UR4, UR5, UR4, 0x7 ;  /* 0x0000000405047291 */ /* 0x000fe2000f8e383f */
[----:B------:R-:W-:Y:S01]  /*0f30*/  IMAD.MOV.U32 R103, RZ, RZ, RZ ;  /* 0x000000ffff677224 */ /* 0x000fe200078e00ff */
[----:B------:R-:W-:Y:S01]  /*0f40*/  ULOP3.LUT UR8, UR6, 0x10000, URZ, 0xfc, !UPT ;  /* 0x0001000006087892 */ /* 0x000fe2000f8efc3f */
[----:B------:R-:W-:Y:S01]  /*0f50*/  UMOV UR5, 0xc0000010 ;  /* 0xc000001000057882 */ /* 0x000fe20000000000 */
[----:B------:R-:W-:Y:S01]  /*0f60*/  UMOV UR15, 0xc0000010 ;  /* 0xc0000010000f7882 */ /* 0x000fe20000000000 */
[----:B------:R-:W-:-:S02]  /*0f70*/  UMOV UR13, UR5 ;  /* 0x00000005000d7c82 */ /* 0x000fc40008000000 */
[----:B------:R-:W-:Y:S01]  /*0f80*/  UMOV UR12, UR4 ;  /* 0x00000004000c7c82 */ /* 0x000fe20008000000 */
[----:B------:R-:W-:Y:S01]  /*0f90*/  ULDC UR6, c[0x0][0x604] ;  /* 0x0001810000067ab9 */ /* 0x000fe20000000800 */
[----:B------:R-:W-:Y:S01]  /*0fa0*/  UMOV UR14, UR8 ;  /* 0x00000008000e7c82 */ /* 0x000fe20008000000 */
[----:B------:R-:W-:Y:S01]  /*0fb0*/  USHF.L.U32 UR7, UR7, 0x3, URZ ;  /* 0x0000000307077899 */ /* 0x000fe2000800063f */
[----:B------:R-:W-:Y:S03]  /*0fc0*/  QGMMA.64x128x32.F32.E4M3.E4M3 R24, gdesc[UR12], RZ, !UPT, gsb0 ;  /* 0x01e000000c1879f3 */ /* 0x000fe6000c0008ff */
[----:B------:R-:W-:Y:S01]  /*0fd0*/  ULOP3.LUT UR7, UR7, 0x8, URZ, 0xc, !UPT ;  /* 0x0000000807077892 */ /* 0x000fe2000f8e0c3f */
[-C--:B---3--:R-:W-:Y:S01]  /*0fe0*/  ISETP.GE.AND P4, PT, R3, R8.reuse, PT ;  /* 0x000000080300720c */ /* 0x088fe20003f86270 */
[C---:B------:R-:W-:Y:S01]  /*0ff0*/  VIADD R3, R5.reuse, 0x10 ;  /* 0x0000001005037836 */ /* 0x040fe20000000000 */
[----:B------:R-:W-:-:S02]  /*1000*/  ISETP.GE.AND P3, PT, R5, R8, PT ;  /* 0x000000080500720c */ /* 0x000fc40003f66270 */
[-C--:B------:R-:W-:Y:S01]  /*1010*/  ISETP.GE.AND P5, PT, R7, R8.reuse, PT ;  /* 0x000000080700720c */ /* 0x080fe20003fa6270 */
[----:B------:R-:W-:Y:S01]  /*1020*/  VIADD R7, R5, 0x11 ;  /* 0x0000001105077836 */ /* 0x000fe20000000000 */
[-C--:B------:R-:W-:Y:S01]  /*1030*/  ISETP.GE.AND P1, PT, R3, R8.reuse, PT ;  /* 0x000000080300720c */ /* 0x080fe20003f26270 */
[----:B------:R-:W-:Y:S01]  /*1040*/  VIADD R3, R5, 0x18 ;  /* 0x0000001805037836 */ /* 0x000fe20000000000 */
[-C--:B------:R-:W-:Y:S01]  /*1050*/  ISETP.GE.AND P2, PT, R11, R8.reuse, PT ;  /* 0x000000080b00720c */ /* 0x080fe20003f46270 */
[----:B------:R-:W-:Y:S01]  /*1060*/  VIADD R11, R5, 0x79 ;  /* 0x00000079050b7836 */ /* 0x000fe20000000000 */
[----:B------:R-:W-:Y:S01]  /*1070*/  ISETP.GE.AND P6, PT, R7, R8, PT ;  /* 0x000000080700720c */ /* 0x000fe20003fc6270 */
[----:B------:R-:W-:Y:S01]  /*1080*/  VIADD R7, R5, 0x20 ;  /* 0x0000002005077836 */ /* 0x000fe20000000000 */
[----:B------:R-:W-:Y:S02]  /*1090*/  WARPGROUP.DEPBAR.LE gsb0, 0x0 ;  /* 0x00008000000079c5 */ /* 0x000fe40000010000 */
[----:B------:R-:W-:-:S02]  /*10a0*/  FSEL R24, R24, -INF , !P3 ;  /* 0xff80000018187808 */ /* 0x000fc40005800000 */
[----:B------:R-:W-:Y:S02]  /*10b0*/  FSEL R26, R26, -INF , !P3 ;  /* 0xff8000001a1a7808 */ /* 0x000fe40005800000 */
[-C--:B------:R-:W-:Y:S01]  /*10c0*/  ISETP.GE.AND P3, PT, R3, R8.reuse, PT ;  /* 0x000000080300720c */ /* 0x080fe20003f66270 */
[----:B------:R-:W-:Y:S01]  /*10d0*/  VIADD R3, R5, 0x19 ;  /* 0x0000001905037836 */ /* 0x000fe20000000000 */
[----:B------:R-:W-:Y:S02]  /*10e0*/  FSEL R25, R25, -INF , !P4 ;  /* 0xff80000019197808 */ /* 0x000fe40006000000 */
[----:B------:R-:W-:Y:S02]  /*10f0*/  FSEL R27, R27, -INF , !P4 ;  /* 0xff8000001b1b7808 */ /* 0x000fe40006000000 */
[----:B------:R-:W-:Y:S01]  /*1100*/  ISETP.GE.AND P4, PT, R3, R8, PT ;  /* 0x000000080300720c */ /* 0x000fe20003f86270 */
[----:B------:R-:W-:Y:S01]  /*1110*/  VIADD R3, R5, 0x21 ;  /* 0x0000002105037836 */ /* 0x000fe20000000000 */
        /* <DEDUP_REMOVED lines=14> */
[----:B------:R-:W-:Y:S02]  /*1200*/  ISETP.GE.AND P1, PT, R7, R8, PT ;  /* 0x000000080700720c */ /* 0x000fe40003f26270 */
[----:B------:R-:W-:-:S02]  /*1210*/  FSEL R36, R36, -INF , !P3 ;  /* 0xff80000024247808 */ /* 0x000fc40005800000 */
[----:B------:R-:W-:Y:S02]  /*1220*/  FSEL R38, R38, -INF , !P3 ;  /* 0xff80000026267808 */ /* 0x000fe40005800000 */
[----:B------:R-:W-:Y:S02]  /*1230*/  FMNMX R7, R24, R25, !PT ;  /* 0x0000001918077209 */ /* 0x000fe40007800000 */
[----:B------:R-:W-:Y:S01]  /*1240*/  ISETP.GE.AND P3, PT, R3, R8, PT ;  /* 0x000000080300720c */ /* 0x000fe20003f66270 */
[----:B------:R-:W-:Y:S01]  /*1250*/  VIADD R3, R5, 0x31 ;  /* 0x0000003105037836 */ /* 0x000fe20000000000 */
[----:B------:R-:W-:Y:S02]  /*1260*/  FMNMX R2, R28, R7, !PT ;  /* 0x000000071c027209 */ /* 0x000fe40007800000 */
[----:B------:R-:W-:Y:S02]  /*1270*/  FSEL R37, R37, -INF , !P4 ;  /* 0xff80000025257808 */ /* 0x000fe40006000000 */
[----:B------:R-:W-:-:S02]  /*1280*/  FSEL R39, R39, -INF , !P4 ;  /* 0xff80000027277808 */ /* 0x000fc40006000000 */
[----:B------:R-:W-:Y:S01]  /*1290*/  ISETP.GE.AND P4, PT, R3, R8, PT ;  /* 0x000000080300720c */ /* 0x000fe20003f86270 */
[----:B------:R-:W-:Y:S01]  /*12a0*/  VIADD R3, R5, 0x38 ;  /* 0x0000003805037836 */ /* 0x000fe20000000000 */
[----:B------:R-:W-:Y:S02]  /*12b0*/  FMNMX R7, R29, R2, !PT ;  /* 0x000000021d077209 */ /* 0x000fe40007800000 */
[----:B------:R-:W-:Y:S02]  /*12c0*/  FSEL R40, R40, -INF , !P5 ;  /* 0xff80000028287808 */ /* 0x000fe40006800000 */
[----:B------:R-:W-:Y:S02]  /*12d0*/  FSEL R42, R42, -INF , !P5 ;  /* 0xff8000002a2a7808 */ /* 0x000fe40006800000 */
[----:B------:R-:W-:Y:S02]  /*12e0*/  FMNMX R2, R32, R7, !PT ;  /* 0x0000000720027209 */ /* 0x000fe40007800000 */
[----:B------:R-:W-:Y:S01]  /*12f0*/  ISETP.GE.AND P5, PT, R3, R8, PT ;  /* 0x000000080300720c */ /* 0x000fe20003fa6270 */
[----:B------:R-:W-:Y:S01]  /*1300*/  VIADD R3, R5, 0x39 ;  /* 0x0000003905037836 */ /* 0x000fe20000000000 */
[----:B------:R-:W-:-:S02]  /*1310*/  FMNMX R7, R33, R2, !PT ;  /* 0x0000000221077209 */ /* 0x000fc40007800000 */
[----:B------:R-:W-:Y:S02]  /*1320*/  FSEL R41, R41, -INF , !P2 ;  /* 0xff80000029297808 */ /* 0x000fe40005000000 */
[----:B------:R-:W-:Y:S02]  /*1330*/  FSEL R43, R43, -INF , !P2 ;  /* 0xff8000002b2b7808 */ /* 0x000fe40005000000 */
[----:B------:R-:W-:Y:S01]  /*1340*/  ISETP.GE.AND P2, PT, R3, R8, PT ;  /* 0x000000080300720c */ /* 0x000fe20003f46270 */
[----:B------:R-:W-:Y:S01]  /*1350*/  VIADD R3, R5, 0x40 ;  /* 0x0000004005037836 */ /* 0x000fe20000000000 */
[----:B------:R-:W-:Y:S02]  /*1360*/  FMNMX R2, R36, R7, !PT ;  /* 0x0000000724027209 */ /* 0x000fe40007800000 */
[----:B------:R-:W-:Y:S02]  /*1370*/  FSEL R44, R44, -INF , !P1 ;  /* 0xff8000002c2c7808 */ /* 0x000fe40004800000 */
[----:B------:R-:W-:-:S02]  /*1380*/  FSEL R46, R46, -INF , !P1 ;  /* 0xff8000002e2e7808 */ /* 0x000fc40004800000 */
[----:B------:R-:W-:Y:S02]  /*1390*/  FMNMX R7, R37, R2, !PT ;  /* 0x0000000225077209 */ /* 0x000fe40007800000 */
[-C--:B------:R-:W-:Y:S01]  /*13a0*/  ISETP.GE.AND P1, PT, R3, R8.reuse, PT ;  /* 0x000000080300720c */ /* 0x080fe20003f26270 */
[----:B------:R-:W-:Y:S01]  /*13b0*/  VIADD R3, R5, 0x41 ;  /* 0x0000004105037836 */ /* 0x000fe20000000000 */
[----:B------:R-:W-:Y:S02]  /*13c0*/  FMNMX R2, R40, R7, !PT ;  /* 0x0000000728027209 */ /* 0x000fe40007800000 */
[----:B------:R-:W-:Y:S02]  /*13d0*/  FSEL R45, R45, -INF , !P6 ;  /* 0xff8000002d2d7808 */ /* 0x000fe40007000000 */
[----:B------:R-:W-:Y:S02]  /*13e0*/  FSEL R47, R47, -INF , !P6 ;  /* 0xff8000002f2f7808 */ /* 0x000fe40007000000 */
[----:B------:R-:W-:Y:S01]  /*13f0*/  ISETP.GE.AND P6, PT, R3, R8, PT ;  /* 0x000000080300720c */ /* 0x000fe20003fc6270 */
[----:B------:R-:W-:Y:S01]  /*1400*/  VIADD R3, R5, 0x48 ;  /* 0x0000004805037836 */ /* 0x000fe20000000000 */
[----:B------:R-:W-:-:S02]  /*1410*/  FMNMX R7, R41, R2, !PT ;  /* 0x0000000229077209 */ /* 0x000fc40007800000 */
[----:B------:R-:W-:Y:S02]  /*1420*/  FSEL R48, R48, -INF , !P3 ;  /* 0xff80000030307808 */ /* 0x000fe40005800000 */
[----:B------:R-:W-:Y:S02]  /*1430*/  FSEL R50, R50, -INF , !P3 ;  /* 0xff80000032327808 */ /* 0x000fe40005800000 */
[----:B------:R-:W-:Y:S02]  /*1440*/  FMNMX R2, R44, R7, !PT ;  /* 0x000000072c027209 */ /* 0x000fe40007800000 */
[----:B------:R-:W-:Y:S01]  /*1450*/  ISETP.GE.AND P3, PT, R3, R8, PT ;  /* 0x000000080300720c */ /* 0x000fe20003f66270 */
[----:B------:R-:W-:Y:S01]  /*1460*/  VIADD R3, R5, 0x49 ;  /* 0x0000004905037836 */ /* 0x000fe20000000000 */
[----:B------:R-:W-:Y:S02]  /*1470*/  FMNMX R7, R45, R2, !PT ;  /* 0x000000022d077209 */ /* 0x000fe40007800000 */
[----:B------:R-:W-:-:S02]  /*1480*/  FSEL R49, R49, -INF , !P4 ;  /* 0xff80000031317808 */ /* 0x000fc40006000000 */
[----:B------:R-:W-:Y:S02]  /*1490*/  FSEL R51, R51, -INF , !P4 ;  /* 0xff80000033337808 */ /* 0x000fe40006000000 */
[----:B------:R-:W-:Y:S01]  /*14a0*/  ISETP.GE.AND P4, PT, R3, R8, PT ;  /* 0x000000080300720c */ /* 0x000fe20003f86270 */
[----:B------:R-:W-:Y:S01]  /*14b0*/  VIADD R3, R5, 0x50 ;  /* 0x0000005005037836 */ /* 0x000fe20000000000 */
[----:B------:R-:W-:Y:S02]  /*14c0*/  FMNMX R2, R48, R7, !PT ;  /* 0x0000000730027209 */ /* 0x000fe40007800000 */
[----:B------:R-:W-:Y:S02]  /*14d0*/  FSEL R52, R52, -INF , !P5 ;  /* 0xff80000034347808 */ /* 0x000fe40006800000 */
[----:B------:R-:W-:Y:S02]  /*14e0*/  FSEL R54, R54, -INF , !P5 ;  /* 0xff80000036367808 */ /* 0x000fe40006800000 */
[----:B------:R-:W-:-:S02]  /*14f0*/  FMNMX R7, R49, R2, !PT ;  /* 0x0000000231077209 */ /* 0x000fc40007800000 */
[-C--:B------:R-:W-:Y:S01]  /*1500*/  ISETP.GE.AND P5, PT, R3, R8.reuse, PT ;  /* 0x000000080300720c */ /* 0x080fe20003fa6270 */
[----:B------:R-:W-:Y:S01]  /*1510*/  VIADD R3, R5, 0x51 ;  /* 0x0000005105037836 */ /* 0x000fe20000000000 */
[----:B------:R-:W-:Y:S02]  /*1520*/  FSEL R53, R53, -INF , !P2 ;  /* 0xff80000035357808 */ /* 0x000fe40005000000 */
[----:B------:R-:W-:Y:S02]  /*1530*/  FMNMX R2, R52, R7, !PT ;  /* 0x0000000734027209 */ /* 0x000fe40007800000 */
[----:B------:R-:W-:Y:S02]  /*1540*/  FSEL R55, R55, -INF , !P2 ;  /* 0xff80000037377808 */ /* 0x000fe40005000000 */
[----:B------:R-:W-:Y:S01]  /*1550*/  ISETP.GE.AND P2, PT, R3, R8, PT ;  /* 0x000000080300720c */ /* 0x000fe20003f46270 */
[----:B------:R-:W-:Y:S01]  /*1560*/  VIADD R3, R5, 0x58 ;  /* 0x0000005805037836 */ /* 0x000fe20000000000 */
[----:B------:R-:W-:-:S02]  /*1570*/  FSEL R56, R56, -INF , !P1 ;  /* 0xff80000038387808 */ /* 0x000fc40004800000 */
[----:B------:R-:W-:Y:S02]  /*1580*/  FMNMX R7, R53, R2, !PT ;  /* 0x0000000235077209 */ /* 0x000fe40007800000 */
[----:B------:R-:W-:Y:S02]  /*1590*/  FSEL R58, R58, -INF , !P1 ;  /* 0xff8000003a3a7808 */ /* 0x000fe40004800000 */
[----:B------:R-:W-:Y:S02]  /*15a0*/  FSEL R57, R57, -INF , !P6 ;  /* 0xff80000039397808 */ /* 0x000fe40007000000 */
[----:B------:R-:W-:Y:S02]  /*15b0*/  FMNMX R2, R56, R7, !PT ;  /* 0x0000000738027209 */ /* 0x000fe40007800000 */
[----:B------:R-:W-:Y:S01]  /*15c0*/  ISETP.GE.AND P1, PT, R3, R8, PT ;  /* 0x000000080300720c */ /* 0x000fe20003f26270 */
[----:B------:R-:W-:Y:S01]  /*15d0*/  VIADD R3, R5, 0x59 ;  /* 0x0000005905037836 */ /* 0x000fe20000000000 */
[----:B------:R-:W-:-:S02]  /*15e0*/  FSEL R60, R60, -INF , !P3 ;  /* 0xff8000003c3c7808 */ /* 0x000fc40005800000 */
[----:B------:R-:W-:Y:S02]  /*15f0*/  FMNMX R7, R57, R2, !PT ;  /* 0x0000000239077209 */ /* 0x000fe40007800000 */
[----:B------:R-:W-:Y:S02]  /*1600*/  FSEL R59, R59, -INF , !P6 ;  /* 0xff8000003b3b7808 */ /* 0x000fe40007000000 */
[----:B------:R-:W-:Y:S01]  /*1610*/  ISETP.GE.AND P6, PT, R3, R8, PT ;  /* 0x000000080300720c */ /* 0x000fe20003fc6270 */
[----:B------:R-:W-:Y:S01]  /*1620*/  VIADD R3, R5, 0x60 ;  /* 0x0000006005037836 */ /* 0x000fe20000000000 */
[----:B------:R-:W-:Y:S02]  /*1630*/  FSEL R61, R61, -INF , !P4 ;  /* 0xff8000003d3d7808 */ /* 0x000fe40006000000 */
[----:B------:R-:W-:Y:S02]  /*1640*/  FMNMX R2, R60, R7, !PT ;  /* 0x000000073c027209 */ /* 0x000fe40007800000 */
[----:B------:R-:W-:-:S02]  /*1650*/  FSEL R62, R62, -INF , !P3 ;  /* 0xff8000003e3e7808 */ /* 0x000fc40005800000 */
[----:B------:R-:W-:Y:S02]  /*1660*/  FSEL R64, R64, -INF , !P5 ;  /* 0xff80000040407808 */ /* 0x000fe40006800000 */
[----:B------:R-:W-:Y:S02]  /*1670*/  FMNMX R7, R61, R2, !PT ;  /* 0x000000023d077209 */ /* 0x000fe40007800000 */
[----:B------:R-:W-:Y:S01]  /*1680*/  ISETP.GE.AND P3, PT, R3, R8, PT ;  /* 0x000000080300720c */ /* 0x000fe20003f66270 */
[----:B------:R-:W-:Y:S01]  /*1690*/  VIADD R3, R5, 0x61 ;  /* 0x0000006105037836 */ /* 0x000fe20000000000 */
[----:B------:R-:W-:Y:S02]  /*16a0*/  FSEL R65, R65, -INF , !P2 ;  /* 0xff80000041417808 */ /* 0x000fe40005000000 */
[----:B------:R-:W-:Y:S02]  /*16b0*/  FMNMX R2, R64, R7, !PT ;  /* 0x0000000740027209 */ /* 0x000fe40007800000 */
[----:B------:R-:W-:-:S02]  /*16c0*/  FSEL R63, R63, -INF , !P4 ;  /* 0xff8000003f3f7808 */ /* 0x000fc40006000000 */
[----:B------:R-:W-:Y:S01]  /*16d0*/  ISETP.GE.AND P4, PT, R3, R8, PT ;  /* 0x000000080300720c */ /* 0x000fe20003f86270 */
[----:B------:R-:W-:Y:S01]  /*16e0*/  VIADD R3, R5, 0x68 ;  /* 0x0000006805037836 */ /* 0x000fe20000000000 */
[----:B------:R-:W-:Y:S02]  /*16f0*/  FSEL R68, R68, -INF , !P1 ;  /* 0xff80000044447808 */ /* 0x000fe40004800000 */
[----:B------:R-:W-:Y:S02]  /*1700*/  FMNMX R7, R65, R2, !PT ;  /* 0x0000000241077209 */ /* 0x000fe40007800000 */
[----:B------:R-:W-:Y:S02]  /*1710*/  FSEL R66, R66, -INF , !P5 ;  /* 0xff80000042427808 */ /* 0x000fe40006800000 */
[----:B------:R-:W-:Y:S02]  /*1720*/  FSEL R69, R69, -INF , !P6 ;  /* 0xff80000045457808 */ /* 0x000fe40007000000 */
[----:B------:R-:W-:-:S02]  /*1730*/  FMNMX R2, R68, R7, !PT ;  /* 0x0000000744027209 */ /* 0x000fc40007800000 */
[----:B------:R-:W-:Y:S01]  /*1740*/  ISETP.GE.AND P5, PT, R3, R8, PT ;  /* 0x000000080300720c */ /* 0x000fe20003fa6270 */
        /* <DEDUP_REMOVED lines=14> */
[----:B------:R-:W-:Y:S01]  /*1830*/  FMNMX R2, R76, R7, !PT ;  /* 0x000000074c027209 */ /* 0x000fe20007800000 */
[----:B------:R-:W-:Y:S01]  /*1840*/  VIADD R7, R5, 0x78 ;  /* 0x0000007805077836 */ /* 0x000fe20000000000 */
[----:B------:R-:W-:Y:S02]  /*1850*/  ISETP.GE.AND P0, PT, R3, R8, PT ;  /* 0x000000080300720c */ /* 0x000fe40003f06270 */
[----:B------:R-:W-:Y:S02]  /*1860*/  FSEL R80, R80, -INF , !P1 ;  /* 0xff80000050507808 */ /* 0x000fe40004800000 */
[----:B------:R-:W-:Y:S02]  /*1870*/  FMNMX R13, R77, R2, !PT ;  /* 0x000000024d0d7209 */ /* 0x000fe40007800000 */
[----:B------:R-:W-:Y:S02]  /*1880*/  FSEL R81, R81, -INF , !P0 ;  /* 0xff80000051517808 */ /* 0x000fe40004000000 */
[----:B------:R-:W-:-:S02]  /*1890*/  ISETP.GE.AND P0, PT, R7, R8, PT ;  /* 0x000000080700720c */ /* 0x000fc40003f06270 */
[----:B------:R-:W-:Y:S02]  /*18a0*/  FMNMX R2, R80, R13, !PT ;  /* 0x0000000d50027209 */ /* 0x000fe40007800000 */
[----:B------:R-:W-:Y:S02]  /*18b0*/  FSEL R84, R84, -INF , !P0 ;  /* 0xff80000054547808 */ /* 0x000fe40004000000 */
[----:B------:R-:W-:Y:S02]  /*18c0*/  FMNMX R13, R81, R2, !PT ;  /* 0x00000002510d7209 */ /* 0x000fe40007800000 */
[----:B------:R-:W-:Y:S02]  /*18d0*/  ISETP.GE.AND P0, PT, R11, R8, PT ;  /* 0x000000080b00720c */ /* 0x000fe40003f06270 */
[----:B------:R-:W-:Y:S02]  /*18e0*/  FMNMX R2, R84, R13, !PT ;  /* 0x0000000d54027209 */ /* 0x000fe40007800000 */
[----:B------:R-:W-:-:S02]  /*18f0*/  FSEL R85, R85, -INF , !P0 ;  /* 0xff80000055557808 */ /* 0x000fc40004000000 */
[----:B------:R-:W-:Y:S02]  /*1900*/  FSEL R71, R71, -INF , !P6 ;  /* 0xff80000047477808 */ /* 0x000fe40007000000 */
[----:B------:R-:W-:Y:S02]  /*1910*/  FMNMX R2, R85, R2, !PT ;  /* 0x0000000255027209 */ /* 0x000fe40007800000 */
[----:B------:R-:W-:Y:S02]  /*1920*/  FSEL R75, R75, -INF , !P4 ;  /* 0xff8000004b4b7808 */ /* 0x000fe40006000000 */
[----:B------:R-:W-:Y:S01]  /*1930*/  FSEL R78, R78, -INF , !P5 ;  /* 0xff8000004e4e7808 */ /* 0x000fe20006800000 */
[----:B------:R-:W2:Y:S01]  /*1940*/  SHFL.BFLY PT, R11, R2, 0x1, 0x1f ;  /* 0x0c201f00020b7f89 */ /* 0x000ea200000e0000 */
[----:B------:R-:W-:Y:S02]  /*1950*/  FSEL R82, R82, -INF , !P1 ;  /* 0xff80000052527808 */ /* 0x000fe40004800000 */
[----:B------:R-:W-:-:S02]  /*1960*/  FSEL R74, R74, -INF , !P3 ;  /* 0xff8000004a4a7808 */ /* 0x000fc40005800000 */
[----:B------:R-:W-:Y:S02]  /*1970*/  FSEL R79, R79, -INF , !P2 ;  /* 0xff8000004f4f7808 */ /* 0x000fe40005000000 */
[----:B------:R-:W-:Y:S02]  /*1980*/  FSEL R87, R87, -INF , !P0 ;  /* 0xff80000057577808 */ /* 0x000fe40004000000 */
[----:B--2---:R-:W-:-:S05]  /*1990*/  FMNMX R11, R2, R11, !PT ;  /* 0x0000000b020b7209 */ /* 0x004fca0007800000 */
[----:B------:R-:W2:Y:S02]  /*19a0*/  SHFL.BFLY PT, R6, R11, 0x2, 0x1f ;  /* 0x0c401f000b067f89 */ /* 0x000ea400000e0000 */
[----:B--2---:R-:W-:-:S04]  /*19b0*/  FMNMX R6, R11, R6, !PT ;  /* 0x000000060b067209 */ /* 0x004fc80007800000 */
[----:B------:R-:W-:-:S04]  /*19c0*/  FSETP.NEU.AND P6, PT, R6, -INF , PT ;  /* 0xff8000000600780b */ /* 0x000fc80003fcd000 */
[----:B------:R-:W-:Y:S02]  /*19d0*/  FSEL R4, R6, RZ, P6 ;  /* 0x000000ff06047208 */ /* 0x000fe40003000000 */
[----:B------:R-:W-:Y:S02]  /*19e0*/  ISETP.GE.AND P6, PT, R3, R8, PT ;  /* 0x000000080300720c */ /* 0x000fe40003fc6270 */
[----:B------:R-:W-:Y:S01]  /*19f0*/  FMNMX R3, R26, R27, !PT ;  /* 0x0000001b1a037209 */ /* 0x000fe20007800000 */
[----:B------:R-:W-:Y:S01]  /*1a00*/  FMUL R13, R4, UR6 ;  /* 0x00000006040d7c20 */ /* 0x000fe20008400000 */
[----:B------:R-:W-:Y:S02]  /*1a10*/  FSEL R83, R83, -INF , !P6 ;  /* 0xff80000053537808 */ /* 0x000fe40007000000 */
[----:B------:R-:W-:Y:S01]  /*1a20*/  FMNMX R10, R30, R3, !PT ;  /* 0x000000031e0a7209 */ /* 0x000fe20007800000 */
[--C-:B------:R-:W-:Y:S01]  /*1a30*/  FFMA R24, R24, UR6, -R13.reuse ;  /* 0x0000000618187c23 */ /* 0x100fe2000800080d */
[--C-:B------:R-:W-:Y:S01]  /*1a40*/  FFMA R4, R25, UR6, -R13.reuse ;  /* 0x0000000619047c23 */ /* 0x100fe2000800080d */
[--C-:B------:R-:W-:Y:S01]  /*1a50*/  FFMA R32, R32, UR6, -R13.reuse ;  /* 0x0000000620207c23 */ /* 0x100fe2000800080d */
[----:B------:R-:W-:Y:S01]  /*1a60*/  FMNMX R3, R31, R10, !PT ;  /* 0x0000000a1f037209 */ /* 0x000fe20007800000 */
[--C-:B------:R-:W-:Y:S01]  /*1a70*/  FFMA R36, R36, UR6, -R13.reuse ;  /* 0x0000000624247c23 */ /* 0x100fe2000800080d */
[----:B------:R-:W-:Y:S01]  /*1a80*/  FSETP.GEU.AND P4, PT, R24, -126, PT ;  /* 0xc2fc00001800780b */ /* 0x000fe20003f8e000 */
        /* <DEDUP_REMOVED lines=12> */
[----:B------:R-:W-:Y:S01]  /*1b50*/  @!P4 FMUL R24, R24, 0.5 ;  /* 0x3f0000001818c820 */ /* 0x000fe20000400000 */
[----:B------:R-:W-:Y:S01]  /*1b60*/  FMNMX R3, R39, R10, !PT ;  /* 0x0000000a27037209 */ /* 0x000fe20007800000 */
[--C-:B------:R-:W-:Y:S01]  /*1b70*/  FFMA R40, R40, UR6, -R13.reuse ;  /* 0x0000000628287c23 */ /* 0x100fe2000800080d */
[----:B------:R-:W-:Y:S01]  /*1b80*/  FSETP.GEU.AND P2, PT, R29, -126, PT ;  /* 0xc2fc00001d00780b */ /* 0x000fe20003f4e000 */
[----:B------:R-:W2:Y:S01]  /*1b90*/  MUFU.EX2 R2, R24 ;  /* 0x0000001800027308 */ /* 0x000ea20000000800 */
[----:B------:R-:W-:Y:S01]  /*1ba0*/  FMNMX R10, R42, R3, !PT ;  /* 0x000000032a0a7209 */ /* 0x000fe20007800000 */
[----:B------:R-:W-:Y:S01]  /*1bb0*/  @!P5 FMUL R4, R4, 0.5 ;  /* 0x3f0000000404d820 */ /* 0x000fe20000400000 */
[----:B------:R-:W-:Y:S01]  /*1bc0*/  ISETP.GE.AND P6, PT, R7, R8, PT ;  /* 0x000000080700720c */ /* 0x000fe20003fc6270 */
[----:B------:R-:W-:Y:S01]  /*1bd0*/  @!P1 FMUL R32, R32, 0.5 ;  /* 0x3f00000020209820 */ /* 0x000fe20000400000 */
[----:B------:R-:W-:Y:S01]  /*1be0*/  FMNMX R3, R43, R10, !PT ;  /* 0x0000000a2b037209 */ /* 0x000fe20007800000 */
[--C-:B------:R-:W-:Y:S01]  /*1bf0*/  FFMA R49, R49, UR6, -R13.reuse ;  /* 0x0000000631317c23 */ /* 0x100fe2000800080d */
[----:B------:R-:W-:Y:S01]  /*1c00*/  FSEL R86, R86, -INF , !P6 ;  /* 0xff80000056567808 */ /* 0x000fe20007000000 */
[----:B------:R-:W3:Y:S01]  /*1c10*/  MUFU.EX2 R4, R4 ;  /* 0x0000000400047308 */ /* 0x000ee20000000800 */
[----:B------:R-:W-:Y:S01]  /*1c20*/  FMNMX R10, R46, R3, !PT ;  /* 0x000000032e0a7209 */ /* 0x000fe20007800000 */
[----:B------:R-:W-:Y:S01]  /*1c30*/  @!P3 FMUL R28, R28, 0.5 ;  /* 0x3f0000001c1cb820 */ /* 0x000fe20000400000 */
[----:B------:R-:W-:Y:S01]  /*1c40*/  FSETP.GEU.AND P6, PT, R33, -126, PT ;  /* 0xc2fc00002100780b */ /* 0x000fe20003fce000 */
[----:B------:R-:W-:Y:S01]  /*1c50*/  @!P2 FMUL R29, R29, 0.5 ;  /* 0x3f0000001d1da820 */ /* 0x000fe20000400000 */
[----:B------:R-:W-:Y:S01]  /*1c60*/  FMNMX R3, R47, R10, !PT ;  /* 0x0000000a2f037209 */ /* 0x000fe20007800000 */
[--C-:B------:R-:W-:Y:S01]  /*1c70*/  FFMA R41, R41, UR6, -R13.reuse ;  /* 0x0000000629297c23 */ /* 0x100fe2000800080d */
[--C-:B------:R-:W-:Y:S01]  /*1c80*/  FFMA R7, R56, UR6, -R13.reuse ;  /* 0x0000000638077c23 */ /* 0x100fe2000800080d */
[----:B------:R-:W4:Y:S01]  /*1c90*/  MUFU.EX2 R32, R32 ;  /* 0x0000002000207308 */ /* 0x000f220000000800 */
[----:B--2---:R-:W-:Y:S01]  /*1ca0*/  @!P4 FMUL R2, R2, R2 ;  /* 0x000000020202c220 */ /* 0x004fe20000400000 */
[----:B------:R-:W-:Y:S01]  /*1cb0*/  FSETP.GEU.AND P4, PT, R36, -126, PT ;  /* 0xc2fc00002400780b */ /* 0x000fe20003f8e000 */
[--C-:B------:R-:W-:Y:S01]  /*1cc0*/  FFMA R60, R60, UR6, -R13.reuse ;  /* 0x000000063c3c7c23 */ /* 0x100fe2000800080d */
[----:B------:R-:W-:Y:S01]  /*1cd0*/  FMNMX R10, R50, R3, !PT ;  /* 0x00000003320a7209 */ /* 0x000fe20007800000 */
[--C-:B------:R-:W-:Y:S01]  /*1ce0*/  FFMA R45, R45, UR6, -R13.reuse ;  /* 0x000000062d2d7c23 */ /* 0x100fe2000800080d */
[--C-:B------:R-:W-:Y:S01]  /*1cf0*/  FFMA R52, R52, UR6, -R13.reuse ;  /* 0x0000000634347c23 */ /* 0x100fe2000800080d */
[--C-:B------:R-:W-:Y:S01]  /*1d00*/  FFMA R64, R64, UR6, -R13.reuse ;  /* 0x0000000640407c23 */ /* 0x100fe2000800080d */
[----:B------:R-:W-:Y:S01]  /*1d10*/  FMNMX R3, R51, R10, !PT ;  /* 0x0000000a33037209 */ /* 0x000fe20007800000 */
[----:B---3--:R-:W-:Y:S01]  /*1d20*/  @!P5 FMUL R4, R4, R4 ;  /* 0x000000040404d220 */ /* 0x008fe20000400000 */
[----:B------:R-:W-:Y:S01]  /*1d30*/  FSETP.GEU.AND P5, PT, R37, -126, PT ;  /* 0xc2fc00002500780b */ /* 0x000fe20003fae000 */
[----:B------:R-:W2:Y:S01]  /*1d40*/  MUFU.EX2 R28, R28 ;  /* 0x0000001c001c7308 */ /* 0x000ea20000000800 */
[----:B------:R-:W-:Y:S01]  /*1d50*/  FMNMX R10, R54, R3, !PT ;  /* 0x00000003360a7209 */ /* 0x000fe20007800000 */
[----:B------:R-:W-:Y:S01]  /*1d60*/  @!P6 FMUL R33, R33, 0.5 ;  /* 0x3f0000002121e820 */ /* 0x000fe20000400000 */
[--C-:B------:R-:W-:Y:S01]  /*1d70*/  FFMA R53, R53, UR6, -R13.reuse ;  /* 0x0000000635357c23 */ /* 0x100fe2000800080d */
[----:B------:R-:W-:Y:S01]  /*1d80*/  @!P4 FMUL R36, R36, 0.5 ;  /* 0x3f0000002424c820 */ /* 0x000fe20000400000 */
[----:B------:R-:W-:Y:S01]  /*1d90*/  FMNMX R3, R55, R10, !PT ;  /* 0x0000000a37037209 */ /* 0x000fe20007800000 */
[----:B----4-:R-:W-:Y:S01]  /*1da0*/  @!P1 FMUL R32, R32, R32 ;  /* 0x0000002020209220 */ /* 0x010fe20000400000 */
[----:B------:R-:W-:Y:S01]  /*1db0*/  FSETP.GEU.AND P1, PT, R44, -126, PT ;  /* 0xc2fc00002c00780b */ /* 0x000fe20003f2e000 */
[----:B------:R-:W3:Y:S01]  /*1dc0*/  MUFU.EX2 R14, R29 ;  /* 0x0000001d000e7308 */ /* 0x000ee20000000800 */
[----:B------:R-:W-:Y:S01]  /*1dd0*/  FMNMX R10, R58, R3, !PT ;  /* 0x000000033a0a7209 */ /* 0x000fe20007800000 */
[--C-:B------:R-:W-:Y:S01]  /*1de0*/  FFMA R68, R68, UR6, -R13.reuse ;  /* 0x0000000644447c23 */ /* 0x100fe2000800080d */
[--C-:B------:R-:W-:Y:S01]  /*1df0*/  FFMA R73, R73, UR6, -R13.reuse ;  /* 0x0000000649497c23 */ /* 0x100fe2000800080d */
[----:B------:R-:W-:Y:S01]  /*1e00*/  @!P5 FMUL R37, R37, 0.5 ;  /* 0x3f0000002525d820 */ /* 0x000fe20000400000 */
[----:B------:R-:W-:Y:S01]  /*1e10*/  FMNMX R3, R59, R10, !PT ;  /* 0x0000000a3b037209 */ /* 0x000fe20007800000 */
[--C-:B------:R-:W-:Y:S01]  /*1e20*/  FFMA R61, R61, UR6, -R13.reuse ;  /* 0x000000063d3d7c23 */ /* 0x100fe2000800080d */
[--C-:B------:R-:W-:Y:S01]  /*1e30*/  FFMA R69, R69, UR6, -R13.reuse ;  /* 0x0000000645457c23 */ /* 0x100fe2000800080d */
[----:B------:R-:W4:Y:S01]  /*1e40*/  MUFU.EX2 R36, R36 ;  /* 0x0000002400247308 */ /* 0x000f220000000800 */
[----:B------:R-:W-:Y:S01]  /*1e50*/  FMNMX R10, R62, R3, !PT ;  /* 0x000000033e0a7209 */ /* 0x000fe20007800000 */
[----:B--2---:R-:W-:Y:S01]  /*1e60*/  @!P3 FMUL R28, R28, R28 ;  /* 0x0000001c1c1cb220 */ /* 0x004fe20000400000 */
[----:B------:R-:W-:Y:S01]  /*1e70*/  FSETP.GEU.AND P3, PT, R40, -126, PT ;  /* 0xc2fc00002800780b */ /* 0x000fe20003f6e000 */
[----:B------:R-:W-:Y:S01]  /*1e80*/  @!P1 FMUL R44, R44, 0.5 ;  /* 0x3f0000002c2c9820 */ /* 0x000fe20000400000 */
[----:B------:R-:W-:Y:S01]  /*1e90*/  FMNMX R3, R63, R10, !PT ;  /* 0x0000000a3f037209 */ /* 0x000fe20007800000 */
[--C-:B------:R-:W-:Y:S01]  /*1ea0*/  FFMA R65, R65, UR6, -R13.reuse ;  /* 0x0000000641417c23 */ /* 0x100fe2000800080d */
[--C-:B------:R-:W-:Y:S01]  /*1eb0*/  FFMA R76, R76, UR6, -R13.reuse ;  /* 0x000000064c4c7c23 */ /* 0x100fe2000800080d */
[----:B------:R-:W2:Y:S01]  /*1ec0*/  MUFU.EX2 R18, R37 ;  /* 0x0000002500127308 */ /* 0x000ea20000000800 */
[----:B------:R-:W-:Y:S01]  /*1ed0*/  FMNMX R10, R66, R3, !PT ;  /* 0x00000003420a7209 */ /* 0x000fe20007800000 */
[----:B---3--:R-:W-:Y:S01]  /*1ee0*/  @!P2 FMUL R14, R14, R14 ;  /* 0x0000000e0e0ea220 */ /* 0x008fe20000400000 */
[----:B------:R-:W-:Y:S01]  /*1ef0*/  FSETP.GEU.AND P2, PT, R41, -126, PT ;  /* 0xc2fc00002900780b */ /* 0x000fe20003f4e000 */
[--C-:B------:R-:W-:Y:S01]  /*1f00*/  FFMA R80, R80, UR6, -R13.reuse ;  /* 0x0000000650507c23 */ /* 0x100fe2000800080d */
[----:B------:R-:W-:Y:S01]  /*1f10*/  FMNMX R3, R67, R10, !PT ;  /* 0x0000000a43037209 */ /* 0x000fe20007800000 */
[--C-:B------:R-:W-:Y:S01]  /*1f20*/  FFMA R57, R57, UR6, -R13.reuse ;  /* 0x0000000639397c23 */ /* 0x100fe2000800080d */
[--C-:B------:R-:W-:Y:S01]  /*1f30*/  FFMA R72, R72, UR6, -R13.reuse ;  /* 0x0000000648487c23 */ /* 0x100fe2000800080d */
[----:B------:R-:W3:Y:S01]  /*1f40*/  MUFU.EX2 R44, R44 ;  /* 0x0000002c002c7308 */ /* 0x000ee20000000800 */
[----:B----4-:R-:W-:Y:S01]  /*1f50*/  @!P4 FMUL R36, R36, R36 ;  /* 0x000000242424c220 */ /* 0x010fe20000400000 */
[----:B------:R-:W-:Y:S01]  /*1f60*/  FSETP.GEU.AND P4, PT, R48, -126, PT ;  /* 0xc2fc00003000780b */ /* 0x000fe20003f8e000 */
[----:B------:R-:W-:Y:S01]  /*1f70*/  @!P3 FMUL R40, R40, 0.5 ;  /* 0x3f0000002828b820 */ /* 0x000fe20000400000 */
[----:B------:R-:W-:Y:S01]  /*1f80*/  FMNMX R10, R70, R3, !PT ;  /* 0x00000003460a7209 */ /* 0x000fe20007800000 */
[--C-:B------:R-:W-:Y:S01]  /*1f90*/  FFMA R77, R77, UR6, -R13.reuse ;  /* 0x000000064d4d7c23 */ /* 0x100fe2000800080d */
[--C-:B------:R-:W-:Y:S01]  /*1fa0*/  FFMA R81, R81, UR6, -R13.reuse ;  /* 0x0000000651517c23 */ /* 0x100fe2000800080d */
[--C-:B------:R-:W-:Y:S01]  /*1fb0*/  FFMA R84, R84, UR6, -R13.reuse ;  /* 0x0000000654547c23 */ /* 0x100fe2000800080d */
[----:B------:R-:W-:Y:S01]  /*1fc0*/  FMNMX R3, R71, R10, !PT ;  /* 0x0000000a47037209 */ /* 0x000fe20007800000 */
[----:B--2---:R-:W-:Y:S01]  /*1fd0*/  @!P5 FMUL R18, R18, R18 ;  /* 0x000000121212d220 */ /* 0x004fe20000400000 */
[----:B------:R-:W-:Y:S01]  /*1fe0*/  FSETP.GEU.AND P5, PT, R49, -126, PT ;  /* 0xc2fc00003100780b */ /* 0x000fe20003fae000 */
[----:B------:R-:W2:Y:S01]  /*1ff0*/  MUFU.EX2 R16, R33 ;  /* 0x0000002100107308 */ /* 0x000ea20000000800 */
[----:B------:R-:W-:Y:S01]  /*2000*/  FMNMX R10, R74, R3, !PT ;  /* 0x000000034a0a7209 */ /* 0x000fe20007800000 */
[----:B------:R-:W-:Y:S01]  /*2010*/  @!P2 FMUL R41, R41, 0.5 ;  /* 0x3f0000002929a820 */ /* 0x000fe20000400000 */
[----:B------:R-:W-:Y:S01]  /*2020*/  FFMA R13, R85, UR6, -R13 ;  /* 0x00000006550d7c23 */ /* 0x000fe2000800080d */
[----:B------:R-:W-:Y:S01]  /*2030*/  @!P4 FMUL R48, R48, 0.5 ;  /* 0x3f0000003030c820 */ /* 0x000fe20000400000 */
[----:B------:R-:W-:Y:S01]  /*2040*/  FMNMX R3, R75, R10, !PT ;  /* 0x0000000a4b037209 */ /* 0x000fe20007800000 */
[----:B---3--:R-:W-:Y:S01]  /*2050*/  @!P1 FMUL R44, R44, R44 ;  /* 0x0000002c2c2c9220 */ /* 0x008fe20000400000 */
[----:B------:R-:W-:Y:S01]  /*2060*/  FSETP.GEU.AND P1, PT, R7, -126, PT ;  /* 0xc2fc00000700780b */ /* 0x000fe20003f2e000 */
[----:B------:R-:W3:Y:S01]  /*2070*/  MUFU.EX2 R40, R40 ;  /* 0x0000002800287308 */ /* 0x000ee20000000800 */
[----:B------:R-:W-:-:S02]  /*2080*/  FMNMX R10, R78, R3, !PT ;  /* 0x000000034e0a7209 */ /* 0x000fc40007800000 */
[----:B------:R-:W-:Y:S01]  /*2090*/  FSETP.GEU.AND P0, PT, R57, -126, PT ;  /* 0xc2fc00003900780b */ /* 0x000fe20003f0e000 */
[----:B------:R-:W-:Y:S01]  /*20a0*/  @!P5 FMUL R49, R49, 0.5 ;  /* 0x3f0000003131d820 */ /* 0x000fe20000400000 */
[----:B------:R-:W-:Y:S02]  /*20b0*/  FMNMX R3, R79, R10, !PT ;  /* 0x0000000a4f037209 */ /* 0x000fe40007800000 */
[----:B------:R-:W-:Y:S01]  /*20c0*/  F2FP.SATFINITE.E4M3.F32.PACK_AB_MERGE_C R91, R103, R32, RZ ;  /* 0x00000020675b723e */ /* 0x000fe200048070ff */
[----:B------:R-:W4:Y:S01]  /*20d0*/  MUFU.EX2 R48, R48 ;  /* 0x0000003000307308 */ /* 0x000f220000000800 */
[----:B------:R-:W-:Y:S01]  /*20e0*/  FMNMX R10, R82, R3, !PT ;  /* 0x00000003520a7209 */ /* 0x000fe20007800000 */
[----:B--2---:R-:W-:Y:S01]  /*20f0*/  @!P6 FMUL R16, R16, R16 ;  /* 0x000000101010e220 */ /* 0x004fe20000400000 */
[----:B------:R-:W-:Y:S01]  /*2100*/  FSETP.GEU.AND P6, PT, R45, -126, PT ;  /* 0xc2fc00002d00780b */ /* 0x000fe20003fce000 */
[----:B------:R-:W-:Y:S01]  /*2110*/  @!P1 FMUL R7, R7, 0.5 ;  /* 0x3f00000007079820 */ /* 0x000fe20000400000 */
[----:B------:R-:W-:-:S02]  /*2120*/  FMNMX R3, R83, R10, !PT ;  /* 0x0000000a53037209 */ /* 0x000fc40007800000 */
[----:B------:R-:W-:Y:S01]  /*2130*/  F2FP.SATFINITE.E4M3.F32.PACK_AB_MERGE_C R102, R103, R44, RZ ;  /* 0x0000002c6766723e */ /* 0x000fe200048070ff */
[----:B------:R-:W2:Y:S01]  /*2140*/  MUFU.EX2 R24, R49 ;  /* 0x0000003100187308 */ /* 0x000ea20000000800 */
[----:B------:R-:W-:Y:S01]  /*2150*/  FMNMX R10, R86, R3, !PT ;  /* 0x00000003560a7209 */ /* 0x000fe20007800000 */
[----:B---3--:R-:W-:Y:S01]  /*2160*/  @!P3 FMUL R40, R40, R40 ;  /* 0x000000282828b220 */ /* 0x008fe20000400000 */
[----:B------:R-:W-:Y:S01]  /*2170*/  FSETP.GEU.AND P3, PT, R52, -126, PT ;  /* 0xc2fc00003400780b */ /* 0x000fe20003f6e000 */
[----:B------:R-:W-:Y:S01]  /*2180*/  @!P0 FMUL R57, R57, 0.5 ;  /* 0x3f00000039398820 */ /* 0x000fe20000400000 */
[----:B------:R-:W-:Y:S02]  /*2190*/  FMNMX R10, R87, R10, !PT ;  /* 0x0000000a570a7209 */ /* 0x000fe40007800000 */
[----:B------:R-:W-:Y:S01]  /*21a0*/  F2FP.SATFINITE.E4M3.F32.PACK_AB_MERGE_C R93, R103, R16, RZ ;  /* 0x00000010675d723e */ /* 0x000fe200048070ff */
[----:B------:R-:W3:Y:S01]  /*21b0*/  MUFU.EX2 R20, R41 ;  /* 0x0000002900147308 */ /* 0x000ee20000000800 */
[----:B----4-:R-:W-:Y:S01]  /*21c0*/  @!P4 FMUL R48, R48, R48 ;  /* 0x000000303030c220 */ /* 0x010fe20000400000 */
[----:B------:R-:W-:Y:S01]  /*21d0*/  FSETP.GEU.AND P4, PT, R60, -126, PT ;  /* 0xc2fc00003c00780b */ /* 0x000fe20003f8e000 */
[----:B------:R-:W-:Y:S01]  /*21e0*/  @!P6 FMUL R45, R45, 0.5 ;  /* 0x3f0000002d2de820 */ /* 0x000fe20000400000 */
[----:B------:R-:W4:Y:S01]  /*21f0*/  SHFL.BFLY PT, R3, R10, 0x1, 0x1f ;  /* 0x0c201f000a037f89 */ /* 0x000f2200000e0000 */
[----:B------:R-:W-:-:S02]  /*2200*/  F2FP.SATFINITE.E4M3.F32.PACK_AB_MERGE_C R85, R103, R4, RZ ;  /* 0x000000046755723e */ /* 0x000fc400048070ff */
[C---:B------:R-:W-:Y:S01]  /*2210*/  F2FP.SATFINITE.E4M3.F32.PACK_AB_MERGE_C R95, R103.reuse, R36, RZ ;  /* 0x00000024675f723e */ /* 0x040fe200048070ff */
[----:B------:R-:W5:Y:S01]  /*2220*/  MUFU.EX2 R11, R7 ;  /* 0x00000007000b7308 */ /* 0x000f620000000800 */
[----:B--2---:R-:W-:Y:S01]  /*2230*/  @!P5 FMUL R24, R24, R24 ;  /* 0x000000181818d220 */ /* 0x004fe20000400000 */
[----:B------:R-:W-:Y:S01]  /*2240*/  FSETP.GEU.AND P5, PT, R64, -126, PT ;  /* 0xc2fc00004000780b */ /* 0x000fe20003fae000 */
[----:B------:R-:W-:Y:S01]  /*2250*/  @!P3 FMUL R52, R52, 0.5 ;  /* 0x3f0000003434b820 */ /* 0x000fe20000400000 */
[----:B------:R-:W-:Y:S02]  /*2260*/  LOP3.LUT R102, R102, 0xff, RZ, 0xc0, !PT ;  /* 0x000000ff66667812 */ /* 0x000fe400078ec0ff */
[----:B------:R-:W-:Y:S01]  /*2270*/  F2FP.SATFINITE.E4M3.F32.PACK_AB_MERGE_C R106, R103, R24, RZ ;  /* 0x00000018676a723e */ /* 0x000fe200048070ff */
[----:B------:R-:W-:Y:S01]  /*2280*/  @!P4 FMUL R60, R60, 0.5 ;  /* 0x3f0000003c3cc820 */ /* 0x000fe20000400000 */
[----:B------:R-:W2:Y:S01]  /*2290*/  MUFU.EX2 R22, R45 ;  /* 0x0000002d00167308 */ /* 0x000ea20000000800 */
[----:B---3--:R-:W-:Y:S01]  /*22a0*/  @!P2 FMUL R20, R20, R20 ;  /* 0x000000141414a220 */ /* 0x008fe20000400000 */
[----:B------:R-:W-:-:S02]  /*22b0*/  FSETP.GEU.AND P2, PT, R53, -126, PT ;  /* 0xc2fc00003500780b */ /* 0x000fc40003f4e000 */
[C---:B------:R-:W-:Y:S02]  /*22c0*/  F2FP.SATFINITE.E4M3.F32.PACK_AB_MERGE_C R99, R103.reuse, R40, RZ ;  /* 0x000000286763723e */ /* 0x040fe400048070ff */
[----:B------:R-:W-:Y:S01]  /*22d0*/  F2FP.SATFINITE.E4M3.F32.PACK_AB_MERGE_C R101, R103, R20, RZ ;  /* 0x000000146765723e */ /* 0x000fe200048070ff */
[----:B------:R-:W-:Y:S01]  /*22e0*/  @!P5 FMUL R64, R64, 0.5 ;  /* 0x3f0000004040d820 */ /* 0x000fe20000400000 */
[----:B------:R-:W3:Y:S01]  /*22f0*/  MUFU.EX2 R60, R60 ;  /* 0x0000003c003c7308 */ /* 0x000ee20000000800 */
[----:B-----5:R-:W-:Y:S01]  /*2300*/  @!P1 FMUL R11, R11, R11 ;  /* 0x0000000b0b0b9220 */ /* 0x020fe20000400000 */
[----:B------:R-:W-:Y:S02]  /*2310*/  FSETP.GEU.AND P1, PT, R68, -126, PT ;  /* 0xc2fc00004400780b */ /* 0x000fe40003f2e000 */
[----:B----4-:R-:W-:Y:S01]  /*2320*/  FMNMX R3, R10, R3, !PT ;  /* 0x000000030a037209 */ /* 0x010fe20007800000 */
[----:B------:R-:W-:Y:S01]  /*2330*/  FADD R29, R2, R11 ;  /* 0x0000000b021d7221 */ /* 0x000fe20000000000 */
[----:B------:R-:W-:Y:S01]  /*2340*/  LOP3.LUT R99, R99, 0xff, RZ, 0xc0, !PT ;  /* 0x000000ff63637812 */ /* 0x000fe200078ec0ff */
[----:B------:R-:W-:Y:S01]  /*2350*/  @!P2 FMUL R53, R53, 0.5 ;  /* 0x3f0000003535a820 */ /* 0x000fe20000400000 */
[----:B------:R-:W4:Y:S01]  /*2360*/  MUFU.EX2 R52, R52 ;  /* 0x0000003400347308 */ /* 0x000f220000000800 */
[----:B--2---:R-:W-:Y:S01]  /*2370*/  @!P6 FMUL R22, R22, R22 ;  /* 0x000000161616e220 */ /* 0x004fe20000400000 */
[----:B------:R-:W-:Y:S01]  /*2380*/  FSETP.GEU.AND P6, PT, R61, -126, PT ;  /* 0xc2fc00003d00780b */ /* 0x000fe20003fce000 */
[----:B------:R-:W2:Y:S01]  /*2390*/  SHFL.BFLY PT, R10, R3, 0x2, 0x1f ;  /* 0x0c401f00030a7f89 */ /* 0x000ea200000e0000 */
[----:B------:R-:W-:-:S02]  /*23a0*/  F2FP.SATFINITE.E4M3.F32.PACK_AB_MERGE_C R97, R103, R18, RZ ;  /* 0x000000126761723e */ /* 0x000fc400048070ff */
[----:B------:R-:W-:Y:S01]  /*23b0*/  F2FP.SATFINITE.E4M3.F32.PACK_AB_MERGE_C R104, R103, R22, RZ ;  /* 0x000000166768723e */ /* 0x000fe200048070ff */
[----:B------:R-:W-:Y:S01]  /*23c0*/  @!P1 FMUL R68, R68, 0.5 ;  /* 0x3f00000044449820 */ /* 0x000fe20000400000 */
[----:B------:R-:W5:Y:S01]  /*23d0*/  MUFU.EX2 R56, R53 ;  /* 0x0000003500387308 */ /* 0x000f620000000800 */
[----:B---3--:R-:W-:Y:S01]  /*23e0*/  @!P4 FMUL R60, R60, R60 ;  /* 0x0000003c3c3cc220 */ /* 0x008fe20000400000 */
[----:B------:R-:W-:Y:S02]  /*23f0*/  FSETP.GEU.AND P4, PT, R73, -126, PT ;  /* 0xc2fc00004900780b */ /* 0x000fe40003f8e000 */
[C---:B------:R-:W-:Y:S01]  /*2400*/  F2FP.SATFINITE.E4M3.F32.PACK_AB_MERGE_C R89, R103.reuse, R14, RZ ;  /* 0x0000000e6759723e */ /* 0x040fe200048070ff */
[----:B------:R-:W-:Y:S01]  /*2410*/  FADD R33, R28, R60 ;  /* 0x0000003c1c217221 */ /* 0x000fe20000000000 */
[----:B------:R-:W-:Y:S01]  /*2420*/  F2FP.SATFINITE.E4M3.F32.PACK_AB_MERGE_C R105, R103, R48, RZ ;  /* 0x000000306769723e */ /* 0x000fe200048070ff */
[----:B------:R-:W-:Y:S01]  /*2430*/  @!P6 FMUL R61, R61, 0.5 ;  /* 0x3f0000003d3de820 */ /* 0x000fe20000400000 */
[----:B------:R-:W3:Y:S01]  /*2440*/  MUFU.EX2 R64, R64 ;  /* 0x0000004000407308 */ /* 0x000ee20000000800 */
[----:B----4-:R-:W-:Y:S01]  /*2450*/  @!P3 FMUL R52, R52, R52 ;  /* 0x000000343434b220 */ /* 0x010fe20000400000 */
[----:B------:R-:W-:-:S02]  /*2460*/  FSETP.GEU.AND P3, PT, R65, -126, PT ;  /* 0xc2fc00004100780b */ /* 0x000fc40003f6e000 */
[C---:B------:R-:W-:Y:S02]  /*2470*/  F2FP.SATFINITE.E4M3.F32.PACK_AB_MERGE_C R111, R103.reuse, R60, RZ ;  /* 0x0000003c676f723e */ /* 0x040fe400048070ff */
[----:B------:R-:W-:Y:S01]  /*2480*/  F2FP.SATFINITE.E4M3.F32.PACK_AB_MERGE_C R107, R103, R52, RZ ;  /* 0x00000034676b723e */ /* 0x000fe200048070ff */
[----:B------:R-:W-:Y:S01]  /*2490*/  @!P4 FMUL R73, R73, 0.5 ;  /* 0x3f0000004949c820 */ /* 0x000fe20000400000 */
[----:B------:R-:W4:Y:S01]  /*24a0*/  MUFU.EX2 R68, R68 ;  /* 0x0000004400447308 */ /* 0x000f220000000800 */
[----:B-----5:R-:W-:Y:S01]  /*24b0*/  @!P2 FMUL R56, R56, R56 ;  /* 0x000000383838a220 */ /* 0x020fe20000400000 */
[----:B------:R-:W-:Y:S02]  /*24c0*/  FSETP.GEU.AND P2, PT, R69, -126, PT ;  /* 0xc2fc00004500780b */ /* 0x000fe40003f4e000 */
[----:B--2---:R-:W-:Y:S02]  /*24d0*/  FMNMX R7, R3, R10, !PT ;  /* 0x0000000a03077209 */ /* 0x004fe40007800000 */
[----:B------:R-:W-:Y:S01]  /*24e0*/  F2FP.SATFINITE.E4M3.F32.PACK_AB_MERGE_C R108, R103, R56, RZ ;  /* 0x00000038676c723e */ /* 0x000fe200048070ff */
[----:B------:R-:W-:Y:S01]  /*24f0*/  @!P3 FMUL R65, R65, 0.5 ;  /* 0x3f0000004141b820 */ /* 0x000fe20000400000 */
[----:B------:R-:W2:Y:S01]  /*2500*/  MUFU.EX2 R73, R73 ;  /* 0x0000004900497308 */ /* 0x000ea20000000800 */
[----:B---3--:R-:W-:Y:S01]  /*2510*/  @!P5 FMUL R64, R64, R64 ;  /* 0x000000404040d220 */ /* 0x008fe20000400000 */
[----:B------:R-:W-:-:S02]  /*2520*/  FSETP.GEU.AND P5, PT, R76, -126, PT ;  /* 0xc2fc00004c00780b */ /* 0x000fc40003fae000 */
[----:B------:R-:W-:Y:S02]  /*2530*/  F2FP.SATFINITE.E4M3.F32.PACK_AB_MERGE_C R109, R103, R11, RZ ;  /* 0x0000000b676d723e */ /* 0x000fe400048070ff */
[----:B------:R-:W-:Y:S01]  /*2540*/  LOP3.LUT R107, R107, 0xff, RZ, 0xc0, !PT ;  /* 0x000000ff6b6b7812 */ /* 0x000fe200078ec0ff */
[----:B------:R-:W-:Y:S01]  /*2550*/  @!P2 FMUL R69, R69, 0.5 ;  /* 0x3f0000004545a820 */ /* 0x000fe20000400000 */
[----:B------:R-:W3:Y:S01]  /*2560*/  MUFU.EX2 R61, R61 ;  /* 0x0000003d003d7308 */ /* 0x000ee20000000800 */
[----:B----4-:R-:W-:Y:S01]  /*2570*/  @!P1 FMUL R68, R68, R68 ;  /* 0x0000004444449220 */ /* 0x010fe20000400000 */
[----:B------:R-:W-:Y:S02]  /*2580*/  FSETP.GEU.AND P1, PT, R80, -126, PT ;  /* 0xc2fc00005000780b */ /* 0x000fe40003f2e000 */
[----:B------:R-:W-:Y:S01]  /*2590*/  LOP3.LUT R108, R108, 0xffff, RZ, 0xc0, !PT ;  /* 0x0000ffff6c6c7812 */ /* 0x000fe200078ec0ff */
[----:B------:R-:W-:Y:S01]  /*25a0*/  FADD R37, R36, R68 ;  /* 0x0000004424257221 */ /* 0x000fe20000000000 */
[----:B------:R-:W-:Y:S01]  /*25b0*/  F2FP.SATFINITE.E4M3.F32.PACK_AB_MERGE_C R68, R103, R68, RZ ;  /* 0x000000446744723e */ /* 0x000fe200048070ff */
[----:B------:R-:W-:Y:S01]  /*25c0*/  @!P5 FMUL R76, R76, 0.5 ;  /* 0x3f0000004c4cd820 */ /* 0x000fe20000400000 */
[----:B------:R-:W4:Y:S01]  /*25d0*/  MUFU.EX2 R69, R69 ;  /* 0x0000004500457308 */ /* 0x000f220000000800 */
[----:B--2---:R-:W-:Y:S01]  /*25e0*/  @!P4 FMUL R73, R73, R73 ;  /* 0x000000494949c220 */ /* 0x004fe20000400000 */
[----:B------:R-:W-:-:S02]  /*25f0*/  FSETP.GEU.AND P4, PT, R13, -126, PT ;  /* 0xc2fc00000d00780b */ /* 0x000fc40003f8e000 */
[----:B------:R-:W-:Y:S02]  /*2600*/  LOP3.LUT R91, R91, 0xff, RZ, 0xc0, !PT ;  /* 0x000000ff5b5b7812 */ /* 0x000fe400078ec0ff */
[----:B------:R-:W-:Y:S01]  /*2610*/  LOP3.LUT R95, R95, 0xff, RZ, 0xc0, !PT ;  /* 0x000000ff5f5f7812 */ /* 0x000fe200078ec0ff */
[----:B------:R-:W-:Y:S01]  /*2620*/  @!P1 FMUL R80, R80, 0.5 ;  /* 0x3f00000050509820 */ /* 0x000fe20000400000 */
[----:B------:R-:W2:Y:S01]  /*2630*/  MUFU.EX2 R65, R65 ;  /* 0x0000004100417308 */ /* 0x000ea20000000800 */
[----:B---3--:R-:W-:Y:S01]  /*2640*/  @!P6 FMUL R61, R61, R61 ;  /* 0x0000003d3d3de220 */ /* 0x008fe20000400000 */
[----:B------:R-:W-:Y:S02]  /*2650*/  FSETP.NEU.AND P6, PT, R7, -INF , PT ;  /* 0xff8000000700780b */ /* 0x000fe40003fcd000 */
[----:B------:R-:W-:Y:S02]  /*2660*/  LOP3.LUT R105, R105, 0xff, RZ, 0xc0, !PT ;  /* 0x000000ff69697812 */ /* 0x000fe400078ec0ff */
[----:B------:R-:W-:Y:S01]  /*2670*/  FSEL R3, R7, RZ, P6 ;  /* 0x000000ff07037208 */ /* 0x000fe20003000000 */
[----:B------:R-:W-:Y:S01]  /*2680*/  @!P4 FMUL R13, R13, 0.5 ;  /* 0x3f0000000d0dc820 */ /* 0x000fe20000400000 */
[----:B------:R-:W3:Y:S01]  /*2690*/  MUFU.EX2 R76, R76 ;  /* 0x0000004c004c7308 */ /* 0x000ee20000000800 */
[----:B----4-:R-:W-:Y:S01]  /*26a0*/  @!P2 FMUL R69, R69, R69 ;  /* 0x000000454545a220 */ /* 0x010fe20000400000 */
[----:B------:R-:W-:Y:S01]  /*26b0*/  FSETP.GEU.AND P2, PT, R81, -126, PT ;  /* 0xc2fc00005100780b */ /* 0x000fe20003f4e000 */
[----:B------:R-:W-:Y:S01]  /*26c0*/  FMUL R3, R3, UR6 ;  /* 0x0000000603037c20 */ /* 0x000fe20008400000 */
[----:B------:R-:W-:Y:S01]  /*26d0*/  FSETP.GEU.AND P6, PT, R84, -126, PT ;  /* 0xc2fc00005400780b */ /* 0x000fe20003fce000 */
[----:B------:R-:W-:Y:S01]  /*26e0*/  FADD R36, R18, R69 ;  /* 0x0000004512247221 */ /* 0x000fe20000000000 */
[----:B------:R-:W-:Y:S01]  /*26f0*/  F2FP.SATFINITE.E4M3.F32.PACK_AB_MERGE_C R112, R103, R61, RZ ;  /* 0x0000003d6770723e */ /* 0x000fe200048070ff */
[--C-:B------:R-:W-:Y:S01]  /*2700*/  FFMA R26, R26, UR6, -R3.reuse ;  /* 0x000000061a1a7c23 */ /* 0x100fe20008000803 */
[----:B------:R-:W4:Y:S01]  /*2710*/  MUFU.EX2 R80, R80 ;  /* 0x0000005000507308 */ /* 0x000f220000000800 */
[--C-:B------:R-:W-:Y:S01]  /*2720*/  FFMA R30, R30, UR6, -R3.reuse ;  /* 0x000000061e1e7c23 */ /* 0x100fe20008000803 */
[----:B--2---:R-:W-:Y:S01]  /*2730*/  @!P3 FMUL R65, R65, R65 ;  /* 0x000000414141b220 */ /* 0x004fe20000400000 */
[----:B------:R-:W-:Y:S01]  /*2740*/  FSETP.GEU.AND P3, PT, R77, -126, PT ;  /* 0xc2fc00004d00780b */ /* 0x000fe20003f6e000 */
[--C-:B------:R-:W-:Y:S01]  /*2750*/  FFMA R35, R35, UR6, -R3.reuse ;  /* 0x0000000623237c23 */ /* 0x100fe20008000803 */
[--C-:B------:R-:W-:Y:S01]  /*2760*/  FFMA R17, R42, UR6, -R3.reuse ;  /* 0x000000062a117c23 */ /* 0x100fe20008000803 */
[--C-:B------:R-:W-:Y:S01]  /*2770*/  FFMA R31, R31, UR6, -R3.reuse ;  /* 0x000000061f1f7c23 */ /* 0x100fe20008000803 */
[----:B------:R-:W-:Y:S01]  /*2780*/  @!P2 FMUL R81, R81, 0.5 ;  /* 0x3f0000005151a820 */ /* 0x000fe20000400000 */
[----:B------:R2:W5:Y:S01]  /*2790*/  MUFU.EX2 R23, R13 ;  /* 0x0000000d00177308 */ /* 0x0005620000000800 */
[----:B---3--:R-:W-:Y:S01]  /*27a0*/  @!P5 FMUL R76, R76, R76 ;  /* 0x0000004c4c4cd220 */ /* 0x008fe20000400000 */
[----:B------:R-:W-:Y:S01]  /*27b0*/  FSETP.GEU.AND P5, PT, R26, -126, PT ;  /* 0xc2fc00001a00780b */ /* 0x000fe20003fae000 */
[----:B------:R-:W-:Y:S01]  /*27c0*/  @!P6 FMUL R84, R84, 0.5 ;  /* 0x3f0000005454e820 */ /* 0x000fe20000400000 */
[--C-:B------:R-:W-:Y:S01]  /*27d0*/  FFMA R27, R27, UR6, -R3.reuse ;  /* 0x000000061b1b7c23 */ /* 0x100fe20008000803 */
[--C-:B------:R-:W-:Y:S01]  /*27e0*/  FFMA R15, R34, UR6, -R3.reuse ;  /* 0x00000006220f7c23 */ /* 0x100fe20008000803 */
[--C-:B------:R-:W-:Y:S01]  /*27f0*/  FFMA R47, R47, UR6, -R3.reuse ;  /* 0x000000062f2f7c23 */ /* 0x100fe20008000803 */
[--C-:B------:R-:W-:Y:S01]  /*2800*/  FFMA R43, R43, UR6, -R3.reuse ;  /* 0x000000062b2b7c23 */ /* 0x100fe20008000803 */
[----:B------:R-:W-:Y:S01]  /*2810*/  @!P3 FMUL R77, R77, 0.5 ;  /* 0x3f0000004d4db820 */ /* 0x000fe20000400000 */
[----:B----4-:R-:W-:Y:S01]  /*2820*/  @!P1 FMUL R80, R80, R80 ;  /* 0x0000005050509220 */ /* 0x010fe20000400000 */
[----:B------:R-:W-:Y:S01]  /*2830*/  FSETP.GEU.AND P1, PT, R30, -126, PT ;  /* 0xc2fc00001e00780b */ /* 0x000fe20003f2e000 */
[----:B------:R-:W3:Y:S01]  /*2840*/  MUFU.EX2 R81, R81 ;  /* 0x0000005100517308 */ /* 0x000ee20000000800 */
[--C-:B--2---:R-:W-:Y:S01]  /*2850*/  FFMA R13, R38, UR6, -R3.reuse ;  /* 0x00000006260d7c23 */ /* 0x104fe20008000803 */
[--C-:B------:R-:W-:Y:S01]  /*2860*/  FFMA R39, R39, UR6, -R3.reuse ;  /* 0x0000000627277c23 */ /* 0x100fe20008000803 */
[--C-:B------:R-:W-:Y:S01]  /*2870*/  FFMA R59, R59, UR6, -R3.reuse ;  /* 0x000000063b3b7c23 */ /* 0x100fe20008000803 */
[----:B------:R-:W-:Y:S01]  /*2880*/  @!P5 FMUL R26, R26, 0.5 ;  /* 0x3f0000001a1ad820 */ /* 0x000fe20000400000 */
[--C-:B------:R-:W-:Y:S01]  /*2890*/  FFMA R55, R55, UR6, -R3.reuse ;  /* 0x0000000637377c23 */ /* 0x100fe20008000803 */
[----:B-----5:R-:W-:Y:S01]  /*28a0*/  @!P4 FMUL R23, R23, R23 ;  /* 0x000000171717c220 */ /* 0x020fe20000400000 */
[----:B------:R-:W-:Y:S01]  /*28b0*/  FSETP.GEU.AND P4, PT, R35, -126, PT ;  /* 0xc2fc00002300780b */ /* 0x000fe20003f8e000 */
[----:B------:R-:W2:Y:S01]  /*28c0*/  MUFU.EX2 R77, R77 ;  /* 0x0000004d004d7308 */ /* 0x000ea20000000800 */
[--C-:B------:R-:W-:Y:S01]  /*28d0*/  FFMA R51, R51, UR6, -R3.reuse ;  /* 0x0000000633337c23 */ /* 0x100fe20008000803 */
[--C-:B------:R-:W-:Y:S01]  /*28e0*/  FFMA R19, R62, UR6, -R3.reuse ;  /* 0x000000063e137c23 */ /* 0x100fe20008000803 */
[--C-:B------:R-:W-:Y:S01]  /*28f0*/  FFMA R71, R71, UR6, -R3.reuse ;  /* 0x0000000647477c23 */ /* 0x100fe20008000803 */
[----:B------:R-:W-:Y:S01]  /*2900*/  @!P1 FMUL R30, R30, 0.5 ;  /* 0x3f0000001e1e9820 */ /* 0x000fe20000400000 */
[--C-:B------:R-:W-:Y:S01]  /*2910*/  FFMA R70, R70, UR6, -R3.reuse ;  /* 0x0000000646467c23 */ /* 0x100fe20008000803 */
[--C-:B------:R-:W-:Y:S01]  /*2920*/  FFMA R67, R67, UR6, -R3.reuse ;  /* 0x0000000643437c23 */ /* 0x100fe20008000803 */
[--C-:B------:R-:W-:Y:S01]  /*2930*/  FFMA R63, R63, UR6, -R3.reuse ;  /* 0x000000063f3f7c23 */ /* 0x100fe20008000803 */
[----:B------:R-:W4:Y:S01]  /*2940*/  MUFU.EX2 R26, R26 ;  /* 0x0000001a001a7308 */ /* 0x000f220000000800 */
[----:B---3--:R-:W-:Y:S01]  /*2950*/  @!P2 FMUL R81, R81, R81 ;  /* 0x000000515151a220 */ /* 0x008fe20000400000 */
[----:B------:R-:W-:Y:S01]  /*2960*/  FSETP.GEU.AND P2, PT, R31, -126, PT ;  /* 0xc2fc00001f00780b */ /* 0x000fe20003f4e000 */
[--C-:B------:R-:W-:Y:S01]  /*2970*/  FFMA R66, R66, UR6, -R3.reuse ;  /* 0x0000000642427c23 */ /* 0x100fe20008000803 */
[----:B------:R-:W-:Y:S01]  /*2980*/  @!P4 FMUL R35, R35, 0.5 ;  /* 0x3f0000002323c820 */ /* 0x000fe20000400000 */
[--C-:B------:R-:W-:Y:S01]  /*2990*/  FFMA R74, R74, UR6, -R3.reuse ;  /* 0x000000064a4a7c23 */ /* 0x100fe20008000803 */
[--C-:B------:R-:W-:Y:S01]  /*29a0*/  FFMA R75, R75, UR6, -R3.reuse ;  /* 0x000000064b4b7c23 */ /* 0x100fe20008000803 */
[--C-:B------:R-:W-:Y:S01]  /*29b0*/  FFMA R83, R83, UR6, -R3.reuse ;  /* 0x0000000653537c23 */ /* 0x100fe20008000803 */
[----:B------:R-:W3:Y:S01]  /*29c0*/  MUFU.EX2 R84, R84 ;  /* 0x0000005400547308 */ /* 0x000ee20000000800 */
[----:B--2---:R-:W-:Y:S01]  /*29d0*/  @!P3 FMUL R77, R77, R77 ;  /* 0x0000004d4d4db220 */ /* 0x004fe20000400000 */
[----:B------:R-:W-:Y:S01]  /*29e0*/  FSETP.GEU.AND P3, PT, R27, -126, PT ;  /* 0xc2fc00001b00780b */ /* 0x000fe20003f6e000 */
[--C-:B------:R-:W-:Y:S01]  /*29f0*/  FFMA R79, R79, UR6, -R3.reuse ;  /* 0x000000064f4f7c23 */ /* 0x100fe20008000803 */
[--C-:B------:R-:W-:Y:S01]  /*2a00*/  FFMA R78, R78, UR6, -R3.reuse ;  /* 0x000000064e4e7c23 */ /* 0x100fe20008000803 */
[--C-:B------:R-:W-:Y:S01]  /*2a10*/  FFMA R82, R82, UR6, -R3.reuse ;  /* 0x0000000652527c23 */ /* 0x100fe20008000803 */
[----:B------:R-:W-:Y:S01]  /*2a20*/  FFMA R86, R86, UR6, -R3 ;  /* 0x0000000656567c23 */ /* 0x000fe20008000803 */
[----:B------:R-:W-:Y:S01]  /*2a30*/  @!P2 FMUL R31, R31, 0.5 ;  /* 0x3f0000001f1fa820 */ /* 0x000fe20000400000 */
[----:B------:R-:W2:Y:S01]  /*2a40*/  MUFU.EX2 R30, R30 ;  /* 0x0000001e001e7308 */ /* 0x000ea20000000800 */
[----:B----4-:R-:W-:Y:S01]  /*2a50*/  @!P5 FMUL R26, R26, R26 ;  /* 0x0000001a1a1ad220 */ /* 0x010fe20000400000 */
[----:B------:R-:W-:Y:S01]  /*2a60*/  FSETP.GEU.AND P5, PT, R13, -126, PT ;  /* 0xc2fc00000d00780b */ /* 0x000fe20003fae000 */
[----:B------:R-:W-:Y:S01]  /*2a70*/  FADD R41, R24, R81 ;  /* 0x0000005118297221 */ /* 0x000fe20000000000 */
[----:B------:R-:W-:Y:S01]  /*2a80*/  FADD R100, R44, R76 ;  /* 0x0000004c2c647221 */ /* 0x000fe20000000000 */
[----:B------:R-:W-:-:S02]  /*2a90*/  F2FP.SATFINITE.E4M3.F32.PACK_AB_MERGE_C R69, R103, R69, RZ ;  /* 0x000000456745723e */ /* 0x000fc400048070ff */
[----:B------:R-:W-:Y:S01]  /*2aa0*/  @!P3 FMUL R27, R27, 0.5 ;  /* 0x3f0000001b1bb820 */ /* 0x000fe20000400000 */
[----:B------:R4:W5:Y:S01]  /*2ab0*/  MUFU.EX2 R42, R35 ;  /* 0x00000023002a7308 */ /* 0x0009620000000800 */
[----:B---3--:R-:W-:Y:S01]  /*2ac0*/  @!P6 FMUL R84, R84, R84 ;  /* 0x000000545454e220 */ /* 0x008fe20000400000 */
[----:B------:R-:W-:Y:S01]  /*2ad0*/  FSETP.GEU.AND P6, PT, R15, -126, PT ;  /* 0xc2fc00000f00780b */ /* 0x000fe20003fce000 */
[----:B------:R-:W-:Y:S01]  /*2ae0*/  FADD R33, R33, R100 ;  /* 0x0000006421217221 */ /* 0x000fe20000000000 */
[C---:B------:R-:W-:Y:S01]  /*2af0*/  F2FP.SATFINITE.E4M3.F32.PACK_AB_MERGE_C R76, R103.reuse, R76, RZ ;  /* 0x0000004c674c723e */ /* 0x040fe200048070ff */
[----:B------:R-:W-:Y:S01]  /*2b00*/  FADD R24, R52, R84 ;  /* 0x0000005434187221 */ /* 0x000fe20000000000 */
[----:B------:R-:W-:Y:S01]  /*2b10*/  F2FP.SATFINITE.E4M3.F32.PACK_AB_MERGE_C R52, R103, R26, RZ ;  /* 0x0000001a6734723e */ /* 0x000fe200048070ff */
[----:B------:R-:W-:Y:S01]  /*2b20*/  @!P5 FMUL R13, R13, 0.5 ;  /* 0x3f0000000d0dd820 */ /* 0x000fe20000400000 */
[----:B------:R-:W3:Y:S01]  /*2b30*/  MUFU.EX2 R34, R31 ;  /* 0x0000001f00227308 */ /* 0x000ee20000000800 */
[----:B--2---:R-:W-:Y:S01]  /*2b40*/  @!P1 FMUL R30, R30, R30 ;  /* 0x0000001e1e1e9220 */ /* 0x004fe20000400000 */
[----:B------:R-:W-:Y:S01]  /*2b50*/  FSETP.GEU.AND P1, PT, R17, -126, PT ;  /* 0xc2fc00001100780b */ /* 0x000fe20003f2e000 */
[----:B----4-:R-:W-:Y:S01]  /*2b60*/  FADD R35, R32, R64 ;  /* 0x0000004020237221 */ /* 0x010fe20000000000 */
[----:B------:R-:W-:Y:S01]  /*2b70*/  FADD R32, R16, R65 ;  /* 0x0000004110207221 */ /* 0x000fe20000000000 */
[----:B------:R-:W-:Y:S01]  /*2b80*/  FADD R24, R37, R24 ;  /* 0x0000001825187221 */ /* 0x000fe20000000000 */
[----:B------:R-:W-:Y:S01]  /*2b90*/  F2FP.SATFINITE.E4M3.F32.PACK_AB_MERGE_C R64, R103, R64, RZ ;  /* 0x000000406740723e */ /* 0x000fe200048070ff */
[----:B------:R-:W-:Y:S01]  /*2ba0*/  @!P6 FMUL R15, R15, 0.5 ;  /* 0x3f0000000f0fe820 */ /* 0x000fe20000400000 */
[----:B------:R-:W2:Y:S01]  /*2bb0*/  MUFU.EX2 R10, R27 ;  /* 0x0000001b000a7308 */ /* 0x000ea20000000800 */
[----:B-----5:R-:W-:Y:S01]  /*2bc0*/  @!P4 FMUL R42, R42, R42 ;  /* 0x0000002a2a2ac220 */ /* 0x020fe20000400000 */
[----:B------:R-:W-:Y:S01]  /*2bd0*/  FSETP.GEU.AND P4, PT, R47, -126, PT ;  /* 0xc2fc00002f00780b */ /* 0x000fe20003f8e000 */
[----:B------:R-:W-:Y:S01]  /*2be0*/  FADD R33, R33, R24 ;  /* 0x0000001821217221 */ /* 0x000fe20000000000 */
[----:B------:R-:W-:Y:S01]  /*2bf0*/  LOP3.LUT R24, R85, 0xffff, RZ, 0xc0, !PT ;  /* 0x0000ffff55187812 */ /* 0x000fe200078ec0ff */
[----:B------:R-:W-:Y:S01]  /*2c00*/  FADD R41, R32, R41 ;  /* 0x0000002920297221 */ /* 0x000fe20000000000 */
[----:B------:R-:W-:Y:S01]  /*2c10*/  F2FP.SATFINITE.E4M3.F32.PACK_AB_MERGE_C R65, R103, R65, RZ ;  /* 0x000000416741723e */ /* 0x000fe200048070ff */
[----:B------:R-:W-:Y:S01]  /*2c20*/  @!P1 FMUL R17, R17, 0.5 ;  /* 0x3f00000011119820 */ /* 0x000fe20000400000 */
[----:B------:R4:W5:Y:S01]  /*2c30*/  MUFU.EX2 R88, R13 ;  /* 0x0000000d00587308 */ /* 0x0009620000000800 */
[----:B---3--:R-:W-:Y:S01]  /*2c40*/  @!P2 FMUL R34, R34, R34 ;  /* 0x000000222222a220 */ /* 0x008fe20000400000 */
[----:B------:R-:W-:-:S02]  /*2c50*/  FSETP.GEU.AND P2, PT, R43, -126, PT ;  /* 0xc2fc00002b00780b */ /* 0x000fc40003f4e000 */
[----:B------:R-:W-:Y:S02]  /*2c60*/  LOP3.LUT R64, R64, 0xff, RZ, 0xc0, !PT ;  /* 0x000000ff40407812 */ /* 0x000fe400078ec0ff */
[----:B------:R-:W-:Y:S01]  /*2c70*/  LOP3.LUT R65, R65, 0xffff, RZ, 0xc0, !PT ;  /* 0x0000ffff41417812 */ /* 0x000fe200078ec0ff */
[----:B------:R-:W-:Y:S01]  /*2c80*/  @!P4 FMUL R47, R47, 0.5 ;  /* 0x3f0000002f2fc820 */ /* 0x000fe20000400000 */
[----:B------:R3:W1:Y:S01]  /*2c90*/  MUFU.EX2 R38, R15 ;  /* 0x0000000f00267308 */ /* 0x0006620000000800 */
[--C-:B----4-:R-:W-:Y:S01]  /*2ca0*/  FFMA R13, R50, UR6, -R3.reuse ;  /* 0x00000006320d7c23 */ /* 0x110fe20008000803 */
[----:B--2---:R-:W-:Y:S01]  /*2cb0*/  @!P3 FMUL R10, R10, R10 ;  /* 0x0000000a0a0ab220 */ /* 0x004fe20000400000 */
[----:B------:R-:W-:Y:S02]  /*2cc0*/  FSETP.GEU.AND P3, PT, R39, -126, PT ;  /* 0xc2fc00002700780b */ /* 0x000fe40003f6e000 */
[----:B------:R-:W-:Y:S02]  /*2cd0*/  PRMT R64, R65, 0x7604, R64 ;  /* 0x0000760441407816 */ /* 0x000fe40000000040 */
[----:B------:R-:W-:Y:S01]  /*2ce0*/  @!P2 FMUL R43, R43, 0.5 ;  /* 0x3f0000002b2ba820 */ /* 0x000fe20000400000 */
[----:B------:R2:W4:Y:S01]  /*2cf0*/  MUFU.EX2 R90, R17 ;  /* 0x00000011005a7308 */ /* 0x0005220000000800 */
[----:B---3--:R-:W-:Y:S01]  /*2d00*/  FFMA R15, R46, UR6, -R3 ;  /* 0x000000062e0f7c23 */ /* 0x008fe20008000803 */
[----:B-----5:R-:W-:Y:S01]  /*2d10*/  @!P5 FMUL R88, R88, R88 ;  /* 0x000000585858d220 */ /* 0x020fe20000400000 */
[----:B------:R-:W-:-:S02]  /*2d20*/  FSETP.GEU.AND P5, PT, R13, -126, PT ;  /* 0xc2fc00000d00780b */ /* 0x000fc40003fae000 */
[C---:B------:R-:W-:Y:S02]  /*2d30*/  F2FP.SATFINITE.E4M3.F32.PACK_AB_MERGE_C R18, R103.reuse, R10, RZ ;  /* 0x0000000a6712723e */ /* 0x040fe400048070ff */
[----:B------:R-:W-:Y:S01]  /*2d40*/  F2FP.SATFINITE.E4M3.F32.PACK_AB_MERGE_C R81, R103, R81, RZ ;  /* 0x000000516751723e */ /* 0x000fe200048070ff */
[----:B------:R-:W3:Y:S01]  /*2d50*/  MUFU.EX2 R57, R57 ;  /* 0x0000003900397308 */ /* 0x000ee20000000800 */
[----:B--2---:R-:W-:Y:S01]  /*2d60*/  FFMA R17, R54, UR6, -R3 ;  /* 0x0000000636117c23 */ /* 0x004fe20008000803 */
[----:B-1----:R-:W-:Y:S01]  /*2d70*/  @!P6 FMUL R38, R38, R38 ;  /* 0x000000262626e220 */ /* 0x002fe20000400000 */
[----:B------:R-:W-:Y:S01]  /*2d80*/  FSETP.GEU.AND P6, PT, R15, -126, PT ;  /* 0xc2fc00000f00780b */ /* 0x000fe20003fce000 */
[----:B------:R-:W-:Y:S01]  /*2d90*/  @!P3 FMUL R39, R39, 0.5 ;  /* 0x3f0000002727b820 */ /* 0x000fe20000400000 */
[----:B------:R-:W-:Y:S02]  /*2da0*/  LOP3.LUT R18, R18, 0xffff, RZ, 0xc0, !PT ;  /* 0x0000ffff12127812 */ /* 0x000fe400078ec0ff */
[----:B------:R-:W-:Y:S01]  /*2db0*/  F2FP.SATFINITE.E4M3.F32.PACK_AB_MERGE_C R60, R103, R38, RZ ;  /* 0x00000026673c723e */ /* 0x000fe200048070ff */
[----:B------:R-:W1:Y:S01]  /*2dc0*/  MUFU.EX2 R54, R47 ;  /* 0x0000002f00367308 */ /* 0x000e620000000800 */
[----:B------:R-:W-:Y:S01]  /*2dd0*/  @!P5 FMUL R13, R13, 0.5 ;  /* 0x3f0000000d0dd820 */ /* 0x000fe20000400000 */
[----:B----4-:R-:W-:Y:S01]  /*2de0*/  @!P1 FMUL R90, R90, R90 ;  /* 0x0000005a5a5a9220 */ /* 0x010fe20000400000 */
[----:B------:R-:W-:-:S02]  /*2df0*/  FSETP.GEU.AND P1, PT, R17, -126, PT ;  /* 0xc2fc00001100780b */ /* 0x000fc40003f2e000 */
[----:B------:R-:W-:Y:S02]  /*2e00*/  F2FP.SATFINITE.E4M3.F32.PACK_AB_MERGE_C R84, R103, R84, RZ ;  /* 0x000000546754723e */ /* 0x000fe400048070ff */
[----:B------:R-:W-:Y:S01]  /*2e10*/  LOP3.LUT R76, R76, 0xff, RZ, 0xc0, !PT ;  /* 0x000000ff4c4c7812 */ /* 0x000fe200078ec0ff */
[----:B------:R2:W4:Y:S01]  /*2e20*/  MUFU.EX2 R50, R43 ;  /* 0x0000002b00327308 */ /* 0x0005220000000800 */
[----:B------:R-:W-:Y:S01]  /*2e30*/  @!P6 FMUL R15, R15, 0.5 ;  /* 0x3f0000000f0fe820 */ /* 0x000fe20000400000 */
[----:B---3--:R-:W-:Y:S01]  /*2e40*/  @!P0 FMUL R57, R57, R57 ;  /* 0x0000003939398220 */ /* 0x008fe20000400000 */
[----:B------:R-:W-:Y:S02]  /*2e50*/  FSETP.GEU.AND P0, PT, R72, -126, PT ;  /* 0xc2fc00004800780b */ /* 0x000fe40003f0e000 */
[----:B------:R-:W-:Y:S01]  /*2e60*/  LOP3.LUT R32, R93, 0xffff, RZ, 0xc0, !PT ;  /* 0x0000ffff5d207812 */ /* 0x000fe200078ec0ff */
[----:B------:R-:W-:Y:S01]  /*2e70*/  FADD R31, R4, R57 ;  /* 0x00000039041f7221 */ /* 0x000fe20000000000 */
[----:B------:R-:W-:Y:S01]  /*2e80*/  F2FP.SATFINITE.E4M3.F32.PACK_AB_MERGE_C R110, R103, R57, RZ ;  /* 0x00000039676e723e */ /* 0x000fe200048070ff */
[----:B------:R3:W5:Y:S01]  /*2e90*/  MUFU.EX2 R46, R39 ;  /* 0x00000027002e7308 */ /* 0x0007620000000800 */
[----:B-1----:R-:W-:Y:S01]  /*2ea0*/  @!P4 FMUL R54, R54, R54 ;  /* 0x000000363636c220 */ /* 0x002fe20000400000 */
[----:B------:R-:W-:Y:S01]  /*2eb0*/  FSETP.GEU.AND P4, PT, R59, -126, PT ;  /* 0xc2fc00003b00780b */ /* 0x000fe20003f8e000 */
[----:B------:R-:W-:Y:S01]  /*2ec0*/  @!P1 FMUL R17, R17, 0.5 ;  /* 0x3f00000011119820 */ /* 0x000fe20000400000 */
[----:B--2---:R-:W-:Y:S01]  /*2ed0*/  FADD R43, R56, R23 ;  /* 0x00000017382b7221 */ /* 0x004fe20000000000 */
[----:B------:R-:W-:-:S02]  /*2ee0*/  F2FP.SATFINITE.E4M3.F32.PACK_AB_MERGE_C R56, R103, R30, RZ ;  /* 0x0000001e6738723e */ /* 0x000fc400048070ff */
[----:B------:R-:W-:Y:S01]  /*2ef0*/  LOP3.LUT R81, R81, 0xffff, RZ, 0xc0, !PT ;  /* 0x0000ffff51517812 */ /* 0x000fe200078ec0ff */
[----:B------:R-:W1:Y:S01]  /*2f00*/  MUFU.EX2 R94, R13 ;  /* 0x0000000d005e7308 */ /* 0x000e620000000800 */
[----:B----4-:R-:W-:Y:S01]  /*2f10*/  @!P2 FMUL R50, R50, R50 ;  /* 0x000000323232a220 */ /* 0x010fe20000400000 */
[----:B------:R-:W-:Y:S01]  /*2f20*/  @!P0 FMUL R72, R72, 0.5 ;  /* 0x3f00000048488820 */ /* 0x000fe20000400000 */
[----:B------:R-:W-:Y:S01]  /*2f30*/  FSETP.GEU.AND P2, PT, R55, -126, PT ;  /* 0xc2fc00003700780b */ /* 0x000fe20003f4e000 */
[----:B---3--:R-:W-:Y:S01]  /*2f40*/  FADD R39, R22, R77 ;  /* 0x0000004d16277221 */ /* 0x008fe20000000000 */
[----:B------:R-:W-:Y:S01]  /*2f50*/  FADD R36, R36, R43 ;  /* 0x0000002b24247221 */ /* 0x000fe20000000000 */
[----:B------:R-:W-:Y:S01]  /*2f60*/  FADD R22, R48, R80 ;  /* 0x0000005030167221 */ /* 0x000fe20000000000 */
[----:B------:R-:W-:Y:S01]  /*2f70*/  @!P4 FMUL R59, R59, 0.5 ;  /* 0x3f0000003b3bc820 */ /* 0x000fe20000400000 */
[----:B------:R2:W3:Y:S01]  /*2f80*/  MUFU.EX2 R92, R15 ;  /* 0x0000000f005c7308 */ /* 0x0004e20000000800 */
[----:B-----5:R-:W-:Y:S01]  /*2f90*/  @!P3 FMUL R46, R46, R46 ;  /* 0x0000002e2e2eb220 */ /* 0x020fe20000400000 */
[----:B------:R-:W-:-:S02]  /*2fa0*/  FSETP.GEU.AND P3, PT, R51, -126, PT ;  /* 0xc2fc00003300780b */ /* 0x000fc40003f6e000 */
[C---:B------:R-:W-:Y:S02]  /*2fb0*/  F2FP.SATFINITE.E4M3.F32.PACK_AB_MERGE_C R77, R103.reuse, R77, RZ ;  /* 0x0000004d674d723e */ /* 0x040fe400048070ff */
[----:B------:R-:W-:Y:S02]  /*2fc0*/  F2FP.SATFINITE.E4M3.F32.PACK_AB_MERGE_C R21, R103, R46, RZ ;  /* 0x0000002e6715723e */ /* 0x000fe400048070ff */
[----:B------:R-:W4:Y:S01]  /*2fd0*/  MUFU.EX2 R59, R59 ;  /* 0x0000003b003b7308 */ /* 0x000f220000000800 */
[--C-:B--2---:R-:W-:Y:S01]  /*2fe0*/  FFMA R15, R58, UR6, -R3.reuse ;  /* 0x000000063a0f7c23 */ /* 0x104fe20008000803 */
[----:B-1----:R-:W-:Y:S01]  /*2ff0*/  @!P5 FMUL R94, R94, R94 ;  /* 0x0000005e5e5ed220 */ /* 0x002fe20000400000 */
[----:B------:R-:W-:Y:S01]  /*3000*/  FSETP.GEU.AND P5, PT, R19, -126, PT ;  /* 0xc2fc00001300780b */ /* 0x000fe20003fae000 */
[----:B------:R-:W-:Y:S01]  /*3010*/  @!P2 FMUL R55, R55, 0.5 ;  /* 0x3f0000003737a820 */ /* 0x000fe20000400000 */
[----:B------:R-:W-:Y:S01]  /*3020*/  FFMA R3, R87, UR6, -R3 ;  /* 0x0000000657037c23 */ /* 0x000fe20008000803 */
[----:B------:R-:W-:Y:S01]  /*3030*/  F2FP.SATFINITE.E4M3.F32.PACK_AB_MERGE_C R87, R103, R28, RZ ;  /* 0x0000001c6757723e */ /* 0x000fe200048070ff */
[----:B------:R-:W-:Y:S01]  /*3040*/  @!P3 FMUL R51, R51, 0.5 ;  /* 0x3f0000003333b820 */ /* 0x000fe20000400000 */
[----:B------:R-:W1:Y:S01]  /*3050*/  MUFU.EX2 R72, R72 ;  /* 0x0000004800487308 */ /* 0x000e620000000800 */
[----:B---3--:R-:W-:Y:S01]  /*3060*/  @!P6 FMUL R92, R92, R92 ;  /* 0x0000005c5c5ce220 */ /* 0x008fe20000400000 */
[----:B------:R-:W-:Y:S01]  /*3070*/  FSETP.GEU.AND P6, PT, R15, -126, PT ;  /* 0xc2fc00000f00780b */ /* 0x000fe20003fce000 */
[----:B------:R-:W-:Y:S01]  /*3080*/  FADD R28, R14, R61 ;  /* 0x0000003d0e1c7221 */ /* 0x000fe20000000000 */
[----:B------:R-:W-:-:S02]  /*3090*/  F2FP.SATFINITE.E4M3.F32.PACK_AB_MERGE_C R14, R103, R50, RZ ;  /* 0x00000032670e723e */ /* 0x000fc400048070ff */
[----:B------:R-:W-:Y:S02]  /*30a0*/  LOP3.LUT R87, R87, 0xff, RZ, 0xc0, !PT ;  /* 0x000000ff57577812 */ /* 0x000fe400078ec0ff */
[----:B------:R-:W-:Y:S01]  /*30b0*/  @!P5 FMUL R19, R19, 0.5 ;  /* 0x3f0000001313d820 */ /* 0x000fe20000400000 */
[----:B----4-:R-:W-:Y:S01]  /*30c0*/  @!P4 FMUL R59, R59, R59 ;  /* 0x0000003b3b3bc220 */ /* 0x010fe20000400000 */
[----:B------:R-:W-:Y:S01]  /*30d0*/  FSETP.GEU.AND P4, PT, R71, -126, PT ;  /* 0xc2fc00004700780b */ /* 0x000fe20003f8e000 */
[----:B------:R-:W2:Y:S01]  /*30e0*/  MUFU.EX2 R62, R55 ;  /* 0x00000037003e7308 */ /* 0x000ea20000000800 */
[C---:B------:R-:W-:Y:S01]  /*30f0*/  F2FP.SATFINITE.E4M3.F32.PACK_AB_MERGE_C R80, R103.reuse, R80, RZ ;  /* 0x000000506750723e */ /* 0x040fe200048070ff */
[----:B------:R-:W-:Y:S01]  /*3100*/  FADD R45, R10, R59 ;  /* 0x0000003b0a2d7221 */ /* 0x000fe20000000000 */
[----:B------:R-:W-:Y:S01]  /*3110*/  F2FP.SATFINITE.E4M3.F32.PACK_AB_MERGE_C R4, R103, R59, RZ ;  /* 0x0000003b6704723e */ /* 0x000fe200048070ff */
[----:B------:R-:W-:Y:S01]  /*3120*/  @!P6 FMUL R15, R15, 0.5 ;  /* 0x3f0000000f0fe820 */ /* 0x000fe20000400000 */
[----:B------:R-:W-:Y:S01]  /*3130*/  F2FP.SATFINITE.E4M3.F32.PACK_AB_MERGE_C R59, R103, R23, RZ ;  /* 0x00000017673b723e */ /* 0x000fe200048070ff */
[----:B-1----:R-:W-:Y:S01]  /*3140*/  @!P0 FMUL R72, R72, R72 ;  /* 0x0000004848488220 */ /* 0x002fe20000400000 */
[----:B------:R-:W-:Y:S01]  /*3150*/  FSETP.GEU.AND P0, PT, R70, -126, PT ;  /* 0xc2fc00004600780b */ /* 0x000fe20003f0e000 */
[----:B------:R-:W1:Y:S01]  /*3160*/  MUFU.EX2 R58, R51 ;  /* 0x00000033003a7308 */ /* 0x000e620000000800 */
[----:B------:R-:W-:Y:S01]  /*3170*/  FADD R23, R28, R39 ;  /* 0x000000271c177221 */ /* 0x000fe20000000000 */
[----:B------:R-:W-:Y:S01]  /*3180*/  FADD R98, R40, R72 ;  /* 0x0000004828627221 */ /* 0x000fe20000000000 */
[----:B------:R-:W-:Y:S01]  /*3190*/  FADD R40, R20, R73 ;  /* 0x0000004914287221 */ /* 0x000fe20000000000 */
[----:B------:R-:W-:Y:S01]  /*31a0*/  @!P4 FMUL R71, R71, 0.5 ;  /* 0x3f0000004747c820 */ /* 0x000fe20000400000 */
[----:B------:R-:W-:Y:S01]  /*31b0*/  FADD R23, R23, R36 ;  /* 0x0000002417177221 */ /* 0x000fe20000000000 */
[----:B------:R-:W-:Y:S01]  /*31c0*/  LOP3.LUT R36, R101, 0xffff, RZ, 0xc0, !PT ;  /* 0x0000ffff65247812 */ /* 0x000fe200078ec0ff */
[----:B------:R-:W-:Y:S01]  /*31d0*/  FADD R29, R29, R98 ;  /* 0x000000621d1d7221 */ /* 0x000fe20000000000 */
[----:B------:R3:W4:Y:S01]  /*31e0*/  MUFU.EX2 R96, R17 ;  /* 0x0000001100607308 */ /* 0x0007220000000800 */
[----:B--2---:R-:W-:Y:S01]  /*31f0*/  @!P2 FMUL R62, R62, R62 ;  /* 0x0000003e3e3ea220 */ /* 0x004fe20000400000 */
[----:B------:R-:W-:-:S02]  /*3200*/  FSETP.GEU.AND P2, PT, R67, -126, PT ;  /* 0xc2fc00004300780b */ /* 0x000fc40003f4e000 */
[----:B------:R-:W-:Y:S01]  /*3210*/  @!P0 FMUL R70, R70, 0.5 ;  /* 0x3f00000046468820 */ /* 0x000fe20000400000 */
[----:B------:R-:W-:Y:S02]  /*3220*/  PRMT R36, R36, 0x7604, R99 ;  /* 0x0000760424247816 */ /* 0x000fe40000000063 */
[----:B------:R-:W-:Y:S01]  /*3230*/  F2FP.SATFINITE.E4M3.F32.PACK_AB_MERGE_C R72, R103, R72, RZ ;  /* 0x000000486748723e */ /* 0x000fe200048070ff */
[----:B------:R2:W5:Y:S01]  /*3240*/  MUFU.EX2 R25, R19 ;  /* 0x0000001300197308 */ /* 0x0005620000000800 */
[----:B-1----:R-:W-:Y:S01]  /*3250*/  @!P3 FMUL R58, R58, R58 ;  /* 0x0000003a3a3ab220 */ /* 0x002fe20000400000 */
[----:B------:R-:W-:Y:S01]  /*3260*/  FSETP.GEU.AND P3, PT, R63, -126, PT ;  /* 0xc2fc00003f00780b */ /* 0x000fe20003f6e000 */
[----:B---3--:R-:W-:Y:S01]  /*3270*/  IMAD.U32 R17, RZ, RZ, UR7 ;  /* 0x00000007ff117e24 */ /* 0x008fe2000f8e00ff */
[C---:B------:R-:W-:Y:S02]  /*3280*/  F2FP.SATFINITE.E4M3.F32.PACK_AB_MERGE_C R73, R103.reuse, R73, RZ ;  /* 0x000000496749723e */ /* 0x040fe400048070ff */
[----:B------:R-:W-:Y:S01]  /*3290*/  F2FP.SATFINITE.E4M3.F32.PACK_AB_MERGE_C R16, R103, R58, RZ ;  /* 0x0000003a6710723e */ /* 0x000fe200048070ff */
[----:B------:R-:W-:Y:S01]  /*32a0*/  @!P2 FMUL R67, R67, 0.5 ;  /* 0x3f0000004343a820 */ /* 0x000fe20000400000 */
[----:B------:R1:W3:Y:S01]  /*32b0*/  MUFU.EX2 R13, R15 ;  /* 0x0000000f000d7308 */ /* 0x0002e20000000800 */
[----:B----4-:R-:W-:Y:S01]  /*32c0*/  @!P1 FMUL R96, R96, R96 ;  /* 0x0000006060609220 */ /* 0x010fe20000400000 */
[----:B------:R-:W-:Y:S01]  /*32d0*/  FSETP.GEU.AND P1, PT, R66, -126, PT ;  /* 0xc2fc00004200780b */ /* 0x000fe20003f2e000 */
[----:B------:R4:W-:Y:S01]  /*32e0*/  SYNCS.ARRIVE.TRANS64.A1T0 RZ, [R17+UR9], RZ ;  /* 0x000000ff11ff79a7 */ /* 0x0009e20008100009 */
[----:B--2---:R-:W-:-:S02]  /*32f0*/  F2FP.SATFINITE.E4M3.F32.PACK_AB_MERGE_C R19, R103, R34, RZ ;  /* 0x000000226713723e */ /* 0x004fc400048070ff */
[----:B------:R-:W-:Y:S01]  /*3300*/  LOP3.LUT R72, R72, 0xff, RZ, 0xc0, !PT ;  /* 0x000000ff48487812 */ /* 0x000fe200078ec0ff */
[----:B------:R-:W-:Y:S01]  /*3310*/  @!P3 FMUL R63, R63, 0.5 ;  /* 0x3f0000003f3fb820 */ /* 0x000fe20000400000 */
[----:B------:R-:W2:Y:S01]  /*3320*/  MUFU.EX2 R71, R71 ;  /* 0x0000004700477308 */ /* 0x000ea20000000800 */
[----:B-----5:R-:W-:Y:S01]  /*3330*/  @!P5 FMUL R25, R25, R25 ;  /* 0x000000191919d220 */ /* 0x020fe20000400000 */
[----:B------:R-:W-:Y:S02]  /*3340*/  FSETP.GEU.AND P5, PT, R74, -126, PT ;  /* 0xc2fc00004a00780b */ /* 0x000fe40003fae000 */
[----:B-1----:R-:W-:Y:S01]  /*3350*/  LOP3.LUT R15, R0, 0x3, RZ, 0xc0, !PT ;  /* 0x00000003000f7812 */ /* 0x002fe200078ec0ff */
[----:B------:R-:W-:Y:S01]  /*3360*/  FADD R47, R30, R25 ;  /* 0x000000191e2f7221 */ /* 0x000fe20000000000 */
[----:B------:R-:W-:Y:S01]  /*3370*/  LOP3.LUT R73, R73, 0xffff, RZ, 0xc0, !PT ;  /* 0x0000ffff49497812 */ /* 0x000fe200078ec0ff */
[----:B------:R-:W-:Y:S01]  /*3380*/  @!P1 FMUL R66, R66, 0.5 ;  /* 0x3f00000042429820 */ /* 0x000fe20000400000 */
[----:B------:R-:W1:Y:S01]  /*3390*/  MUFU.EX2 R70, R70 ;  /* 0x0000004600467308 */ /* 0x000e620000000800 */
[----:B---3--:R-:W-:Y:S01]  /*33a0*/  @!P6 FMUL R13, R13, R13 ;  /* 0x0000000d0d0de220 */ /* 0x008fe20000400000 */
[----:B------:R-:W-:Y:S01]  /*33b0*/  FSETP.GEU.AND P6, PT, R75, -126, PT ;  /* 0xc2fc00004b00780b */ /* 0x000fe20003fce000 */
[----:B------:R-:W-:Y:S01]  /*33c0*/  VIADD R15, R15, 0xffffffff ;  /* 0xffffffff0f0f7836 */ /* 0x000fe20000000000 */
[----:B------:R-:W-:Y:S01]  /*33d0*/  PRMT R72, R73, 0x7604, R72 ;  /* 0x0000760449487816 */ /* 0x000fe20000000048 */
[----:B------:R-:W-:Y:S01]  /*33e0*/  FADD R44, R26, R13 ;  /* 0x0000000d1a2c7221 */ /* 0x000fe20000000000 */
[----:B------:R-:W-:Y:S01]  /*33f0*/  F2FP.SATFINITE.E4M3.F32.PACK_AB_MERGE_C R20, R103, R42, RZ ;  /* 0x0000002a6714723e */ /* 0x000fe200048070ff */
[----:B------:R-:W-:Y:S01]  /*3400*/  @!P5 FMUL R74, R74, 0.5 ;  /* 0x3f0000004a4ad820 */ /* 0x000fe20000400000 */
[----:B------:R-:W3:Y:S01]  /*3410*/  MUFU.EX2 R67, R67 ;  /* 0x0000004300437308 */ /* 0x000ee20000000800 */
[----:B--2---:R-:W-:Y:S01]  /*3420*/  @!P4 FMUL R71, R71, R71 ;  /* 0x000000474747c220 */ /* 0x004fe20000400000 */
[----:B------:R-:W-:Y:S01]  /*3430*/  FSETP.GEU.AND P4, PT, R83, -126, PT ;  /* 0xc2fc00005300780b */ /* 0x000fe20003f8e000 */
[----:B------:R-:W-:Y:S01]  /*3440*/  FADD R26, R35, R22 ;  /* 0x00000016231a7221 */ /* 0x000fe20000000000 */
[----:B------:R-:W-:Y:S01]  /*3450*/  LOP3.LUT R28, R89, 0xffff, RZ, 0xc0, !PT ;  /* 0x0000ffff591c7812 */ /* 0x000fe200078ec0ff */
[----:B------:R-:W-:Y:S01]  /*3460*/  FADD R48, R46, R71 ;  /* 0x000000472e307221 */ /* 0x000fe20000000000 */
[----:B----4-:R-:W-:Y:S01]  /*3470*/  F2FP.SATFINITE.E4M3.F32.PACK_AB_MERGE_C R17, R103, R62, RZ ;  /* 0x0000003e6711723e */ /* 0x010fe200048070ff */
[----:B------:R-:W-:Y:S01]  /*3480*/  @!P6 FMUL R75, R75, 0.5 ;  /* 0x3f0000004b4be820 */ /* 0x000fe20000400000 */
[----:B------:R-:W2:Y:S01]  /*3490*/  MUFU.EX2 R63, R63 ;  /* 0x0000003f003f7308 */ /* 0x000ea20000000800 */
[----:B-1----:R-:W-:Y:S01]  /*34a0*/  @!P0 FMUL R70, R70, R70 ;  /* 0x0000004646468220 */ /* 0x002fe20000400000 */
[----:B------:R-:W-:Y:S01]  /*34b0*/  ISETP.NE.AND P0, PT, R12, RZ, PT ;  /* 0x000000ff0c00720c */ /* 0x000fe20003f05270 */
[----:B------:R-:W-:Y:S01]  /*34c0*/  FADD R26, R29, R26 ;  /* 0x0000001a1d1a7221 */ /* 0x000fe20000000000 */
[----:B------:R-:W-:Y:S01]  /*34d0*/  PRMT R28, R28, 0x7604, R87 ;  /* 0x000076041c1c7816 */ /* 0x000fe20000000057 */
[----:B------:R-:W-:Y:S01]  /*34e0*/  FADD R22, R31, R40 ;  /* 0x000000281f167221 */ /* 0x000fe20000000000 */
[----:B------:R-:W-:Y:S01]  /*34f0*/  LOP3.LUT R21, R21, 0xffff, RZ, 0xc0, !PT ;  /* 0x0000ffff15157812 */ /* 0x000fe200078ec0ff */
[----:B------:R-:W-:Y:S01]  /*3500*/  @!P4 FMUL R83, R83, 0.5 ;  /* 0x3f0000005353c820 */ /* 0x000fe20000400000 */
[----:B------:R-:W1:Y:S01]  /*3510*/  MUFU.EX2 R66, R66 ;  /* 0x0000004200427308 */ /* 0x000e620000000800 */
[----:B---3--:R-:W-:Y:S01]  /*3520*/  @!P2 FMUL R67, R67, R67 ;  /* 0x000000434343a220 */ /* 0x008fe20000400000 */
[----:B------:R-:W-:Y:S01]  /*3530*/  FSETP.GEU.AND P2, PT, R79, -126, PT ;  /* 0xc2fc00004f00780b */ /* 0x000fe20003f4e000 */
[----:B------:R-:W-:Y:S01]  /*3540*/  FADD R26, R26, R33 ;  /* 0x000000211a1a7221 */ /* 0x000fe20000000000 */
[----:B------:R-:W-:Y:S01]  /*3550*/  LOP3.LUT R16, R16, 0xffff, RZ, 0xc0, !PT ;  /* 0x0000ffff10107812 */ /* 0x000fe200078ec0ff */
[----:B------:R-:W-:Y:S01]  /*3560*/  IMAD.U32 R29, R60, 0x10000, RZ ;  /* 0x000100003c1d7824 */ /* 0x000fe200078e00ff */
[----:B------:R-:W-:Y:S01]  /*3570*/  F2FP.SATFINITE.E4M3.F32.PACK_AB_MERGE_C R11, R103, R67, RZ ;  /* 0x00000043670b723e */ /* 0x000fe200048070ff */
[----:B------:R-:W-:Y:S01]  /*3580*/  FADD R22, R22, R41 ;  /* 0x0000002916167221 */ /* 0x000fe20000000000 */
[----:B------:R-:W3:Y:S01]  /*3590*/  MUFU.EX2 R74, R74 ;  /* 0x0000004a004a7308 */ /* 0x000ee20000000800 */
[----:B--2---:R-:W-:Y:S01]  /*35a0*/  @!P3 FMUL R63, R63, R63 ;  /* 0x0000003f3f3fb220 */ /* 0x004fe20000400000 */
[----:B------:R-:W-:Y:S01]  /*35b0*/  FSETP.GEU.AND P3, PT, R82, -126, PT ;  /* 0xc2fc00005200780b */ /* 0x000fe20003f6e000 */
[----:B------:R-:W-:Y:S01]  /*35c0*/  FADD R23, R22, R23 ;  /* 0x0000001716177221 */ /* 0x000fe20000000000 */
[----:B------:R-:W-:Y:S01]  /*35d0*/  LOP3.LUT R4, R4, 0xffff, RZ, 0xc0, !PT ;  /* 0x0000ffff04047812 */ /* 0x000fe200078ec0ff */
[----:B------:R-:W-:Y:S01]  /*35e0*/  FADD R30, R34, R63 ;  /* 0x0000003f221e7221 */ /* 0x000fe20000000000 */
[----:B------:R-:W-:Y:S01]  /*35f0*/  F2FP.SATFINITE.E4M3.F32.PACK_AB_MERGE_C R10, R103, R63, RZ ;  /* 0x0000003f670a723e */ /* 0x000fe200048070ff */
[----:B------:R-:W-:Y:S01]  /*3600*/  @!P2 FMUL R79, R79, 0.5 ;  /* 0x3f0000004f4fa820 */ /* 0x000fe20000400000 */
[----:B------:R-:W2:Y:S01]  /*3610*/  MUFU.EX2 R75, R75 ;  /* 0x0000004b004b7308 */ /* 0x000ea20000000800 */
[----:B-1----:R-:W-:Y:S01]  /*3620*/  @!P1 FMUL R66, R66, R66 ;  /* 0x0000004242429220 */ /* 0x002fe20000400000 */
[----:B------:R-:W-:-:S02]  /*3630*/  FSETP.GEU.AND P1, PT, R78, -126, PT ;  /* 0xc2fc00004e00780b */ /* 0x000fc40003f2e000 */
[----:B------:R-:W-:Y:S01]  /*3640*/  LOP3.LUT R14, R14, 0xffff, RZ, 0xc0, !PT ;  /* 0x0000ffff0e0e7812 */ /* 0x000fe200078ec0ff */
[----:B------:R-:W-:Y:S01]  /*3650*/  FADD R34, R38, R66 ;  /* 0x0000004226227221 */ /* 0x000fe20000000000 */
[C---:B------:R-:W-:Y:S01]  /*3660*/  F2FP.SATFINITE.E4M3.F32.PACK_AB_MERGE_C R66, R103.reuse, R66, RZ ;  /* 0x000000426742723e */ /* 0x040fe200048070ff */
[----:B------:R-:W-:Y:S01]  /*3670*/  @!P3 FMUL R82, R82, 0.5 ;  /* 0x3f0000005252b820 */ /* 0x000fe20000400000 */
[----:B------:R1:W4:Y:S01]  /*3680*/  MUFU.EX2 R12, R83 ;  /* 0x00000053000c7308 */ /* 0x0003220000000800 */
[----:B---3--:R-:W-:Y:S01]  /*3690*/  @!P5 FMUL R74, R74, R74 ;  /* 0x0000004a4a4ad220 */ /* 0x008fe20000400000 */
[----:B------:R-:W-:Y:S01]  /*36a0*/  FSETP.GEU.AND P5, PT, R86, -126, PT ;  /* 0xc2fc00005600780b */ /* 0x000fe20003fae000 */
[----:B------:R-:W-:Y:S01]  /*36b0*/  FADD R38, R42, R67 ;  /* 0x000000432a267221 */ /* 0x000fe20000000000 */
[----:B------:R-:W-:Y:S01]  /*36c0*/  FADD R42, R88, R70 ;  /* 0x00000046582a7221 */ /* 0x000fe20000000000 */
[----:B------:R-:W-:Y:S01]  /*36d0*/  FADD R49, R90, R74 ;  /* 0x0000004a5a317221 */ /* 0x000fe20000000000 */
[----:B------:R-:W-:Y:S01]  /*36e0*/  F2FP.SATFINITE.E4M3.F32.PACK_AB_MERGE_C R90, R103, R90, RZ ;  /* 0x0000005a675a723e */ /* 0x000fe200048070ff */
[----:B------:R-:W-:Y:S01]  /*36f0*/  @!P1 FMUL R78, R78, 0.5 ;  /* 0x3f0000004e4e9820 */ /* 0x000fe20000400000 */
[----:B------:R-:W3:Y:S01]  /*3700*/  MUFU.EX2 R79, R79 ;  /* 0x0000004f004f7308 */ /* 0x000ee20000000800 */
[----:B--2---:R-:W-:Y:S01]  /*3710*/  @!P6 FMUL R75, R75, R75 ;  /* 0x0000004b4b4be220 */ /* 0x004fe20000400000 */
[----:B------:R-:W-:Y:S01]  /*3720*/  FSETP.GEU.AND P6, PT, R3, -126, PT ;  /* 0xc2fc00000300780b */ /* 0x000fe20003fce000 */
[----:B------:R-:W-:Y:S01]  /*3730*/  FADD R44, R44, R49 ;  /* 0x000000312c2c7221 */ /* 0x000fe20000000000 */
[C---:B-1----:R-:W-:Y:S01]  /*3740*/  F2FP.SATFINITE.E4M3.F32.PACK_AB_MERGE_C R83, R103.reuse, R2, RZ ;  /* 0x000000026753723e */ /* 0x042fe200048070ff */
[----:B------:R-:W-:Y:S01]  /*3750*/  FADD R46, R50, R75 ;  /* 0x0000004b322e7221 */ /* 0x000fe20000000000 */
[----:B------:R-:W-:Y:S01]  /*3760*/  F2FP.SATFINITE.E4M3.F32.PACK_AB_MERGE_C R74, R103, R74, RZ ;  /* 0x0000004a674a723e */ /* 0x000fe200048070ff */
[----:B------:R-:W-:Y:S01]  /*3770*/  @!P5 FMUL R86, R86, 0.5 ;  /* 0x3f0000005656d820 */ /* 0x000fe20000400000 */
[----:B------:R-:W-:Y:S01]  /*3780*/  LOP3.LUT R83, R83, 0xff, RZ, 0xc0, !PT ;  /* 0x000000ff53537812 */ /* 0x000fe200078ec0ff */
[----:B----4-:R-:W-:Y:S01]  /*3790*/  @!P4 FMUL R12, R12, R12 ;  /* 0x0000000c0c0cc220 */ /* 0x010fe20000400000 */
[----:B------:R-:W1:Y:S01]  /*37a0*/  MUFU.EX2 R78, R78 ;  /* 0x0000004e004e7308 */ /* 0x000e620000000800 */
[----:B------:R-:W-:Y:S01]  /*37b0*/  F2FP.SATFINITE.E4M3.F32.PACK_AB_MERGE_C R88, R103, R88, RZ ;  /* 0x000000586758723e */ /* 0x000fe200048070ff */
[----:B------:R-:W-:Y:S01]  /*37c0*/  FADD R45, R45, R46 ;  /* 0x0000002e2d2d7221 */ /* 0x000fe20000000000 */
[----:B------:R-:W-:Y:S01]  /*37d0*/  FADD R55, R58, R12 ;  /* 0x0000000c3a377221 */ /* 0x000fe20000000000 */
[----:B------:R-:W-:Y:S01]  /*37e0*/  F2FP.SATFINITE.E4M3.F32.PACK_AB_MERGE_C R58, R103, R25, RZ ;  /* 0x00000019673a723e */ /* 0x000fe200048070ff */
[----:B------:R-:W-:Y:S01]  /*37f0*/  @!P6 FMUL R3, R3, 0.5 ;  /* 0x3f0000000303e820 */ /* 0x000fe20000400000 */
[----:B------:R-:W-:Y:S01]  /*3800*/  LOP3.LUT R25, R104, 0xffff, RZ, 0xc0, !PT ;  /* 0x0000ffff68197812 */ /* 0x000fe200078ec0ff */
[----:B---3--:R-:W-:Y:S01]  /*3810*/  @!P2 FMUL R79, R79, R79 ;  /* 0x0000004f4f4fa220 */ /* 0x008fe20000400000 */
[----:B------:R-:W-:Y:S01]  /*3820*/  PRMT R24, R24, 0x7604, R83 ;  /* 0x0000760418187816 */ /* 0x000fe20000000053 */
[----:B------:R-:W2:Y:S01]  /*3830*/  MUFU.EX2 R82, R82 ;  /* 0x0000005200527308 */ /* 0x000ea20000000800 */
[----:B------:R-:W-:Y:S01]  /*3840*/  PRMT R102, R25, 0x7604, R102 ;  /* 0x0000760419667816 */ /* 0x000fe20000000066 */
[----:B------:R-:W-:-:S02]  /*3850*/  IMAD.U32 R25, R52, 0x10000, RZ ;  /* 0x0001000034197824 */ /* 0x000fc400078e00ff */
[----:B------:R-:W-:Y:S01]  /*3860*/  FADD R51, R54, R79 ;  /* 0x0000004f36337221 */ /* 0x000fe20000000000 */
[C---:B------:R-:W-:Y:S01]  /*3870*/  F2FP.SATFINITE.E4M3.F32.PACK_AB_MERGE_C R70, R103.reuse, R70, RZ ;  /* 0x000000466746723e */ /* 0x040fe200048070ff */
[----:B------:R-:W-:Y:S01]  /*3880*/  IMAD.U32 R31, R88, 0x10000, RZ ;  /* 0x00010000581f7824 */ /* 0x000fe200078e00ff */
[----:B------:R-:W-:Y:S01]  /*3890*/  F2FP.SATFINITE.E4M3.F32.PACK_AB_MERGE_C R2, R103, R75, RZ ;  /* 0x0000004b6702723e */ /* 0x000fe200048070ff */
[----:B------:R-:W-:Y:S01]  /*38a0*/  IMAD.U32 R58, R58, 0x10000, RZ ;  /* 0x000100003a3a7824 */ /* 0x000fe200078e00ff */
[----:B------:R-:W3:Y:S01]  /*38b0*/  MUFU.EX2 R86, R86 ;  /* 0x0000005600567308 */ /* 0x000ee20000000800 */
[----:B------:R-:W-:Y:S01]  /*38c0*/  LOP3.LUT R24, R24, 0xff0000, R25, 0xf8, !PT ;  /* 0x00ff000018187812 */ /* 0x000fe200078ef819 */
[----:B------:R-:W-:Y:S02]  /*38d0*/  IMAD.U32 R25, R90, 0x10000, RZ ;  /* 0x000100005a197824 */ /* 0x000fe400078e00ff */
[----:B-1----:R-:W-:Y:S01]  /*38e0*/  @!P1 FMUL R78, R78, R78 ;  /* 0x0000004e4e4e9220 */ /* 0x002fe20000400000 */
[----:B------:R-:W-:Y:S01]  /*38f0*/  ISETP.GT.U32.AND P1, PT, R15, 0x1, PT ;  /* 0x000000010f00780c */ /* 0x000fe20003f24070 */
[----:B------:R-:W-:Y:S01]  /*3900*/  IMAD.U32 R35, R70, 0x10000, RZ ;  /* 0x0001000046237824 */ /* 0x000fe200078e00ff */
[----:B------:R-:W-:Y:S01]  /*3910*/  F2FP.SATFINITE.E4M3.F32.PACK_AB_MERGE_C R15, R103, R54, RZ ;  /* 0x00000036670f723e */ /* 0x000fe200048070ff */
[----:B------:R-:W-:Y:S01]  /*3920*/  FADD R50, R92, R78 ;  /* 0x0000004e5c327221 */ /* 0x000fe20000000000 */
[----:B------:R-:W1:Y:S01]  /*3930*/  MUFU.EX2 R27, R3 ;  /* 0x00000003001b7308 */ /* 0x000e620000000800 */
[----:B------:R-:W-:Y:S01]  /*3940*/  LOP3.LUT R36, R36, 0xff0000, R25, 0xf8, !PT ;  /* 0x00ff000024247812 */ /* 0x000fe200078ef819 */
[----:B------:R-:W-:-:S02]  /*3950*/  IMAD.U32 R25, R66, 0x10000, RZ ;  /* 0x0001000042197824 */ /* 0x000fc400078e00ff */
[----:B--2---:R-:W-:Y:S01]  /*3960*/  @!P3 FMUL R82, R82, R82 ;  /* 0x000000525252b220 */ /* 0x004fe20000400000 */
[C---:B------:R-:W-:Y:S01]  /*3970*/  F2FP.SATFINITE.E4M3.F32.PACK_AB_MERGE_C R54, R103.reuse, R13, RZ ;  /* 0x0000000d6736723e */ /* 0x040fe200048070ff */
[----:B------:R-:W-:Y:S01]  /*3980*/  FADD R38, R38, R55 ;  /* 0x0000003726267221 */ /* 0x000fe20000000000 */
[C---:B------:R-:W-:Y:S01]  /*3990*/  F2FP.SATFINITE.E4M3.F32.PACK_AB_MERGE_C R92, R103.reuse, R92, RZ ;  /* 0x0000005c675c723e */ /* 0x040fe200048070ff */
[----:B------:R-:W-:Y:S01]  /*39a0*/  FADD R53, R94, R82 ;  /* 0x000000525e357221 */ /* 0x000fe20000000000 */
[----:B------:R-:W-:Y:S01]  /*39b0*/  LOP3.LUT R64, R64, 0xff0000, R25, 0xf8, !PT ;  /* 0x00ff000040407812 */ /* 0x000fe200078ef819 */
[----:B------:R-:W-:Y:S02]  /*39c0*/  IMAD.U32 R25, R74, 0x10000, RZ ;  /* 0x000100004a197824 */ /* 0x000fe400078e00ff */
[----:B---3--:R-:W-:Y:S01]  /*39d0*/  @!P5 FMUL R86, R86, R86 ;  /* 0x000000565656d220 */ /* 0x008fe20000400000 */
[C---:B------:R-:W-:Y:S01]  /*39e0*/  F2FP.SATFINITE.E4M3.F32.PACK_AB_MERGE_C R94, R103.reuse, R94, RZ ;  /* 0x0000005e675e723e */ /* 0x040fe200048070ff */
[----:B------:R-:W-:Y:S01]  /*39f0*/  FADD R53, R34, R53 ;  /* 0x0000003522357221 */ /* 0x000fe20000000000 */
[----:B------:R-:W-:Y:S01]  /*3a00*/  F2FP.SATFINITE.E4M3.F32.PACK_AB_MERGE_C R13, R103, R71, RZ ;  /* 0x00000047670d723e */ /* 0x000fe200048070ff */
[----:B------:R-:W-:Y:S01]  /*3a10*/  FADD R57, R96, R86 ;  /* 0x0000005660397221 */ /* 0x000fe20000000000 */
[----:B------:R-:W-:Y:S01]  /*3a20*/  LOP3.LUT R72, R72, 0xff0000, R25, 0xf8, !PT ;  /* 0x00ff000048487812 */ /* 0x000fe200078ef819 */
[----:B------:R-:W-:-:S02]  /*3a30*/  IMAD.U32 R33, R92, 0x10000, RZ ;  /* 0x000100005c217824 */ /* 0x000fc400078e00ff */
[----:B-1----:R-:W-:Y:S01]  /*3a40*/  @!P6 FMUL R27, R27, R27 ;  /* 0x0000001b1b1be220 */ /* 0x002fe20000400000 */
[C---:B------:R-:W-:Y:S01]  /*3a50*/  F2FP.SATFINITE.E4M3.F32.PACK_AB_MERGE_C R96, R103.reuse, R96, RZ ;  /* 0x000000606760723e */ /* 0x040fe200048070ff */
[----:B------:R-:W-:Y:S01]  /*3a60*/  IMAD.U32 R94, R94, 0x10000, RZ ;  /* 0x000100005e5e7824 */ /* 0x000fe200078e00ff */
[C---:B------:R-:W-:Y:S01]  /*3a70*/  F2FP.SATFINITE.E4M3.F32.PACK_AB_MERGE_C R78, R103.reuse, R78, RZ ;  /* 0x0000004e674e723e */ /* 0x040fe200048070ff */
[----:B------:R-:W-:Y:S01]  /*3a80*/  FADD R61, R62, R27 ;  /* 0x0000001b3e3d7221 */ /* 0x000fe20000000000 */
[C---:B------:R-:W-:Y:S01]  /*3a90*/  F2FP.SATFINITE.E4M3.F32.PACK_AB_MERGE_C R3, R103.reuse, R79, RZ ;  /* 0x0000004f6703723e */ /* 0x040fe200048070ff */
[----:B------:R-:W-:Y:S01]  /*3aa0*/  IMAD.U32 R96, R96, 0x10000, RZ ;  /* 0x0001000060607824 */ /* 0x000fe200078e00ff */
[C---:B------:R-:W-:Y:S01]  /*3ab0*/  F2FP.SATFINITE.E4M3.F32.PACK_AB_MERGE_C R82, R103.reuse, R82, RZ ;  /* 0x000000526752723e */ /* 0x040fe200048070ff */
[----:B------:R-:W-:Y:S01]  /*3ac0*/  IMAD.U32 R37, R78, 0x10000, RZ ;  /* 0x000100004e257824 */ /* 0x000fe200078e00ff */
[C---:B------:R-:W-:Y:S01]  /*3ad0*/  F2FP.SATFINITE.E4M3.F32.PACK_AB_MERGE_C R12, R103.reuse, R12, RZ ;  /* 0x0000000c670c723e */ /* 0x040fe200048070ff */
[----:B------:R-:W-:Y:S01]  /*3ae0*/  IMAD.U32 R54, R54, 0x10000, RZ ;  /* 0x0001000036367824 */ /* 0x000fe200078e00ff */
[----:B------:R-:W-:Y:S01]  /*3af0*/  F2FP.SATFINITE.E4M3.F32.PACK_AB_MERGE_C R86, R103, R86, RZ ;  /* 0x000000566756723e */ /* 0x000fe200048070ff */
[----:B------:R-:W-:Y:S01]  /*3b00*/  IMAD.U32 R39, R82, 0x10000, RZ ;  /* 0x0001000052277824 */ /* 0x000fe200078e00ff */
[----:B------:R-:W-:Y:S01]  /*3b10*/  LOP3.LUT R25, R19, 0xffff, RZ, 0xc0, !PT ;  /* 0x0000ffff13197812 */ /* 0x000fe200078ec0ff */
[----:B------:R-:W-:Y:S01]  /*3b20*/  IMAD.SHL.U32 R19, R18, 0x1000000, RZ ;  /* 0x0100000012137824 */ /* 0x000fe200078e00ff */
[----:B------:R-:W-:Y:S01]  /*3b30*/  F2FP.SATFINITE.E4M3.F32.PACK_AB_MERGE_C R103, R103, R27, RZ ;  /* 0x0000001b6767723e */ /* 0x000fe200048070ff */
[----:B------:R-:W-:Y:S01]  /*3b40*/  IMAD.U32 R27, R56, 0x10000, RZ ;  /* 0x00010000381b7824 */ /* 0x000fe200078e00ff */
[----:B------:R-:W-:Y:S01]  /*3b50*/  LOP3.LUT R77, R77, 0xffff, RZ, 0xc0, !PT ;  /* 0x0000ffff4d4d7812 */ /* 0x000fe200078ec0ff */
[----:B------:R-:W-:Y:S01]  /*3b60*/  IMAD.SHL.U32 R18, R25, 0x1000000, RZ ;  /* 0x0100000019127824 */ /* 0x000fe200078e00ff */
[----:B------:R-:W-:Y:S01]  /*3b70*/  LOP3.LUT R19, R24, R19, RZ, 0xfc, !PT ;  /* 0x0000001318137212 */ /* 0x000fe200078efcff */
[----:B------:R-:W-:Y:S01]  /*3b80*/  IMAD.U32 R86, R86, 0x10000, RZ ;  /* 0x0001000056567824 */ /* 0x000fe200078e00ff */
[----:B------:R-:W-:Y:S01]  /*3b90*/  LOP3.LUT R27, R28, 0xff0000, R27, 0xf8, !PT ;  /* 0x00ff00001c1b7812 */ /* 0x000fe200078ef81b */
[----:B------:R-:W-:Y:S01]  /*3ba0*/  IMAD.SHL.U32 R28, R21, 0x1000000, RZ ;  /* 0x01000000151c7824 */ /* 0x000fe200078e00ff */
[----:B------:R-:W-:Y:S01]  /*3bb0*/  LOP3.LUT R24, R17, 0xffff, RZ, 0xc0, !PT ;  /* 0x0000ffff11187812 */ /* 0x000fe200078ec0ff */
        /* <DEDUP_REMOVED lines=11> */
[----:B------:R-:W-:Y:S01]  /*3c70*/  PRMT R76, R77, 0x7604, R76 ;  /* 0x000076044d4c7816 */ /* 0x000fe2000000004c */
[----:B------:R-:W-:Y:S01]  /*3c80*/  FADD R38, R45, R38 ;  /* 0x000000262d267221 */ /* 0x000fe20000000000 */
[----:B------:R-:W-:Y:S01]  /*3c90*/  LOP3.LUT R80, R80, 0xff, RZ, 0xc0, !PT ;  /* 0x000000ff50507812 */ /* 0x000fe200078ec0ff */
[----:B------:R-:W-:Y:S01]  /*3ca0*/  FADD R47, R47, R50 ;  /* 0x000000322f2f7221 */ /* 0x000fe20000000000 */
[----:B------:R-:W-:Y:S01]  /*3cb0*/  LOP3.LUT R20, R20, 0xffff, RZ, 0xc0, !PT ;  /* 0x0000ffff14147812 */ /* 0x000fe200078ec0ff */
[----:B------:R-:W-:Y:S01]  /*3cc0*/  FADD R42, R42, R57 ;  /* 0x000000392a2a7221 */ /* 0x000fe20000000000 */
[----:B------:R-:W-:Y:S01]  /*3cd0*/  LOP3.LUT R106, R106, 0xffff, RZ, 0xc0, !PT ;  /* 0x0000ffff6a6a7812 */ /* 0x000fe200078ec0ff */
[----:B------:R-:W-:Y:S01]  /*3ce0*/  FADD R30, R30, R51 ;  /* 0x000000331e1e7221 */ /* 0x000fe20000000000 */
[----:B------:R-:W-:Y:S01]  /*3cf0*/  PRMT R107, R108, 0x7604, R107 ;  /* 0x000076046c6b7816 */ /* 0x000fe2000000006b */
        /* <DEDUP_REMOVED lines=12> */
[----:B------:R-:W-:Y:S01]  /*3dc0*/  IMAD.SHL.U32 R13, R10, 0x1000000, RZ ;  /* 0x010000000a0d7824 */ /* 0x000fe200078e00ff */
[----:B------:R-:W-:Y:S01]  /*3dd0*/  LOP3.LUT R12, R12, 0xffff, RZ, 0xc0, !PT ;  /* 0x0000ffff0c0c7812 */ /* 0x000fe200078ec0ff */
[----:B------:R-:W-:Y:S01]  /*3de0*/  IMAD.SHL.U32 R10, R0, 0x4, RZ ;  /* 0x00000004000a7824 */ /* 0x000fe200078e00ff */
[----:B------:R-:W-:Y:S01]  /*3df0*/  PRMT R34, R34, 0x7604, R95 ;  /* 0x0000760422227816 */ /* 0x000fe2000000005f */
[----:B------:R-:W-:Y:S01]  /*3e00*/  IMAD.SHL.U32 R24, R24, 0x1000000, RZ ;  /* 0x0100000018187824 */ /* 0x000fe200078e00ff */
[----:B------:R-:W-:Y:S01]  /*3e10*/  LOP3.LUT R68, R68, 0xff, RZ, 0xc0, !PT ;  /* 0x000000ff44447812 */ /* 0x000fe200078ec0ff */
[----:B------:R-:W-:Y:S01]  /*3e20*/  IMAD.SHL.U32 R12, R12, 0x1000000, RZ ;  /* 0x010000000c0c7824 */ /* 0x000fe200078e00ff */
[----:B------:R-:W-:Y:S01]  /*3e30*/  LOP3.LUT R69, R69, 0xffff, RZ, 0xc0, !PT ;  /* 0x0000ffff45457812 */ /* 0x000fe200078ec0ff */
[----:B------:R-:W-:Y:S01]  /*3e40*/  IMAD.MOV.U32 R0, RZ, RZ, 0x1054 ;  /* 0x00001054ff007424 */ /* 0x000fe200078e00ff */
[----:B------:R-:W-:Y:S01]  /*3e50*/  LOP3.LUT R84, R84, 0xff, RZ, 0xc0, !PT ;  /* 0x000000ff54547812 */ /* 0x000fe200078ec0ff */
[----:B------:R-:W-:Y:S01]  /*3e60*/  FADD R61, R38, R61 ;  /* 0x0000003d263d7221 */ /* 0x000fe20000000000 */
[----:B------:R-:W-:-:S02]  /*3e70*/  LOP3.LUT R59, R59, 0xffff, RZ, 0xc0, !PT ;  /* 0x0000ffff3b3b7812 */ /* 0x000fc400078ec0ff */
[----:B------:R-:W-:Y:S02]  /*3e80*/  LOP3.LUT R33, R102, 0xff0000, R33, 0xf8, !PT ;  /* 0x00ff000066217812 */ /* 0x000fe400078ef821 */
[----:B------:R-:W-:Y:S02]  /*3e90*/  LOP3.LUT R37, R76, 0xff0000, R37, 0xf8, !PT ;  /* 0x00ff00004c257812 */ /* 0x000fe400078ef825 */
[----:B------:R-:W-:Y:S02]  /*3ea0*/  PRMT R80, R81, 0x7604, R80 ;  /* 0x0000760451507816 */ /* 0x000fe40000000050 */
[----:B------:R-:W-:Y:S02]  /*3eb0*/  LOP3.LUT R2, R2, 0xffff, RZ, 0xc0, !PT ;  /* 0x0000ffff02027812 */ /* 0x000fe400078ec0ff */
[----:B------:R-:W-:Y:S02]  /*3ec0*/  PRMT R105, R106, 0x7604, R105 ;  /* 0x000076046a697816 */ /* 0x000fe40000000069 */
[----:B------:R-:W-:Y:S01]  /*3ed0*/  LOP3.LUT R96, R107, 0xff0000, R96, 0xf8, !PT ;  /* 0x00ff00006b607812 */ /* 0x000fe200078ef860 */
[----:B------:R-:W-:Y:S01]  /*3ee0*/  IMAD.SHL.U32 R3, R2, 0x1000000, RZ ;  /* 0x0100000002037824 */ /* 0x000fe200078e00ff */
[----:B------:R-:W-:-:S02]  /*3ef0*/  LOP3.LUT R103, R103, 0xffff, RZ, 0xc0, !PT ;  /* 0x0000ffff67677812 */ /* 0x000fc400078ec0ff */
[----:B------:R-:W-:Y:S02]  /*3f00*/  PRMT R109, R110, 0x7604, R109 ;  /* 0x000076046e6d7816 */ /* 0x000fe4000000006d */
[----:B------:R-:W-:Y:S01]  /*3f10*/  PRMT R111, R112, 0x7604, R111 ;  /* 0x00007604706f7816 */ /* 0x000fe2000000006f */
[----:B------:R-:W-:Y:S01]  /*3f20*/  IMAD.SHL.U32 R2, R103, 0x1000000, RZ ;  /* 0x0100000067027824 */ /* 0x000fe200078e00ff */
[----:B------:R-:W-:Y:S02]  /*3f30*/  LOP3.LUT R29, R32, 0xff0000, R29, 0xf8, !PT ;  /* 0x00ff0000201d7812 */ /* 0x000fe400078ef81d */
[----:B------:R-:W-:Y:S02]  /*3f40*/  PRMT R68, R69, 0x7604, R68 ;  /* 0x0000760445447816 */ /* 0x000fe40000000044 */
[----:B------:R-:W-:Y:S02]  /*3f50*/  PRMT R59, R59, 0x7604, R84 ;  /* 0x000076043b3b7816 */ /* 0x000fe40000000054 */
[----:B------:R-:W-:-:S02]  /*3f60*/  LOP3.LUT R31, R34, 0xff0000, R31, 0xf8, !PT ;  /* 0x00ff0000221f7812 */ /* 0x000fc400078ef81f */
[----:B------:R-:W-:Y:S01]  /*3f70*/  LOP3.LUT R18, R27, R18, RZ, 0xfc, !PT ;  /* 0x000000121b127212 */ /* 0x000fe200078efcff */
[----:B------:R-:W-:Y:S01]  /*3f80*/  IMAD.MOV.U32 R27, RZ, RZ, 0x3021 ;  /* 0x00003021ff1b7424 */ /* 0x000fe200078e00ff */
[----:B------:R-:W-:Y:S02]  /*3f90*/  LOP3.LUT R15, R36, R15, RZ, 0xfc, !PT ;  /* 0x0000000f240f7212 */ /* 0x000fe400078efcff */
[----:B------:R-:W-:Y:S02]  /*3fa0*/  LOP3.LUT R14, R33, R14, RZ, 0xfc, !PT ;  /* 0x0000000e210e7212 */ /* 0x000fe400078efcff */
[----:B------:R-:W-:Y:S01]  /*3fb0*/  LOP3.LUT R4, R37, R4, RZ, 0xfc, !PT ;  /* 0x0000000425047212 */ /* 0x000fe200078efcff */
[----:B------:R-:W-:Y:S01]  /*3fc0*/  IMAD.MOV.U32 R37, RZ, RZ, 0x2130 ;  /* 0x00002130ff257424 */ /* 0x000fe200078e00ff */
[----:B------:R-:W-:Y:S02]  /*3fd0*/  LOP3.LUT R39, R80, 0xff0000, R39, 0xf8, !PT ;  /* 0x00ff000050277812 */ /* 0x000fe400078ef827 */
[----:B------:R-:W-:-:S02]  /*3fe0*/  LOP3.LUT R94, R105, 0xff0000, R94, 0xf8, !PT ;  /* 0x00ff0000695e7812 */ /* 0x000fc400078ef85e */
[----:B------:R-:W-:Y:S01]  /*3ff0*/  LOP3.LUT R96, R96, R21, RZ, 0xfc, !PT ;  /* 0x0000001560607212 */ /* 0x000fe200078efcff */
[----:B------:R-:W-:Y:S01]  /*4000*/  IMAD.SHL.U32 R21, R16, 0x1000000, RZ ;  /* 0x0100000010157824 */ /* 0x000fe200078e00ff */
[----:B------:R-:W-:Y:S02]  /*4010*/  LOP3.LUT R10, R10, 0xc, RZ, 0xc0, !PT ;  /* 0x0000000c0a0a7812 */ /* 0x000fe400078ec0ff */
[----:B------:R-:W-:Y:S02]  /*4020*/  LOP3.LUT R54, R109, 0xff0000, R54, 0xf8, !PT ;  /* 0x00ff00006d367812 */ /* 0x000fe400078ef836 */
[----:B------:R-:W-:Y:S02]  /*4030*/  LOP3.LUT R58, R111, 0xff0000, R58, 0xf8, !PT ;  /* 0x00ff00006f3a7812 */ /* 0x000fe400078ef83a */
[----:B------:R-:W-:Y:S02]  /*4040*/  LOP3.LUT R20, R29, R20, RZ, 0xfc, !PT ;  /* 0x000000141d147212 */ /* 0x000fe400078efcff */
[----:B------:R-:W-:-:S02]  /*4050*/  LOP3.LUT R35, R68, 0xff0000, R35, 0xf8, !PT ;  /* 0x00ff000044237812 */ /* 0x000fc400078ef823 */
[----:B------:R-:W-:Y:S02]  /*4060*/  LOP3.LUT R59, R59, 0xff0000, R86, 0xf8, !PT ;  /* 0x00ff00003b3b7812 */ /* 0x000fe400078ef856 */
[----:B------:R-:W-:Y:S02]  /*4070*/  LOP3.LUT R31, R31, R28, RZ, 0xfc, !PT ;  /* 0x0000001c1f1f7212 */ /* 0x000fe400078efcff */
[----:B------:R-:W-:Y:S02]  /*4080*/  SEL R29, R14, R15, P1 ;  /* 0x0000000f0e1d7207 */ /* 0x000fe40000800000 */
[----:B------:R-:W-:Y:S02]  /*4090*/  LOP3.LUT R39, R39, R12, RZ, 0xfc, !PT ;  /* 0x0000000c27277212 */ /* 0x000fe400078efcff */
[----:B------:R-:W-:Y:S02]  /*40a0*/  SEL R15, R15, R14, P1 ;  /* 0x0000000e0f0f7207 */ /* 0x000fe40000800000 */
[----:B------:R-:W-:-:S02]  /*40b0*/  LOP3.LUT R17, R94, R17, RZ, 0xfc, !PT ;  /* 0x000000115e117212 */ /* 0x000fc400078efcff */
[-C--:B------:R-:W-:Y:S02]  /*40c0*/  SHF.R.U32.HI R12, RZ, R10.reuse, R27 ;  /* 0x0000000aff0c7219 */ /* 0x080fe4000001161b */
[----:B------:R-:W-:Y:S02]  /*40d0*/  SHF.R.U32.HI R14, RZ, R10, R37 ;  /* 0x0000000aff0e7219 */ /* 0x000fe40000011625 */
[----:B------:R-:W-:Y:S02]  /*40e0*/  LOP3.LUT R11, R54, R11, RZ, 0xfc, !PT ;  /* 0x0000000b360b7212 */ /* 0x000fe400078efcff */
[----:B------:R-:W-:Y:S02]  /*40f0*/  LOP3.LUT R58, R58, R13, RZ, 0xfc, !PT ;  /* 0x0000000d3a3a7212 */ /* 0x000fe400078efcff */
[----:B------:R-:W-:Y:S02]  /*4100*/  LOP3.LUT R3, R72, R3, RZ, 0xfc, !PT ;  /* 0x0000000348037212 */ /* 0x000fe400078efcff */
[----:B------:R-:W-:-:S02]  /*4110*/  LOP3.LUT R21, R64, R21, RZ, 0xfc, !PT ;  /* 0x0000001540157212 */ /* 0x000fc400078efcff */
[----:B------:R-:W-:Y:S02]  /*4120*/  LOP3.LUT R24, R35, R24, RZ, 0xfc, !PT ;  /* 0x0000001823187212 */ /* 0x000fe400078efcff */
[----:B------:R-:W-:Y:S02]  /*4130*/  LOP3.LUT R2, R59, R2, RZ, 0xfc, !PT ;  /* 0x000000023b027212 */ /* 0x000fe400078efcff */
[----:B------:R-:W-:Y:S02]  /*4140*/  SEL R25, R31, R20, P1 ;  /* 0x000000141f197207 */ /* 0x000fe40000800000 */
[----:B------:R-:W-:Y:S02]  /*4150*/  SEL R31, R20, R31, P1 ;  /* 0x0000001f141f7207 */ /* 0x000fe40000800000 */
[----:B------:R-:W-:Y:S02]  /*4160*/  SEL R33, R96, R17, P1 ;  /* 0x0000001160217207 */ /* 0x000fe40000800000 */
[----:B------:R-:W-:-:S02]  /*4170*/  LOP3.LUT R12, R12, 0xf, RZ, 0xc0, !PT ;  /* 0x0000000f0c0c7812 */ /* 0x000fc400078ec0ff */
[----:B------:R-:W-:Y:S02]  /*4180*/  LOP3.LUT R14, R14, 0xf, RZ, 0xc0, !PT ;  /* 0x0000000f0e0e7812 */ /* 0x000fe400078ec0ff */
[----:B------:R-:W-:Y:S01]  /*4190*/  SEL R17, R17, R96, P1 ;  /* 0x0000006011117207 */ /* 0x000fe20000800000 */
[----:B------:R-:W-:Y:S01]  /*41a0*/  SHFL.IDX PT, R27, R25, R12, 0x1c1f ;  /* 0x001c1f0c191b7589 */ /* 0x000fe200000e0000 */
[----:B------:R-:W-:Y:S02]  /*41b0*/  SEL R35, R58, R11, P1 ;  /* 0x0000000b3a237207 */ /* 0x000fe40000800000 */
[----:B------:R-:W-:Y:S01]  /*41c0*/  SEL R41, R4, R3, P1 ;  /* 0x0000000304297207 */ /* 0x000fe20000800000 */
[----:B------:R-:W1:Y:S01]  /*41d0*/  SHFL.IDX PT, R31, R31, R14, 0x1c1f ;  /* 0x001c1f0e1f1f7589 */ /* 0x000e6200000e0000 */
[----:B------:R-:W-:Y:S01]  /*41e0*/  SEL R43, R3, R4, P1 ;  /* 0x00000004032b7207 */ /* 0x000fe20000800000 */
[----:B------:R-:W-:Y:S01]  /*41f0*/  FADD R3, R26, R23 ;  /* 0x000000171a037221 */ /* 0x000fe20000000000 */
[----:B------:R-:W-:Y:S01]  /*4200*/  SEL R13, R18, R19, P1 ;  /* 0x00000013120d7207 */ /* 0x000fe20000800000 */
[----:B------:R-:W-:Y:S01]  /*4210*/  SHFL.IDX PT, R33, R33, R12, 0x1c1f ;  /* 0x001c1f0c21217589 */ /* 0x000fe200000e0000 */
[----:B------:R-:W-:Y:S01]  /*4220*/  SEL R11, R11, R58, P1 ;  /* 0x0000003a0b0b7207 */ /* 0x000fe20000800000 */
[----:B------:R-:W-:Y:S01]  /*4230*/  FADD R4, R44, R61 ;  /* 0x0000003d2c047221 */ /* 0x000fe20000000000 */
[----:B------:R-:W-:Y:S01]  /*4240*/  SEL R37, R24, R21, P1 ;  /* 0x0000001518257207 */ /* 0x000fe20000800000 */
[----:B------:R-:W2:Y:S01]  /*4250*/  SHFL.IDX PT, R17, R17, R14, 0x1c1f ;  /* 0x001c1f0e11117589 */ /* 0x000ea200000e0000 */
[----:B------:R-:W-:-:S02]  /*4260*/  SEL R45, R2, R39, P1 ;  /* 0x00000027022d7207 */ /* 0x000fc40000800000 */
[----:B------:R-:W-:Y:S01]  /*4270*/  SEL R19, R19, R18, P1 ;  /* 0x0000001213137207 */ /* 0x000fe20000800000 */
[----:B------:R-:W-:Y:S01]  /*4280*/  SHFL.IDX PT, R41, R41, R12, 0x1c1f ;  /* 0x001c1f0c29297589 */ /* 0x000fe200000e0000 */
[----:B------:R-:W-:Y:S02]  /*4290*/  SEL R21, R21, R24, P1 ;  /* 0x0000001815157207 */ /* 0x000fe40000800000 */
[----:B------:R-:W-:Y:S01]  /*42a0*/  SEL R39, R39, R2, P1 ;  /* 0x0000000227277207 */ /* 0x000fe20000800000 */
[----:B------:R-:W3:Y:S01]  /*42b0*/  SHFL.IDX PT, R43, R43, R14, 0x1c1f ;  /* 0x001c1f0e2b2b7589 */ /* 0x000ee200000e0000 */
[----:B------:R-:W-:Y:S01]  /*42c0*/  IMAD.MOV.U32 R2, RZ, RZ, 0x3276 ;  /* 0x00003276ff027424 */ /* 0x000fe200078e00ff */
[----:B------:R-:W-:Y:S02]  /*42d0*/  SEL R0, R0, 0x5410, P1 ;  /* 0x0000541000007807 */ /* 0x000fe40000800000 */
[----:B------:R-:W-:Y:S02]  /*42e0*/  SHFL.IDX PT, R29, R29, R12, 0x1c1f ;  /* 0x001c1f0c1d1d7589 */ /* 0x000fe400000e0000 */
[----:B------:R-:W-:-:S02]  /*42f0*/  SEL R2, R2, 0x7632, P1 ;  /* 0x0000763202027807 */ /* 0x000fc40000800000 */
[----:B------:R-:W4:Y:S01]  /*4300*/  SHFL.IDX PT, R15, R15, R14, 0x1c1f ;  /* 0x001c1f0e0f0f7589 */ /* 0x000f2200000e0000 */
[C-C-:B-1----:R-:W-:Y:S02]  /*4310*/  PRMT R26, R27.reuse, R0, R31.reuse ;  /* 0x000000001b1a7216 */ /* 0x142fe4000000001f */
[----:B------:R-:W-:Y:S01]  /*4320*/  PRMT R27, R27, R2, R31 ;  /* 0x000000021b1b7216 */ /* 0x000fe2000000001f */
[----:B------:R-:W-:Y:S04]  /*4330*/  SHFL.IDX PT, R35, R35, R12, 0x1c1f ;  /* 0x001c1f0c23237589 */ /* 0x000fe800000e0000 */
[----:B------:R-:W1:Y:S01]  /*4340*/  SHFL.IDX PT, R11, R11, R14, 0x1c1f ;  /* 0x001c1f0e0b0b7589 */ /* 0x000e6200000e0000 */
[C-C-:B--2---:R-:W-:Y:S02]  /*4350*/  PRMT R30, R33.reuse, R0, R17.reuse ;  /* 0x00000000211e7216 */ /* 0x144fe40000000011 */
[----:B------:R-:W-:Y:S01]  /*4360*/  PRMT R31, R33, R2, R17 ;  /* 0x00000002211f7216 */ /* 0x000fe20000000011 */
[----:B------:R-:W-:Y:S04]  /*4370*/  SHFL.IDX PT, R13, R13, R12, 0x1c1f ;  /* 0x001c1f0c0d0d7589 */ /* 0x000fe800000e0000 */
[----:B------:R-:W2:Y:S01]  /*4380*/  SHFL.IDX PT, R19, R19, R14, 0x1c1f ;  /* 0x001c1f0e13137589 */ /* 0x000ea200000e0000 */
[----:B---3--:R-:W-:-:S02]  /*4390*/  PRMT R40, R41, R0, R43 ;  /* 0x0000000029287216 */ /* 0x008fc4000000002b */
[----:B------:R-:W-:Y:S01]  /*43a0*/  PRMT R41, R41, R2, R43 ;  /* 0x0000000229297216 */ /* 0x000fe2000000002b */
[----:B------:R-:W-:Y:S04]  /*43b0*/  SHFL.IDX PT, R37, R37, R12, 0x1c1f ;  /* 0x001c1f0c25257589 */ /* 0x000fe800000e0000 */
[----:B------:R-:W3:Y:S01]  /*43c0*/  SHFL.IDX PT, R21, R21, R14, 0x1c1f ;  /* 0x001c1f0e15157589 */ /* 0x000ee200000e0000 */
[C-C-:B----4-:R-:W-:Y:S02]  /*43d0*/  PRMT R28, R29.reuse, R0, R15.reuse ;  /* 0x000000001d1c7216 */ /* 0x150fe4000000000f */
[----:B------:R-:W-:Y:S01]  /*43e0*/  PRMT R29, R29, R2, R15 ;  /* 0x000000021d1d7216 */ /* 0x000fe2000000000f */
[----:B------:R-:W-:Y:S04]  /*43f0*/  SHFL.IDX PT, R45, R45, R12, 0x1c1f ;  /* 0x001c1f0c2d2d7589 */ /* 0x000fe800000e0000 */
[----:B------:R-:W4:Y:S01]  /*4400*/  SHFL.IDX PT, R39, R39, R14, 0x1c1f ;  /* 0x001c1f0e27277589 */ /* 0x000f2200000e0000 */
[----:B-1----:R-:W-:-:S02]  /*4410*/  PRMT R32, R35, R0, R11 ;  /* 0x0000000023207216 */ /* 0x002fc4000000000b */
[----:B------:R-:W-:Y:S02]  /*4420*/  PRMT R33, R35, R2, R11 ;  /* 0x0000000223217216 */ /* 0x000fe4000000000b */
[C-C-:B--2---:R-:W-:Y:S02]  /*4430*/  PRMT R24, R13.reuse, R0, R19.reuse ;  /* 0x000000000d187216 */ /* 0x144fe40000000013 */
[----:B------:R-:W-:Y:S02]  /*4440*/  PRMT R25, R13, R2, R19 ;  /* 0x000000020d197216 */ /* 0x000fe40000000013 */
[C-C-:B---3--:R-:W-:Y:S02]  /*4450*/  PRMT R34, R37.reuse, R0, R21.reuse ;  /* 0x0000000025227216 */ /* 0x148fe40000000015 */
[----:B------:R-:W-:Y:S02]  /*4460*/  PRMT R35, R37, R2, R21 ;  /* 0x0000000225237216 */ /* 0x000fe40000000015 */
[----:B----4-:R-:W-:-:S02]  /*4470*/  PRMT R42, R45, R0, R39 ;  /* 0x000000002d2a7216 */ /* 0x010fc40000000027 */
[----:B------:R-:W-:Y:S01]  /*4480*/  PRMT R43, R45, R2, R39 ;  /* 0x000000022d2b7216 */ /* 0x000fe20000000027 */
[----:B------:R-:W-:Y:S06]  /*4490*/  @!P0 BRA `(.L_x_19) ;  /* 0x0000000000048947 */ /* 0x000fec0003800000 */
[----:B------:R-:W-:Y:S01]  /*44a0*/  BPT.TRAP 0x1 ;  /* 0x000000040000795c */ /* 0x000fe20000300000 */
.L_x_19:
[----:B------:R-:W1:Y:S02]  /*44b0*/  SYNCS.PHASECHK.TRANS64.TRYWAIT P2, [UR37+0x6008], R9 ;  /* 0x00600809ff0075a7 */ /* 0x000e640008040165 */
[----:B-1----:R-:W-:Y:S05]  /*44c0*/  @!P2 BRA `(.L_x_20) ;  /* 0x0000009000eca947 */ /* 0x002fea0003800000 */
.L_x_102:
[----:B------:R-:W-:Y:S01]  /*44d0*/  UIADD3 UR6, UR8, 0x100, URZ ;  /* 0x0000010008067890 */ /* 0x000fe2000fffe03f */
[----:B------:R-:W-:Y:S01]  /*44e0*/  WARPGROUP.ARRIVE ;  /* 0x00000000000079c5 */ /* 0x000fe20000000000 */
[----:B------:R-:W-:-:S07]  /*44f0*/  UMOV UR7, 0x40000040 ;  /* 0x4000004000077882 */ /* 0x000fce0000000000 */
[----:B------:R-:W-:Y:S01]  /*4500*/  QGMMA.64x32x32.F32.E4M3.E4M3 R88, R24, gdesc[UR4], RZ, !UPT, gsb0 ;  /* 0x0060000418587df3 */ /* 0x000fe2000c0008ff */
[----:B------:R-:W-:Y:S01]  /*4510*/  UIADD3 UR6, UR8, 0x102, URZ ;  /* 0x0000010208067890 */ /* 0x000fe2000fffe03f */
[----:B------:R-:W-:Y:S01]  /*4520*/  UMOV UR7, 0x40000040 ;  /* 0x4000004000077882 */ /* 0x000fe20000000000 */
[----:B------:R-:W-:Y:S02]  /*4530*/  WARPGROUP.DEPBAR.LE gsb0, 0x0 ;  /* 0x00008000000079c5 */ /* 0x000fe40000010000 */
[----:B------:R-:W-:-:S06]  /*4540*/  WARPGROUP.ARRIVE ;  /* 0x00000000000079c5 */ /* 0x000fcc0000000000 */
[----:B------:R-:W-:Y:S01]  /*4550*/  QGMMA.64x32x32.F32.E4M3.E4M3 R88, R28, gdesc[UR4], R88, gsb0 ;  /* 0x006000041c587df3 */ /* 0x000fe20008000858 */
        /* <DEDUP_REMOVED lines=9> */
[----:B------:R-:W-:Y:S03]  /*45f0*/  QGMMA.64x32x32.F32.E4M3.E4M3 R88, R40, gdesc[UR4], R88, gsb0 ;  /* 0x0060000428587df3 */ /* 0x000fe60008000858 */
[----:B------:R-:W-:Y:S02]  /*4600*/  WARPGROUP.DEPBAR.LE gsb0, 0x0 ;  /* 0x00008000000079c5 */ /* 0x000fe40000010000 */
[----:B------:R-:W-:Y:S05]  /*4610*/  @!P0 BRA `(.L_x_21) ;  /* 0x0000000000048947 */ /* 0x000fea0003800000 */
[----:B------:R-:W-:Y:S01]  /*4620*/  BPT.TRAP 0x1 ;  /* 0x000000040000795c */ /* 0x000fe20000300000 */
.L_x_21:
[----:B------:R-:W-:Y:S01]  /*4630*/  UISETP.EQ.AND UP0, UPT, UR36, URZ, !UP0 ;  /* 0x0000003f2400728c */ /* 0x000fe2000c702270 */
[----:B-1----:R-:W-:Y:S01]  /*4640*/  IMAD.MOV.U32 R9, RZ, RZ, RZ ;  /* 0x000000ffff097224 */ /* 0x002fe200078e00ff */
[----:B------:R-:W-:Y:S02]  /*4650*/  UIADD3 UR6, UR37, 0x6028, URZ ;  /* 0x0000602825067890 */ /* 0x000fe4000fffe03f */
[----:B------:R-:W-:Y:S02]  /*4660*/  USEL UR7, URZ, 0x1, !UP0 ;  /* 0x000000013f077887 */ /* 0x000fe4000c000000 */
[----:B------:R-:W-:Y:S02]  /*4670*/  UPRMT UR6, URZ, 0x654, UR6 ;  /* 0x000006543f067896 */ /* 0x000fe40008000006 */
[----:B------:R-:W-:-:S04]  /*4680*/  USEL UR7, UR7, 0x2, UP1 ;  /* 0x0000000207077887 */ /* 0x000fc80008800000 */
[----:B------:R-:W-:-:S03]  /*4690*/  UISETP.GT.U32.AND UP0, UPT, UR7, 0x1, UPT ;  /* 0x000000010700788c */ /* 0x000fc6000bf04070 */
[----:B------:R-:W-:Y:S03]  /*46a0*/  SYNCS.ARRIVE.TRANS64.RED.A1T0 RZ, [UR6], RZ ;  /* 0x000000ffffff79a7 */ /* 0x000fe60008100406 */
[----:B------:R-:W-:-:S13]  /*46b0*/  PLOP3.LUT P2, PT, PT, PT, UP0, 0x80, 0x0 ;  /* 0x000000000000781c */ /* 0x000fda0003f4f008 */
[----:B------:R-:W-:Y:S05]  /*46c0*/  @P2 BRA `(.L_x_22) ;  /* 0x0000000000042947 */ /* 0x000fea0003800000 */
[----:B------:R-:W-:Y:S01]  /*46d0*/  BPT.TRAP 0x1 ;  /* 0x000000040000795c */ /* 0x000fe20000300000 */
.L_x_22:
[C---:B------:R-:W-:Y:S01]  /*46e0*/  ISETP.GE.AND P3, PT, R8.reuse, 0x101, PT ;  /* 0x000001010800780c */ /* 0x040fe20003f66270 */
[----:B------:R-:W-:Y:S01]  /*46f0*/  VIADD R11, R8, 0x7f ;  /* 0x0000007f080b7836 */ /* 0x000fe20000000000 */
[----:B------:R-:W-:Y:S01]  /*4700*/  UMOV UR9, 0x1 ;  /* 0x0000000100097882 */ /* 0x000fe20000000000 */
[----:B------:R-:W-:Y:S01]  /*4710*/  UMOV UR10, 0x2 ;  /* 0x00000002000a7882 */ /* 0x000fe20000000000 */
[----:B------:R-:W-:Y:S02]  /*4720*/  VIADD R5, R5, 0x80 ;  /* 0x0000008005057836 */ /* 0x000fe40000000000 */
[----:B------:R-:W-:-:S04]  /*4730*/  SHF.R.S32.HI R16, RZ, 0x1f, R11 ;  /* 0x0000001fff107819 */ /* 0x000fc8000001140b */
[----:B------:R-:W-:-:S04]  /*4740*/  LEA.HI R16, R16, R11, RZ, 0x7 ;  /* 0x0000000b10107211 */ /* 0x000fc800078f38ff */
[----:B------:R-:W-:Y:S01]  /*4750*/  LEA.HI.SX32 R8, R16, 0xffffffff, 0x19 ;  /* 0xffffffff10087811 */ /* 0x000fe200078fcaff */
[----:B------:R-:W-:Y:S06]  /*4760*/  @!P3 BRA `(.L_x_23) ;  /* 0x0000003000e8b947 */ /* 0x000fec0003800000 */
[----:B------:R-:W-:Y:S01]  /*4770*/  IMAD.MOV.U32 R13, RZ, RZ, R6 ;  /* 0x000000ffff0d7224 */ /* 0x000fe200078e0006 */
[----:B------:R-:W-:Y:S01]  /*4780*/  UMOV UR10, 0x2 ;  /* 0x00000002000a7882 */ /* 0x000fe20000000000 */
[----:B------:R-:W-:Y:S01]  /*4790*/  IMAD.MOV.U32 R11, RZ, RZ, R7 ;  /* 0x000000ffff0b7224 */ /* 0x000fe200078e0007 */
[----:B------:R-:W-:Y:S01]  /*47a0*/  UMOV UR9, 0x1 ;  /* 0x0000000100097882 */ /* 0x000fe20000000000 */
[----:B------:R-:W-:Y:S01]  /*47b0*/  IMAD.MOV.U32 R9, RZ, RZ, RZ ;  /* 0x000000ffff097224 */ /* 0x000fe200078e00ff */
[----:B------:R-:W-:-:S06]  /*47c0*/  ULDC UR12, c[0x0][0x604] ;  /* 0x00018100000c7ab9 */ /* 0x000fcc0000000800 */
.L_x_34:
[----:B------:R-:W-:-:S13]  /*47d0*/  PLOP3.LUT P4, PT, PT, PT, UP1, 0x80, 0x0 ;  /* 0x000000000000781c */ /* 0x000fda0003f8f018 */
[----:B------:R-:W-:Y:S05]  /*47e0*/  @!P4 BRA `(.L_x_24) ;  /* 0x000000000004c947 */ /* 0x000fea0003800000 */
[----:B------:R-:W-:Y:S01]  /*47f0*/  BPT.TRAP 0x1 ;  /* 0x000000040000795c */ /* 0x000fe20000300000 */
.L_x_24:
[----:B------:R-:W-:Y:S01]  /*4800*/  ULEA UR6, UR10, UR37, 0x3 ;  /* 0x000000250a067291 */ /* 0x000fe2000f8e183f */
[----:B------:R-:W-:-:S08]  /*4810*/  SHF.L.U32 R6, R9, 0x1f, RZ ;  /* 0x0000001f09067819 */ /* 0x000fd000000006ff */
[----:B------:R-:W1:Y:S02]  /*4820*/  SYNCS.PHASECHK.TRANS64.TRYWAIT P3, [UR6+0x6000], R6 ;  /* 0x00600006ff0075a7 */ /* 0x000e640008060146 */
[----:B-1----:R-:W-:Y:S05]  /*4830*/  @!P3 BRA `(.L_x_25) ;  /* 0x000000900028b947 */ /* 0x002fea0003800000 */
.L_x_103:
[----:B------:R-:W-:Y:S01]  /*4840*/  ULEA UR6, UR10, UR8, 0x8 ;  /* 0x000000080a067291 */ /* 0x000fe2000f8e403f */
[----:B------:R-:W-:Y:S01]  /*4850*/  WARPGROUP.ARRIVE ;  /* 0x00000000000079c5 */ /* 0x000fe20000000000 */
[----:B------:R-:W-:Y:S01]  /*4860*/  UMOV UR7, 0xc0000010 ;  /* 0xc000001000077882 */ /* 0x000fe20000000000 */
[----:B------:R-:W-:-:S04]  /*4870*/  UIADD3 UR10, UR10, 0x1, URZ ;  /* 0x000000010a0a7890 */ /* 0x000fc8000fffe03f */
[----:B------:R-:W-:Y:S02]  /*4880*/  UISETP.NE.AND UP0, UPT, UR10, 0x5, UPT ;  /* 0x000000050a00788c */ /* 0x000fe4000bf05270 */
[----:B------:R-:W-:Y:S02]  /*4890*/  QGMMA.64x128x32.F32.E4M3.E4M3 R24, gdesc[UR4], RZ, !UPT, gsb0 ;  /* 0x01e00000041879f3 */ /* 0x000fe4000c0008ff */
[----:B------:R-:W-:Y:S02]  /*48a0*/  USEL UR6, URZ, 0x1, UP0 ;  /* 0x000000013f067887 */ /* 0x000fe40008000000 */
[----:B------:R-:W-:-:S04]  /*48b0*/  USEL UR7, UR10, URZ, UP0 ;  /* 0x0000003f0a077287 */ /* 0x000fc80008000000 */
[----:B------:R-:W-:Y:S01]  /*48c0*/  LOP3.LUT R9, R9, UR6, RZ, 0x3c, !PT ;  /* 0x0000000609097c12 */ /* 0x000fe2000f8e3cff */
[----:B------:R-:W-:Y:S02]  /*48d0*/  WARPGROUP.DEPBAR.LE gsb0, 0x0 ;  /* 0x00008000000079c5 */ /* 0x000fe40000010000 */
[----:B------:R-:W-:Y:S05]  /*48e0*/  @!P4 BRA `(.L_x_26) ;  /* 0x000000000004c947 */ /* 0x000fea0003800000 */
[----:B------:R-:W-:Y:S01]  /*48f0*/  BPT.TRAP 0x1 ;  /* 0x000000040000795c */ /* 0x000fe20000300000 */
.L_x_26:
[----:B-1----:R-:W-:Y:S01]  /*4900*/  FMNMX R6, R24, R13, !PT ;  /* 0x0000000d18067209 */ /* 0x002fe20007800000 */
[----:B------:R-:W-:Y:S01]  /*4910*/  ULEA UR6, UR7, UR37, 0x3 ;  /* 0x0000002507067291 */ /* 0x000fe2000f8e183f */
[----:B------:R-:W-:Y:S02]  /*4920*/  FMNMX R22, R26, R11, !PT ;  /* 0x0000000b1a167209 */ /* 0x000fe40007800000 */
[----:B------:R-:W-:-:S04]  /*4930*/  FMNMX R7, R25, R6, !PT ;  /* 0x0000000619077209 */ /* 0x000fc80007800000 */
        /* <DEDUP_REMOVED lines=29> */
[----:B------:R-:W-:-:S05]  /*4b10*/  FMNMX R7, R85, R6, !PT ;  /* 0x0000000655077209 */ /* 0x000fca0007800000 */
[----:B------:R-:W1:Y:S02]  /*4b20*/  SHFL.BFLY PT, R6, R7, 0x1, 0x1f ;  /* 0x0c201f0007067f89 */ /* 0x000e6400000e0000 */
[----:B-1----:R-:W-:Y:S02]  /*4b30*/  FMNMX R12, R7, R6, !PT ;  /* 0x00000006070c7209 */ /* 0x002fe40007800000 */
[----:B------:R-:W-:-:S03]  /*4b40*/  FMNMX R7, R27, R22, !PT ;  /* 0x000000161b077209 */ /* 0x000fc60007800000 */
[----:B------:R-:W1:Y:S02]  /*4b50*/  SHFL.BFLY PT, R15, R12, 0x2, 0x1f ;  /* 0x0c401f000c0f7f89 */ /* 0x000e6400000e0000 */
[----:B-1----:R-:W-:-:S04]  /*4b60*/  FMNMX R6, R12, R15, !PT ;  /* 0x0000000f0c067209 */ /* 0x002fc80007800000 */
[----:B------:R-:W-:-:S04]  /*4b70*/  FSETP.NEU.AND P3, PT, R6, -INF , PT ;  /* 0xff8000000600780b */ /* 0x000fc80003f6d000 */
[----:B------:R-:W-:-:S05]  /*4b80*/  FSEL R104, R6, RZ, P3 ;  /* 0x000000ff06687208 */ /* 0x000fca0001800000 */
[C---:B------:R-:W-:Y:S01]  /*4b90*/  FMUL R105, R104.reuse, UR12 ;  /* 0x0000000c68697c20 */ /* 0x040fe20008400000 */
[----:B------:R-:W-:-:S03]  /*4ba0*/  FADD R104, -R104, R13 ;  /* 0x0000000d68687221 */ /* 0x000fc60000000100 */
[--C-:B------:R-:W-:Y:S01]  /*4bb0*/  FFMA R24, R24, UR12, -R105.reuse ;  /* 0x0000000c18187c23 */ /* 0x100fe20008000869 */
[----:B------:R-:W-:-:S01]  /*4bc0*/  FFMA R28, R28, UR12, -R105 ;  /* 0x0000000c1c1c7c23 */ /* 0x000fc20008000869 */
[--C-:B------:R-:W-:Y:S01]  /*4bd0*/  FFMA R25, R25, UR12, -R105.reuse ;  /* 0x0000000c19197c23 */ /* 0x100fe20008000869 */
[----:B------:R-:W-:-:S01]  /*4be0*/  FFMA R29, R29, UR12, -R105 ;  /* 0x0000000c1d1d7c23 */ /* 0x000fc20008000869 */
[--C-:B------:R-:W-:Y:S01]  /*4bf0*/  FFMA R17, R32, UR12, -R105.reuse ;  /* 0x0000000c20117c23 */ /* 0x100fe20008000869 */
[----:B------:R-:W-:Y:S01]  /*4c00*/  FSETP.GEU.AND P5, PT, R24, -126, PT ;  /* 0xc2fc00001800780b */ /* 0x000fe20003fae000 */
[--C-:B------:R-:W-:Y:S01]  /*4c10*/  FFMA R19, R36, UR12, -R105.reuse ;  /* 0x0000000c24137c23 */ /* 0x100fe20008000869 */
[----:B------:R-:W-:Y:S01]  /*4c20*/  FSETP.GEU.AND P3, PT, R28, -126, PT ;  /* 0xc2fc00001c00780b */ /* 0x000fe20003f6e000 */
[--C-:B------:R-:W-:Y:S01]  /*4c30*/  FFMA R18, R33, UR12, -R105.reuse ;  /* 0x0000000c21127c23 */ /* 0x100fe20008000869 */
[----:B------:R-:W-:Y:S01]  /*4c40*/  FSETP.GEU.AND P6, PT, R25, -126, PT ;  /* 0xc2fc00001900780b */ /* 0x000fe20003fce000 */
[--C-:B------:R-:W-:Y:S01]  /*4c50*/  FFMA R20, R37, UR12, -R105.reuse ;  /* 0x0000000c25147c23 */ /* 0x100fe20008000869 */
[----:B------:R-:W-:Y:S01]  /*4c60*/  FSETP.GEU.AND P4, PT, R29, -126, PT ;  /* 0xc2fc00001d00780b */ /* 0x000fe20003f8e000 */
[--C-:B------:R-:W-:Y:S01]  /*4c70*/  FFMA R21, R40, UR12, -R105.reuse ;  /* 0x0000000c28157c23 */ /* 0x100fe20008000869 */
[----:B------:R-:W-:-:S01]  /*4c80*/  FFMA R23, R44, UR12, -R105 ;  /* 0x0000000c2c177c23 */ /* 0x000fc20008000869 */
[--C-:B------:R-:W-:Y:S01]  /*4c90*/  FFMA R22, R41, UR12, -R105.reuse ;  /* 0x0000000c29167c23 */ /* 0x100fe20008000869 */
[----:B------:R-:W-:-:S01]  /*4ca0*/  FFMA R33, R56, UR12, -R105 ;  /* 0x0000000c38217c23 */ /* 0x000fc20008000869 */
[--C-:B------:R-:W-:Y:S01]  /*4cb0*/  FFMA R41, R60, UR12, -R105.reuse ;  /* 0x0000000c3c297c23 */ /* 0x100fe20008000869 */
[----:B------:R-:W-:-:S01]  /*4cc0*/  FFMA R37, R57, UR12, -R105 ;  /* 0x0000000c39257c23 */ /* 0x000fc20008000869 */
[----:B------:R-:W-:Y:S01]  /*4cd0*/  @!P5 FMUL R24, R24, 0.5 ;  /* 0x3f0000001818d820 */ /* 0x000fe20000400000 */
[----:B------:R-:W-:-:S01]  /*4ce0*/  FFMA R68, R68, UR12, -R105 ;  /* 0x0000000c44447c23 */ /* 0x000fc20008000869 */
[----:B------:R-:W-:Y:S01]  /*4cf0*/  @!P3 FMUL R28, R28, 0.5 ;  /* 0x3f0000001c1cb820 */ /* 0x000fe20000400000 */
[----:B------:R-:W-:-:S01]  /*4d00*/  FFMA R72, R72, UR12, -R105 ;  /* 0x0000000c48487c23 */ /* 0x000fc20008000869 */
[----:B------:R1:W2:Y:S01]  /*4d10*/  MUFU.EX2 R12, R24 ;  /* 0x00000018000c7308 */ /* 0x0002a20000000800 */
[----:B------:R-:W-:Y:S01]  /*4d20*/  @!P6 FMUL R25, R25, 0.5 ;  /* 0x3f0000001919e820 */ /* 0x000fe20000400000 */
[----:B------:R-:W-:Y:S01]  /*4d30*/  @!P4 FMUL R29, R29, 0.5 ;  /* 0x3f0000001d1dc820 */ /* 0x000fe20000400000 */
[----:B------:R-:W-:-:S01]  /*4d40*/  FFMA R76, R76, UR12, -R105 ;  /* 0x0000000c4c4c7c23 */ /* 0x000fc20008000869 */
[--C-:B------:R-:W-:Y:S01]  /*4d50*/  FFMA R57, R77, UR12, -R105.reuse ;  /* 0x0000000c4d397c23 */ /* 0x100fe20008000869 */
[----:B------:R-:W-:-:S01]  /*4d60*/  FFMA R56, R80, UR12, -R105 ;  /* 0x0000000c50387c23 */ /* 0x000fc20008000869 */
[--C-:B------:R-:W-:Y:S01]  /*4d70*/  FFMA R84, R84, UR12, -R105.reuse ;  /* 0x0000000c54547c23 */ /* 0x100fe20008000869 */
[----:B------:R-:W-:-:S01]  /*4d80*/  FFMA R81, R81, UR12, -R105 ;  /* 0x0000000c51517c23 */ /* 0x000fc20008000869 */
[----:B------:R-:W3:Y:S01]  /*4d90*/  MUFU.EX2 R14, R28 ;  /* 0x0000001c000e7308 */ /* 0x000ee20000000800 */
[----:B-1----:R-:W-:Y:S01]  /*4da0*/  FMNMX R24, R30, R7, !PT ;  /* 0x000000071e187209 */ /* 0x002fe20007800000 */
[----:B------:R-:W-:Y:S01]  /*4db0*/  FFMA R85, R85, UR12, -R105 ;  /* 0x0000000c55557c23 */ /* 0x000fe20008000869 */
[----:B------:R-:W-:-:S02]  /*4dc0*/  FMUL R104, R104, UR12 ;  /* 0x0000000c68687c20 */ /* 0x000fc40008400000 */
[----:B------:R-:W-:-:S03]  /*4dd0*/  FMNMX R7, R31, R24, !PT ;  /* 0x000000181f077209 */ /* 0x000fc60007800000 */
[----:B------:R1:W4:Y:S01]  /*4de0*/  MUFU.EX2 R16, R25 ;  /* 0x0000001900107308 */ /* 0x0003220000000800 */
[----:B--2---:R-:W-:Y:S01]  /*4df0*/  @!P5 FMUL R12, R12, R12 ;  /* 0x0000000c0c0cd220 */ /* 0x004fe20000400000 */
[----:B------:R-:W-:Y:S02]  /*4e00*/  FSETP.GEU.AND P5, PT, R17, -126, PT ;  /* 0xc2fc00001100780b */ /* 0x000fe40003fae000 */
[----:B------:R-:W-:-:S04]  /*4e10*/  FMNMX R24, R34, R7, !PT ;  /* 0x0000000722187209 */ /* 0x000fc80007800000 */
[----:B------:R2:W5:Y:S01]  /*4e20*/  MUFU.EX2 R15, R29 ;  /* 0x0000001d000f7308 */ /* 0x0005620000000800 */
[----:B---3--:R-:W-:Y:S01]  /*4e30*/  @!P3 FMUL R14, R14, R14 ;  /* 0x0000000e0e0eb220 */ /* 0x008fe20000400000 */
[----:B------:R-:W-:Y:S01]  /*4e40*/  FSETP.GEU.AND P3, PT, R19, -126, PT ;  /* 0xc2fc00001300780b */ /* 0x000fe20003f6e000 */
[----:B-1----:R-:W-:-:S01]  /*4e50*/  FFMA R25, R48, UR12, -R105 ;  /* 0x0000000c30197c23 */ /* 0x002fc20008000869 */
[----:B------:R-:W-:Y:S01]  /*4e60*/  FMNMX R7, R35, R24, !PT ;  /* 0x0000001823077209 */ /* 0x000fe20007800000 */
[----:B------:R-:W-:-:S01]  /*4e70*/  FFMA R24, R45, UR12, -R105 ;  /* 0x0000000c2d187c23 */ /* 0x000fc20008000869 */
[--C-:B------:R-:W-:Y:S01]  /*4e80*/  FFMA R45, R65, UR12, -R105.reuse ;  /* 0x0000000c412d7c23 */ /* 0x100fe20008000869 */
[----:B------:R-:W-:Y:S01]  /*4e90*/  @!P5 FMUL R17, R17, 0.5 ;  /* 0x3f0000001111d820 */ /* 0x000fe20000400000 */
[----:B------:R-:W-:Y:S01]  /*4ea0*/  FMNMX R28, R38, R7, !PT ;  /* 0x00000007261c7209 */ /* 0x000fe20007800000 */
[----:B----4-:R-:W-:Y:S01]  /*4eb0*/  @!P6 FMUL R16, R16, R16 ;  /* 0x000000101010e220 */ /* 0x010fe20000400000 */
[----:B------:R-:W-:Y:S01]  /*4ec0*/  FSETP.GEU.AND P6, PT, R18, -126, PT ;  /* 0xc2fc00001200780b */ /* 0x000fe20003fce000 */
[----:B--2---:R-:W-:-:S01]  /*4ed0*/  FFMA R29, R52, UR12, -R105 ;  /* 0x0000000c341d7c23 */ /* 0x004fc20008000869 */
[----:B------:R-:W-:Y:S01]  /*4ee0*/  FMNMX R7, R39, R28, !PT ;  /* 0x0000001c27077209 */ /* 0x000fe20007800000 */
[----:B------:R-:W1:Y:S02]  /*4ef0*/  MUFU.EX2 R17, R17 ;  /* 0x0000001100117308 */ /* 0x000e640000000800 */
[----:B------:R-:W-:Y:S01]  /*4f00*/  @!P3 FMUL R19, R19, 0.5 ;  /* 0x3f0000001313b820 */ /* 0x000fe20000400000 */
[----:B------:R-:W-:Y:S01]  /*4f10*/  FMNMX R28, R42, R7, !PT ;  /* 0x000000072a1c7209 */ /* 0x000fe20007800000 */
[----:B-----5:R-:W-:Y:S01]  /*4f20*/  @!P4 FMUL R15, R15, R15 ;  /* 0x0000000f0f0fc220 */ /* 0x020fe20000400000 */
[----:B------:R-:W-:-:S02]  /*4f30*/  FSETP.GEU.AND P4, PT, R20, -126, PT ;  /* 0xc2fc00001400780b */ /* 0x000fc40003f8e000 */
[----:B------:R-:W-:Y:S01]  /*4f40*/  FMNMX R7, R43, R28, !PT ;  /* 0x0000001c2b077209 */ /* 0x000fe20007800000 */
[----:B------:R-:W2:Y:S01]  /*4f50*/  MUFU.EX2 R19, R19 ;  /* 0x0000001300137308 */ /* 0x000ea20000000800 */
[----:B------:R-:W-:-:S01]  /*4f60*/  FFMA R28, R49, UR12, -R105 ;  /* 0x0000000c311c7c23 */ /* 0x000fc20008000869 */
[----:B------:R-:W-:Y:S01]  /*4f70*/  @!P6 FMUL R18, R18, 0.5 ;  /* 0x3f0000001212e820 */ /* 0x000fe20000400000 */
[----:B------:R-:W-:Y:S01]  /*4f80*/  FMNMX R32, R46, R7, !PT ;  /* 0x000000072e207209 */ /* 0x000fe20007800000 */
[----:B------:R-:W-:-:S03]  /*4f90*/  FFMA R49, R69, UR12, -R105 ;  /* 0x0000000c45317c23 */ /* 0x000fc60008000869 */
[----:B------:R-:W-:Y:S01]  /*4fa0*/  FMNMX R7, R47, R32, !PT ;  /* 0x000000202f077209 */ /* 0x000fe20007800000 */
[----:B------:R-:W3:Y:S01]  /*4fb0*/  MUFU.EX2 R18, R18 ;  /* 0x0000001200127308 */ /* 0x000ee20000000800 */
[----:B-1----:R-:W-:Y:S01]  /*4fc0*/  @!P5 FMUL R17, R17, R17 ;  /* 0x000000111111d220 */ /* 0x002fe20000400000 */
[----:B------:R-:W-:Y:S01]  /*4fd0*/  @!P4 FMUL R20, R20, 0.5 ;  /* 0x3f0000001414c820 */ /* 0x000fe20000400000 */
[----:B------:R-:W-:Y:S02]  /*4fe0*/  FSETP.GEU.AND P5, PT, R21, -126, PT ;  /* 0xc2fc00001500780b */ /* 0x000fe40003fae000 */
[----:B------:R-:W-:-:S03]  /*4ff0*/  FMNMX R32, R50, R7, !PT ;  /* 0x0000000732207209 */ /* 0x000fc60007800000 */
[----:B------:R-:W1:Y:S01]  /*5000*/  MUFU.EX2 R20, R20 ;  /* 0x0000001400147308 */ /* 0x000e620000000800 */
[----:B--2---:R-:W-:Y:S01]  /*5010*/  @!P3 FMUL R19, R19, R19 ;  /* 0x000000131313b220 */ /* 0x004fe20000400000 */
[----:B------:R-:W-:Y:S02]  /*5020*/  FSETP.GEU.AND P3, PT, R23, -126, PT ;  /* 0xc2fc00001700780b */ /* 0x000fe40003f6e000 */
[----:B------:R-:W-:Y:S01]  /*5030*/  FMNMX R7, R51, R32, !PT ;  /* 0x0000002033077209 */ /* 0x000fe20007800000 */
[--C-:B------:R-:W-:Y:S01]  /*5040*/  FFMA R32, R53, UR12, -R105.reuse ;  /* 0x0000000c35207c23 */ /* 0x100fe20008000869 */
[----:B------:R-:W-:-:S02]  /*5050*/  FFMA R53, R73, UR12, -R105 ;  /* 0x0000000c49357c23 */ /* 0x000fc40008000869 */
[----:B------:R-:W-:Y:S01]  /*5060*/  @!P5 FMUL R21, R21, 0.5 ;  /* 0x3f0000001515d820 */ /* 0x000fe20000400000 */
[----:B---3--:R-:W-:Y:S01]  /*5070*/  @!P6 FMUL R18, R18, R18 ;  /* 0x000000121212e220 */ /* 0x008fe20000400000 */
[----:B------:R-:W-:-:S02]  /*5080*/  FSETP.GEU.AND P6, PT, R22, -126, PT ;  /* 0xc2fc00001600780b */ /* 0x000fc40003fce000 */
[----:B------:R-:W-:Y:S02]  /*5090*/  FMNMX R36, R54, R7, !PT ;  /* 0x0000000736247209 */ /* 0x000fe40007800000 */
[----:B------:R-:W2:Y:S01]  /*50a0*/  MUFU.EX2 R21, R21 ;  /* 0x0000001500157308 */ /* 0x000ea20000000800 */
[----:B------:R-:W-:Y:S01]  /*50b0*/  @!P3 FMUL R23, R23, 0.5 ;  /* 0x3f0000001717b820 */ /* 0x000fe20000400000 */
[----:B------:R-:W-:Y:S01]  /*50c0*/  FMNMX R7, R55, R36, !PT ;  /* 0x0000002437077209 */ /* 0x000fe20007800000 */
[----:B-1----:R-:W-:Y:S01]  /*50d0*/  @!P4 FMUL R20, R20, R20 ;  /* 0x000000141414c220 */ /* 0x002fe20000400000 */
[----:B------:R-:W-:Y:S02]  /*50e0*/  FSETP.GEU.AND P4, PT, R24, -126, PT ;  /* 0xc2fc00001800780b */ /* 0x000fe40003f8e000 */
[----:B------:R-:W-:Y:S02]  /*50f0*/  FMNMX R36, R58, R7, !PT ;  /* 0x000000073a247209 */ /* 0x000fe40007800000 */
[----:B------:R-:W1:Y:S01]  /*5100*/  MUFU.EX2 R23, R23 ;  /* 0x0000001700177308 */ /* 0x000e620000000800 */
[----:B------:R-:W-:Y:S01]  /*5110*/  @!P6 FMUL R22, R22, 0.5 ;  /* 0x3f0000001616e820 */ /* 0x000fe20000400000 */
[----:B------:R-:W-:-:S04]  /*5120*/  FMNMX R7, R59, R36, !PT ;  /* 0x000000243b077209 */ /* 0x000fc80007800000 */
[----:B------:R-:W-:Y:S02]  /*5130*/  FMNMX R36, R62, R7, !PT ;  /* 0x000000073e247209 */ /* 0x000fe40007800000 */
[----:B------:R-:W3:Y:S01]  /*5140*/  MUFU.EX2 R22, R22 ;  /* 0x0000001600167308 */ /* 0x000ee20000000800 */
[----:B------:R-:W-:Y:S01]  /*5150*/  @!P4 FMUL R24, R24, 0.5 ;  /* 0x3f0000001818c820 */ /* 0x000fe20000400000 */
[----:B--2---:R-:W-:Y:S01]  /*5160*/  @!P5 FMUL R21, R21, R21 ;  /* 0x000000151515d220 */ /* 0x004fe20000400000 */
[----:B------:R-:W-:Y:S02]  /*5170*/  FSETP.GEU.AND P5, PT, R25, -126, PT ;  /* 0xc2fc00001900780b */ /* 0x000fe40003fae000 */
[----:B------:R-:W-:-:S03]  /*5180*/  FMNMX R7, R63, R36, !PT ;  /* 0x000000243f077209 */ /* 0x000fc60007800000 */
[----:B------:R-:W2:Y:S01]  /*5190*/  MUFU.EX2 R24, R24 ;  /* 0x0000001800187308 */ /* 0x000ea20000000800 */
[----:B-1----:R-:W-:Y:S01]  /*51a0*/  @!P3 FMUL R23, R23, R23 ;  /* 0x000000171717b220 */ /* 0x002fe20000400000 */
[----:B------:R-:W-:Y:S02]  /*51b0*/  FSETP.GEU.AND P3, PT, R29, -126, PT ;  /* 0xc2fc00001d00780b */ /* 0x000fe40003f6e000 */
[----:B------:R-:W-:-:S04]  /*51c0*/  FMNMX R36, R66, R7, !PT ;  /* 0x0000000742247209 */ /* 0x000fc80007800000 */
[----:B------:R-:W-:Y:S01]  /*51d0*/  @!P5 FMUL R25, R25, 0.5 ;  /* 0x3f0000001919d820 */ /* 0x000fe20000400000 */
[----:B---3--:R-:W-:Y:S01]  /*51e0*/  @!P6 FMUL R22, R22, R22 ;  /* 0x000000161616e220 */ /* 0x008fe20000400000 */
[----:B------:R-:W-:Y:S02]  /*51f0*/  FSETP.GEU.AND P6, PT, R28, -126, PT ;  /* 0xc2fc00001c00780b */ /* 0x000fe40003fce000 */
[----:B------:R-:W-:Y:S02]  /*5200*/  FMNMX R7, R67, R36, !PT ;  /* 0x0000002443077209 */ /* 0x000fe40007800000 */
[----:B------:R-:W1:Y:S01]  /*5210*/  MUFU.EX2 R25, R25 ;  /* 0x0000001900197308 */ /* 0x000e620000000800 */
[----:B------:R-:W-:Y:S01]  /*5220*/  @!P3 FMUL R29, R29, 0.5 ;  /* 0x3f0000001d1db820 */ /* 0x000fe20000400000 */
[----:B------:R-:W-:Y:S01]  /*5230*/  FMNMX R36, R70, R7, !PT ;  /* 0x0000000746247209 */ /* 0x000fe20007800000 */
[----:B--2---:R-:W-:Y:S01]  /*5240*/  @!P4 FMUL R24, R24, R24 ;  /* 0x000000181818c220 */ /* 0x004fe20000400000 */
[----:B------:R-:W-:-:S02]  /*5250*/  FSETP.GEU.AND P4, PT, R32, -126, PT ;  /* 0xc2fc00002000780b */ /* 0x000fc40003f8e000 */
[----:B------:R-:W-:Y:S01]  /*5260*/  FMNMX R7, R71, R36, !PT ;  /* 0x0000002447077209 */ /* 0x000fe20007800000 */
[----:B------:R-:W-:Y:S01]  /*5270*/  FFMA R36, R61, UR12, -R105 ;  /* 0x0000000c3d247c23 */ /* 0x000fe20008000869 */
[----:B------:R-:W2:Y:S01]  /*5280*/  MUFU.EX2 R29, R29 ;  /* 0x0000001d001d7308 */ /* 0x000ea20000000800 */
[----:B------:R-:W-:Y:S01]  /*5290*/  @!P6 FMUL R28, R28, 0.5 ;  /* 0x3f0000001c1ce820 */ /* 0x000fe20000400000 */
[----:B------:R-:W-:-:S04]  /*52a0*/  FMNMX R40, R74, R7, !PT ;  /* 0x000000074a287209 */ /* 0x000fc80007800000 */
[----:B------:R-:W-:Y:S01]  /*52b0*/  FMNMX R7, R75, R40, !PT ;  /* 0x000000284b077209 */ /* 0x000fe20007800000 */
[----:B------:R-:W-:-:S01]  /*52c0*/  FFMA R40, R64, UR12, -R105 ;  /* 0x0000000c40287c23 */ /* 0x000fc20008000869 */
[----:B------:R-:W3:Y:S01]  /*52d0*/  MUFU.EX2 R28, R28 ;  /* 0x0000001c001c7308 */ /* 0x000ee20000000800 */
[----:B------:R-:W-:Y:S01]  /*52e0*/  @!P4 FMUL R32, R32, 0.5 ;  /* 0x3f0000002020c820 */ /* 0x000fe20000400000 */
[----:B-1----:R-:W-:Y:S01]  /*52f0*/  @!P5 FMUL R25, R25, R25 ;  /* 0x000000191919d220 */ /* 0x002fe20000400000 */
[----:B------:R-:W-:Y:S02]  /*5300*/  FSETP.GEU.AND P5, PT, R33, -126, PT ;  /* 0xc2fc00002100780b */ /* 0x000fe40003fae000 */
[----:B------:R-:W-:-:S03]  /*5310*/  FMNMX R44, R78, R7, !PT ;  /* 0x000000074e2c7209 */ /* 0x000fc60007800000 */
[----:B------:R-:W1:Y:S01]  /*5320*/  MUFU.EX2 R32, R32 ;  /* 0x0000002000207308 */ /* 0x000e620000000800 */
[----:B--2---:R-:W-:Y:S01]  /*5330*/  @!P3 FMUL R29, R29, R29 ;  /* 0x0000001d1d1db220 */ /* 0x004fe20000400000 */
[----:B------:R-:W-:Y:S02]  /*5340*/  FSETP.GEU.AND P3, PT, R41, -126, PT ;  /* 0xc2fc00002900780b */ /* 0x000fe40003f6e000 */
[----:B------:R-:W-:-:S04]  /*5350*/  FMNMX R7, R79, R44, !PT ;  /* 0x0000002c4f077209 */ /* 0x000fc80007800000 */
[----:B------:R-:W-:Y:S01]  /*5360*/  @!P5 FMUL R33, R33, 0.5 ;  /* 0x3f0000002121d820 */ /* 0x000fe20000400000 */
[----:B---3--:R-:W-:Y:S01]  /*5370*/  @!P6 FMUL R28, R28, R28 ;  /* 0x0000001c1c1ce220 */ /* 0x008fe20000400000 */
[----:B------:R-:W-:Y:S02]  /*5380*/  FSETP.GEU.AND P6, PT, R37, -126, PT ;  /* 0xc2fc00002500780b */ /* 0x000fe40003fce000 */
[----:B------:R-:W-:Y:S02]  /*5390*/  FMNMX R44, R82, R7, !PT ;  /* 0x00000007522c7209 */ /* 0x000fe40007800000 */
[----:B------:R-:W2:Y:S01]  /*53a0*/  MUFU.EX2 R33, R33 ;  /* 0x0000002100217308 */ /* 0x000ea20000000800 */
[----:B------:R-:W-:Y:S01]  /*53b0*/  @!P3 FMUL R41, R41, 0.5 ;  /* 0x3f0000002929b820 */ /* 0x000fe20000400000 */
[----:B------:R-:W-:Y:S01]  /*53c0*/  FMNMX R7, R83, R44, !PT ;  /* 0x0000002c53077209 */ /* 0x000fe20007800000 */
[----:B-1----:R-:W-:Y:S01]  /*53d0*/  @!P4 FMUL R32, R32, R32 ;  /* 0x000000202020c220 */ /* 0x002fe20000400000 */
[----:B------:R-:W-:-:S02]  /*53e0*/  FSETP.GEU.AND P4, PT, R36, -126, PT ;  /* 0xc2fc00002400780b */ /* 0x000fc40003f8e000 */
[----:B------:R-:W-:Y:S02]  /*53f0*/  FMNMX R44, R86, R7, !PT ;  /* 0x00000007562c7209 */ /* 0x000fe40007800000 */
[----:B------:R-:W1:Y:S01]  /*5400*/  MUFU.EX2 R41, R41 ;  /* 0x0000002900297308 */ /* 0x000e620000000800 */
[----:B------:R-:W-:Y:S01]  /*5410*/  @!P6 FMUL R37, R37, 0.5 ;  /* 0x3f0000002525e820 */ /* 0x000fe20000400000 */
[----:B------:R-:W-:-:S05]  /*5420*/  FMNMX R7, R87, R44, !PT ;  /* 0x0000002c57077209 */ /* 0x000fca0007800000 */
[----:B------:R-:W3:Y:S01]  /*5430*/  SHFL.BFLY PT, R48, R7, 0x1, 0x1f ;  /* 0x0c201f0007307f89 */ /* 0x000ee200000e0000 */
[----:B------:R-:W4:Y:S01]  /*5440*/  MUFU.EX2 R37, R37 ;  /* 0x0000002500257308 */ /* 0x000f220000000800 */
[----:B------:R-:W-:Y:S01]  /*5450*/  @!P4 FMUL R36, R36, 0.5 ;  /* 0x3f0000002424c820 */ /* 0x000fe20000400000 */
[----:B--2---:R-:W-:Y:S01]  /*5460*/  @!P5 FMUL R33, R33, R33 ;  /* 0x000000212121d220 */ /* 0x004fe20000400000 */
[----:B------:R-:W-:-:S05]  /*5470*/  FSETP.GEU.AND P5, PT, R40, -126, PT ;  /* 0xc2fc00002800780b */ /* 0x000fca0003fae000 */
[----:B------:R-:W2:Y:S01]  /*5480*/  MUFU.EX2 R36, R36 ;  /* 0x0000002400247308 */ /* 0x000ea20000000800 */
[----:B-1----:R-:W-:Y:S01]  /*5490*/  @!P3 FMUL R41, R41, R41 ;  /* 0x000000292929b220 */ /* 0x002fe20000400000 */
[----:B------:R-:W-:-:S06]  /*54a0*/  FSETP.GEU.AND P3, PT, R68, -126, PT ;  /* 0xc2fc00004400780b */ /* 0x000fcc0003f6e000 */
[----:B------:R-:W-:Y:S01]  /*54b0*/  @!P5 FMUL R40, R40, 0.5 ;  /* 0x3f0000002828d820 */ /* 0x000fe20000400000 */
[----:B----4-:R-:W-:Y:S01]  /*54c0*/  @!P6 FMUL R37, R37, R37 ;  /* 0x000000252525e220 */ /* 0x010fe20000400000 */
[----:B------:R-:W-:-:S04]  /*54d0*/  FSETP.GEU.AND P6, PT, R45, -126, PT ;  /* 0xc2fc00002d00780b */ /* 0x000fc80003fce000 */
[----:B------:R-:W1:Y:S01]  /*54e0*/  MUFU.EX2 R40, R40 ;  /* 0x0000002800287308 */ /* 0x000e620000000800 */
[----:B------:R-:W-:Y:S01]  /*54f0*/  @!P3 FMUL R68, R68, 0.5 ;  /* 0x3f0000004444b820 */ /* 0x000fe20000400000 */
[----:B---3--:R-:W-:Y:S01]  /*5500*/  FMNMX R7, R7, R48, !PT ;  /* 0x0000003007077209 */ /* 0x008fe20007800000 */
[----:B--2---:R-:W-:Y:S01]  /*5510*/  @!P4 FMUL R36, R36, R36 ;  /* 0x000000242424c220 */ /* 0x004fe20000400000 */
[----:B------:R-:W-:-:S03]  /*5520*/  FSETP.GEU.AND P4, PT, R49, -126, PT ;  /* 0xc2fc00003100780b */ /* 0x000fc60003f8e000 */
[----:B------:R-:W2:Y:S01]  /*5530*/  SHFL.BFLY PT, R60, R7, 0x2, 0x1f ;  /* 0x0c401f00073c7f89 */ /* 0x000ea200000e0000 */
[----:B------:R-:W3:Y:S01]  /*5540*/  MUFU.EX2 R44, R68 ;  /* 0x00000044002c7308 */ /* 0x000ee20000000800 */
[----:B------:R-:W-:-:S07]  /*5550*/  @!P6 FMUL R45, R45, 0.5 ;  /* 0x3f0000002d2de820 */ /* 0x000fce0000400000 */
[----:B------:R-:W4:Y:S01]  /*5560*/  MUFU.EX2 R45, R45 ;  /* 0x0000002d002d7308 */ /* 0x000f220000000800 */
[----:B------:R-:W-:Y:S01]  /*5570*/  @!P4 FMUL R49, R49, 0.5 ;  /* 0x3f0000003131c820 */ /* 0x000fe20000400000 */
[----:B-1----:R-:W-:Y:S01]  /*5580*/  @!P5 FMUL R40, R40, R40 ;  /* 0x000000282828d220 */ /* 0x002fe20000400000 */
[----:B------:R-:W-:-:S05]  /*5590*/  FSETP.GEU.AND P5, PT, R72, -126, PT ;  /* 0xc2fc00004800780b */ /* 0x000fca0003fae000 */
[----:B------:R-:W1:Y:S01]  /*55a0*/  MUFU.EX2 R49, R49 ;  /* 0x0000003100317308 */ /* 0x000e620000000800 */
[----:B---3--:R-:W-:Y:S01]  /*55b0*/  @!P3 FMUL R44, R44, R44 ;  /* 0x0000002c2c2cb220 */ /* 0x008fe20000400000 */
[----:B------:R-:W-:Y:S02]  /*55c0*/  FSETP.GEU.AND P3, PT, R76, -126, PT ;  /* 0xc2fc00004c00780b */ /* 0x000fe40003f6e000 */
[----:B--2---:R-:W-:-:S04]  /*55d0*/  FMNMX R7, R7, R60, !PT ;  /* 0x0000003c07077209 */ /* 0x004fc80007800000 */
[----:B------:R-:W-:Y:S01]  /*55e0*/  @!P5 FMUL R72, R72, 0.5 ;  /* 0x3f0000004848d820 */ /* 0x000fe20000400000 */
[----:B----4-:R-:W-:Y:S01]  /*55f0*/  @!P6 FMUL R45, R45, R45 ;  /* 0x0000002d2d2de220 */ /* 0x010fe20000400000 */
[----:B------:R-:W-:Y:S02]  /*5600*/  FSETP.GEU.AND P6, PT, R53, -126, PT ;  /* 0xc2fc00003500780b */ /* 0x000fe40003fce000 */
[----:B------:R-:W2:Y:S03]  /*5610*/  MUFU.EX2 R48, R72 ;  /* 0x0000004800307308 */ /* 0x000ea60000000800 */
[----:B------:R-:W-:Y:S01]  /*5620*/  @!P3 FMUL R76, R76, 0.5 ;  /* 0x3f0000004c4cb820 */ /* 0x000fe20000400000 */
[----:B-1----:R-:W-:Y:S01]  /*5630*/  @!P4 FMUL R49, R49, R49 ;  /* 0x000000313131c220 */ /* 0x002fe20000400000 */
[----:B------:R-:W-:-:S03]  /*5640*/  FSETP.GEU.AND P4, PT, R57, -126, PT ;  /* 0xc2fc00003900780b */ /* 0x000fc60003f8e000 */
[----:B------:R-:W1:Y:S03]  /*5650*/  MUFU.EX2 R52, R76 ;  /* 0x0000004c00347308 */ /* 0x000e660000000800 */
[----:B------:R-:W-:-:S06]  /*5660*/  @!P6 FMUL R53, R53, 0.5 ;  /* 0x3f0000003535e820 */ /* 0x000fcc0000400000 */
[----:B------:R-:W3:Y:S01]  /*5670*/  MUFU.EX2 R53, R53 ;  /* 0x0000003500357308 */ /* 0x000ee20000000800 */
[----:B--2---:R-:W-:Y:S01]  /*5680*/  @!P5 FMUL R48, R48, R48 ;  /* 0x000000303030d220 */ /* 0x004fe20000400000 */
[----:B------:R-:W-:Y:S01]  /*5690*/  @!P4 FMUL R57, R57, 0.5 ;  /* 0x3f0000003939c820 */ /* 0x000fe20000400000 */
[----:B------:R-:W-:-:S05]  /*56a0*/  FSETP.GEU.AND P5, PT, R56, -126, PT ;  /* 0xc2fc00003800780b */ /* 0x000fca0003fae000 */
[----:B------:R-:W2:Y:S01]  /*56b0*/  MUFU.EX2 R57, R57 ;  /* 0x0000003900397308 */ /* 0x000ea20000000800 */
[----:B-1----:R-:W-:Y:S01]  /*56c0*/  @!P3 FMUL R52, R52, R52 ;  /* 0x000000343434b220 */ /* 0x002fe20000400000 */
[----:B------:R-:W-:-:S04]  /*56d0*/  FSETP.NEU.AND P3, PT, R7, -INF , PT ;  /* 0xff8000000700780b */ /* 0x000fc80003f6d000 */
[----:B------:R-:W-:Y:S02]  /*56e0*/  FSEL R76, R7, RZ, P3 ;  /* 0x000000ff074c7208 */ /* 0x000fe40001800000 */
[----:B------:R-:W-:Y:S01]  /*56f0*/  FSETP.GEU.AND P3, PT, R84, -126, PT ;  /* 0xc2fc00005400780b */ /* 0x000fe20003f6e000 */
[----:B---3--:R-:W-:Y:S01]  /*5700*/  @!P6 FMUL R53, R53, R53 ;  /* 0x000000353535e220 */ /* 0x008fe20000400000 */
[----:B------:R-:W-:Y:S01]  /*5710*/  FSETP.GEU.AND P6, PT, R81, -126, PT ;  /* 0xc2fc00005100780b */ /* 0x000fe20003fce000 */
[----:B------:R-:W-:Y:S01]  /*5720*/  @!P5 FMUL R56, R56, 0.5 ;  /* 0x3f0000003838d820 */ /* 0x000fe20000400000 */
[C---:B------:R-:W-:Y:S01]  /*5730*/  FMUL R77, R76.reuse, UR12 ;  /* 0x0000000c4c4d7c20 */ /* 0x040fe20008400000 */
[----:B------:R-:W-:Y:S01]  /*5740*/  FADD R13, -R76, R11 ;  /* 0x0000000b4c0d7221 */ /* 0x000fe20000000100 */
[----:B------:R-:W-:-:S01]  /*5750*/  FADD R76, R19, R44 ;  /* 0x0000002c134c7221 */ /* 0x000fc20000000000 */
[----:B------:R-:W-:Y:S01]  /*5760*/  F2FP.SATFINITE.E4M3.F32.PACK_AB_MERGE_C R19, RZ, R19, RZ ;  /* 0x00000013ff13723e */ /* 0x000fe200048070ff */
[----:B------:R-:W-:-:S01]  /*5770*/  FFMA R26, R26, UR12, -R77 ;  /* 0x0000000c1a1a7c23 */ /* 0x000fc2000800084d */
[----:B--2---:R-:W-:Y:S01]  /*5780*/  @!P4 FMUL R57, R57, R57 ;  /* 0x000000393939c220 */ /* 0x004fe20000400000 */
[----:B------:R-:W-:Y:S01]  /*5790*/  FSETP.GEU.AND P4, PT, R85, -126, PT ;  /* 0xc2fc00005500780b */ /* 0x000fe20003f8e000 */
[----:B------:R-:W1:Y:S01]  /*57a0*/  MUFU.EX2 R56, R56 ;  /* 0x0000003800387308 */ /* 0x000e620000000800 */
[----:B------:R-:W-:-:S01]  /*57b0*/  FFMA R30, R30, UR12, -R77 ;  /* 0x0000000c1e1e7c23 */ /* 0x000fc2000800084d */
[----:B------:R-:W-:Y:S01]  /*57c0*/  @!P3 FMUL R84, R84, 0.5 ;  /* 0x3f0000005454b820 */ /* 0x000fe20000400000 */
[----:B------:R-:W-:-:S01]  /*57d0*/  FFMA R68, R27, UR12, -R77 ;  /* 0x0000000c1b447c23 */ /* 0x000fc2000800084d */
[----:B------:R-:W-:Y:S01]  /*57e0*/  @!P6 FMUL R81, R81, 0.5 ;  /* 0x3f0000005151e820 */ /* 0x000fe20000400000 */
[----:B------:R-:W-:-:S01]  /*57f0*/  FFMA R31, R31, UR12, -R77 ;  /* 0x0000000c1f1f7c23 */ /* 0x000fc2000800084d */
[--C-:B------:R-:W-:Y:S01]  /*5800*/  FFMA R34, R34, UR12, -R77.reuse ;  /* 0x0000000c22227c23 */ /* 0x100fe2000800084d */
[----:B------:R-:W-:-:S01]  /*5810*/  FFMA R38, R38, UR12, -R77 ;  /* 0x0000000c26267c23 */ /* 0x000fc2000800084d */
[----:B------:R-:W2:Y:S01]  /*5820*/  MUFU.EX2 R60, R84 ;  /* 0x00000054003c7308 */ /* 0x000ea20000000800 */
[----:B------:R-:W-:-:S01]  /*5830*/  FFMA R35, R35, UR12, -R77 ;  /* 0x0000000c23237c23 */ /* 0x000fc2000800084d */
[--C-:B------:R-:W-:Y:S01]  /*5840*/  FFMA R39, R39, UR12, -R77.reuse ;  /* 0x0000000c27277c23 */ /* 0x100fe2000800084d */
[----:B------:R-:W-:-:S01]  /*5850*/  FFMA R42, R42, UR12, -R77 ;  /* 0x0000000c2a2a7c23 */ /* 0x000fc2000800084d */
[----:B------:R-:W-:Y:S01]  /*5860*/  @!P4 FMUL R85, R85, 0.5 ;  /* 0x3f0000005555c820 */ /* 0x000fe20000400000 */
[----:B------:R-:W-:-:S01]  /*5870*/  FFMA R80, R46, UR12, -R77 ;  /* 0x0000000c2e507c23 */ /* 0x000fc2000800084d */
[--C-:B------:R-:W-:Y:S01]  /*5880*/  FFMA R43, R43, UR12, -R77.reuse ;  /* 0x0000000c2b2b7c23 */ /* 0x100fe2000800084d */
[----:B------:R-:W-:-:S01]  /*5890*/  FFMA R47, R47, UR12, -R77 ;  /* 0x0000000c2f2f7c23 */ /* 0x000fc2000800084d */
[----:B------:R-:W3:Y:S01]  /*58a0*/  MUFU.EX2 R61, R81 ;  /* 0x00000051003d7308 */ /* 0x000ee20000000800 */
[----:B-1----:R-:W-:Y:S01]  /*58b0*/  @!P5 FMUL R56, R56, R56 ;  /* 0x000000383838d220 */ /* 0x002fe20000400000 */
[----:B------:R-:W-:Y:S01]  /*58c0*/  FSETP.GEU.AND P5, PT, R26, -126, PT ;  /* 0xc2fc00001a00780b */ /* 0x000fe20003fae000 */
[----:B------:R-:W-:-:S01]  /*58d0*/  FFMA R51, R51, UR12, -R77 ;  /* 0x0000000c33337c23 */ /* 0x000fc2000800084d */
[--C-:B------:R-:W-:Y:S01]  /*58e0*/  FFMA R55, R55, UR12, -R77.reuse ;  /* 0x0000000c37377c23 */ /* 0x100fe2000800084d */
[----:B------:R-:W-:-:S01]  /*58f0*/  FFMA R62, R62, UR12, -R77 ;  /* 0x0000000c3e3e7c23 */ /* 0x000fc2000800084d */
[--C-:B------:R-:W-:Y:S01]  /*5900*/  FFMA R59, R59, UR12, -R77.reuse ;  /* 0x0000000c3b3b7c23 */ /* 0x100fe2000800084d */
[----:B------:R-:W-:-:S01]  /*5910*/  FFMA R63, R63, UR12, -R77 ;  /* 0x0000000c3f3f7c23 */ /* 0x000fc2000800084d */
[----:B------:R-:W1:Y:S01]  /*5920*/  MUFU.EX2 R65, R85 ;  /* 0x0000005500417308 */ /* 0x000e620000000800 */
[----:B--2---:R-:W-:Y:S01]  /*5930*/  @!P3 FMUL R60, R60, R60 ;  /* 0x0000003c3c3cb220 */ /* 0x004fe20000400000 */
[----:B------:R-:W-:Y:S01]  /*5940*/  FSETP.GEU.AND P3, PT, R30, -126, PT ;  /* 0xc2fc00001e00780b */ /* 0x000fe20003f6e000 */
[----:B------:R-:W-:-:S01]  /*5950*/  FFMA R66, R66, UR12, -R77 ;  /* 0x0000000c42427c23 */ /* 0x000fc2000800084d */
[--C-:B------:R-:W-:Y:S01]  /*5960*/  FFMA R70, R70, UR12, -R77.reuse ;  /* 0x0000000c46467c23 */ /* 0x100fe2000800084d */
[----:B------:R-:W-:-:S01]  /*5970*/  FFMA R67, R67, UR12, -R77 ;  /* 0x0000000c43437c23 */ /* 0x000fc2000800084d */
[--C-:B------:R-:W-:Y:S01]  /*5980*/  FFMA R75, R75, UR12, -R77.reuse ;  /* 0x0000000c4b4b7c23 */ /* 0x100fe2000800084d */
[----:B------:R-:W-:Y:S01]  /*5990*/  @!P5 FMUL R26, R26, 0.5 ;  /* 0x3f0000001a1ad820 */ /* 0x000fe20000400000 */
[--C-:B------:R-:W-:Y:S01]  /*59a0*/  FFMA R82, R82, UR12, -R77.reuse ;  /* 0x0000000c52527c23 */ /* 0x100fe2000800084d */
[----:B---3--:R-:W-:Y:S01]  /*59b0*/  @!P6 FMUL R61, R61, R61 ;  /* 0x0000003d3d3de220 */ /* 0x008fe20000400000 */
[----:B------:R-:W-:Y:S01]  /*59c0*/  FSETP.GEU.AND P6, PT, R68, -126, PT ;  /* 0xc2fc00004400780b */ /* 0x000fe20003fce000 */
[----:B------:R-:W2:Y:S01]  /*59d0*/  MUFU.EX2 R69, R26 ;  /* 0x0000001a00457308 */ /* 0x000ea20000000800 */
[----:B------:R-:W-:-:S01]  /*59e0*/  FFMA R83, R83, UR12, -R77 ;  /* 0x0000000c53537c23 */ /* 0x000fc2000800084d */
[--C-:B------:R-:W-:Y:S01]  /*59f0*/  FFMA R86, R86, UR12, -R77.reuse ;  /* 0x0000000c56567c23 */ /* 0x100fe2000800084d */
[----:B------:R-:W-:-:S01]  /*5a00*/  FFMA R84, R79, UR12, -R77 ;  /* 0x0000000c4f547c23 */ /* 0x000fc2000800084d */
[----:B------:R-:W-:Y:S01]  /*5a10*/  @!P3 FMUL R30, R30, 0.5 ;  /* 0x3f0000001e1eb820 */ /* 0x000fe20000400000 */
[----:B------:R-:W-:-:S01]  /*5a20*/  FFMA R87, R87, UR12, -R77 ;  /* 0x0000000c57577c23 */ /* 0x000fc2000800084d */
[----:B-1----:R-:W-:Y:S01]  /*5a30*/  @!P4 FMUL R65, R65, R65 ;  /* 0x000000414141c220 */ /* 0x002fe20000400000 */
[----:B------:R-:W-:Y:S01]  /*5a40*/  FSETP.GEU.AND P4, PT, R31, -126, PT ;  /* 0xc2fc00001f00780b */ /* 0x000fe20003f8e000 */
[----:B------:R-:W1:Y:S01]  /*5a50*/  MUFU.EX2 R64, R30 ;  /* 0x0000001e00407308 */ /* 0x000e620000000800 */
[----:B------:R-:W-:-:S01]  /*5a60*/  FADD R79, R29, R60 ;  /* 0x0000003c1d4f7221 */ /* 0x000fc20000000000 */
[----:B------:R-:W-:Y:S01]  /*5a70*/  F2FP.SATFINITE.E4M3.F32.PACK_AB_MERGE_C R60, RZ, R60, RZ ;  /* 0x0000003cff3c723e */ /* 0x000fe200048070ff */
[----:B------:R-:W-:Y:S01]  /*5a80*/  FMUL R13, R13, UR12 ;  /* 0x0000000c0d0d7c20 */ /* 0x000fe20008400000 */
[----:B------:R-:W-:Y:S01]  /*5a90*/  @!P6 FMUL R68, R68, 0.5 ;  /* 0x3f0000004444e820 */ /* 0x000fe20000400000 */
[----:B------:R-:W-:-:S01]  /*5aa0*/  FADD R85, R76, R79 ;  /* 0x0000004f4c557221 */ /* 0x000fc20000000000 */
[----:B------:R-:W-:Y:S01]  /*5ab0*/  FADD R76, R20, R49 ;  /* 0x00000031144c7221 */ /* 0x000fe20000000000 */
[----:B------:R-:W-:-:S01]  /*5ac0*/  FADD R79, R32, R65 ;  /* 0x00000041204f7221 */ /* 0x000fc20000000000 */
[----:B------:R-:W3:Y:S01]  /*5ad0*/  MUFU.EX2 R27, R68 ;  /* 0x00000044001b7308 */ /* 0x000ee20000000800 */
[----:B--2---:R-:W-:Y:S01]  /*5ae0*/  @!P5 FMUL R69, R69, R69 ;  /* 0x000000454545d220 */ /* 0x004fe20000400000 */
[----:B------:R-:W-:Y:S01]  /*5af0*/  FSETP.GEU.AND P5, PT, R34, -126, PT ;  /* 0xc2fc00002200780b */ /* 0x000fe20003fae000 */
[----:B------:R-:W-:-:S01]  /*5b00*/  FADD R76, R76, R79 ;  /* 0x0000004f4c4c7221 */ /* 0x000fc20000000000 */
[----:B------:R-:W-:Y:S01]  /*5b10*/  @!P4 FMUL R31, R31, 0.5 ;  /* 0x3f0000001f1fc820 */ /* 0x000fe20000400000 */
[----:B------:R-:W-:-:S02]  /*5b20*/  F2FP.SATFINITE.E4M3.F32.PACK_AB_MERGE_C R20, RZ, R20, RZ ;  /* 0x00000014ff14723e */ /* 0x000fc400048070ff */
[----:B------:R-:W-:Y:S01]  /*5b30*/  F2FP.SATFINITE.E4M3.F32.PACK_AB_MERGE_C R65, RZ, R65, RZ ;  /* 0x00000041ff41723e */ /* 0x000fe200048070ff */
[----:B------:R-:W2:Y:S01]  /*5b40*/  MUFU.EX2 R26, R31 ;  /* 0x0000001f001a7308 */ /* 0x000ea20000000800 */
[----:B-1----:R-:W-:Y:S01]  /*5b50*/  @!P3 FMUL R64, R64, R64 ;  /* 0x000000404040b220 */ /* 0x002fe20000400000 */
[----:B------:R-:W-:Y:S02]  /*5b60*/  FSETP.GEU.AND P3, PT, R38, -126, PT ;  /* 0xc2fc00002600780b */ /* 0x000fe40003f6e000 */
[----:B------:R-:W-:Y:S02]  /*5b70*/  LOP3.LUT R19, R19, 0xff, RZ, 0xc0, !PT ;  /* 0x000000ff13137812 */ /* 0x000fe400078ec0ff */
[----:B------:R-:W-:Y:S01]  /*5b80*/  LOP3.LUT R20, R20, 0xffff, RZ, 0xc0, !PT ;  /* 0x0000ffff14147812 */ /* 0x000fe200078ec0ff */
[----:B------:R-:W-:Y:S01]  /*5b90*/  @!P5 FMUL R34, R34, 0.5 ;  /* 0x3f0000002222d820 */ /* 0x000fe20000400000 */
[----:B------:R-:W-:Y:S01]  /*5ba0*/  F2FP.SATFINITE.E4M3.F32.PACK_AB_MERGE_C R29, RZ, R29, RZ ;  /* 0x0000001dff1d723e */ /* 0x000fe200048070ff */
[----:B---3--:R-:W-:Y:S01]  /*5bb0*/  @!P6 FMUL R27, R27, R27 ;  /* 0x0000001b1b1be220 */ /* 0x008fe20000400000 */
[----:B------:R-:W-:Y:S01]  /*5bc0*/  FSETP.GEU.AND P6, PT, R35, -126, PT ;  /* 0xc2fc00002300780b */ /* 0x000fe20003fce000 */
[----:B------:R-:W1:Y:S01]  /*5bd0*/  MUFU.EX2 R68, R34 ;  /* 0x0000002200447308 */ /* 0x000e620000000800 */
[----:B------:R-:W-:-:S02]  /*5be0*/  F2FP.SATFINITE.E4M3.F32.PACK_AB_MERGE_C R32, RZ, R32, RZ ;  /* 0x00000020ff20723e */ /* 0x000fc400048070ff */
[----:B------:R-:W-:Y:S01]  /*5bf0*/  LOP3.LUT R60, R60, 0xff, RZ, 0xc0, !PT ;  /* 0x000000ff3c3c7812 */ /* 0x000fe200078ec0ff */
[----:B------:R-:W-:Y:S01]  /*5c00*/  @!P3 FMUL R38, R38, 0.5 ;  /* 0x3f0000002626b820 */ /* 0x000fe20000400000 */
[----:B------:R-:W-:Y:S01]  /*5c10*/  LOP3.LUT R65, R65, 0xffff, RZ, 0xc0, !PT ;  /* 0x0000ffff41417812 */ /* 0x000fe200078ec0ff */
[----:B--2---:R-:W-:Y:S01]  /*5c20*/  @!P4 FMUL R26, R26, R26 ;  /* 0x0000001a1a1ac220 */ /* 0x004fe20000400000 */
[----:B------:R-:W-:Y:S01]  /*5c30*/  FSETP.GEU.AND P4, PT, R39, -126, PT ;  /* 0xc2fc00002700780b */ /* 0x000fe20003f8e000 */
[----:B------:R-:W2:Y:S01]  /*5c40*/  MUFU.EX2 R72, R38 ;  /* 0x0000002600487308 */ /* 0x000ea20000000800 */
[----:B------:R-:W-:Y:S02]  /*5c50*/  F2FP.SATFINITE.E4M3.F32.PACK_AB_MERGE_C R44, RZ, R44, RZ ;  /* 0x0000002cff2c723e */ /* 0x000fe400048070ff */
[----:B------:R-:W-:Y:S01]  /*5c60*/  F2FP.SATFINITE.E4M3.F32.PACK_AB_MERGE_C R49, RZ, R49, RZ ;  /* 0x00000031ff31723e */ /* 0x000fe200048070ff */
[----:B------:R-:W-:Y:S01]  /*5c70*/  @!P6 FMUL R35, R35, 0.5 ;  /* 0x3f0000002323e820 */ /* 0x000fe20000400000 */
[----:B------:R-:W-:-:S02]  /*5c80*/  PRMT R19, R20, 0x7604, R19 ;  /* 0x0000760414137816 */ /* 0x000fc40000000013 */
[----:B------:R-:W-:Y:S01]  /*5c90*/  LOP3.LUT R29, R29, 0xff, RZ, 0xc0, !PT ;  /* 0x000000ff1d1d7812 */ /* 0x000fe200078ec0ff */
[----:B------:R-:W3:Y:S01]  /*5ca0*/  MUFU.EX2 R30, R35 ;  /* 0x00000023001e7308 */ /* 0x000ee20000000800 */
[----:B-1----:R-:W-:Y:S01]  /*5cb0*/  @!P5 FMUL R68, R68, R68 ;  /* 0x000000444444d220 */ /* 0x002fe20000400000 */
[----:B------:R-:W-:Y:S02]  /*5cc0*/  FSETP.GEU.AND P5, PT, R42, -126, PT ;  /* 0xc2fc00002a00780b */ /* 0x000fe40003fae000 */
[----:B------:R-:W-:Y:S01]  /*5cd0*/  @!P4 FMUL R39, R39, 0.5 ;  /* 0x3f0000002727c820 */ /* 0x000fe20000400000 */
[----:B------:R-:W-:Y:S02]  /*5ce0*/  LOP3.LUT R32, R32, 0xffff, RZ, 0xc0, !PT ;  /* 0x0000ffff20207812 */ /* 0x000fe400078ec0ff */
[----:B------:R-:W-:Y:S01]  /*5cf0*/  PRMT R60, R65, 0x7604, R60 ;  /* 0x00007604413c7816 */ /* 0x000fe2000000003c */
[----:B------:R1:W4:Y:S01]  /*5d00*/  MUFU.EX2 R31, R39 ;  /* 0x00000027001f7308 */ /* 0x0003220000000800 */
[----:B--2---:R-:W-:Y:S01]  /*5d10*/  @!P3 FMUL R72, R72, R72 ;  /* 0x000000484848b220 */ /* 0x004fe20000400000 */
[----:B------:R-:W-:-:S02]  /*5d20*/  FSETP.GEU.AND P3, PT, R80, -126, PT ;  /* 0xc2fc00005000780b */ /* 0x000fc40003f6e000 */
[----:B------:R-:W-:Y:S02]  /*5d30*/  LOP3.LUT R44, R44, 0xff, RZ, 0xc0, !PT ;  /* 0x000000ff2c2c7812 */ /* 0x000fe400078ec0ff */
[----:B------:R-:W-:Y:S01]  /*5d40*/  LOP3.LUT R49, R49, 0xffff, RZ, 0xc0, !PT ;  /* 0x0000ffff31317812 */ /* 0x000fe200078ec0ff */
[----:B------:R-:W-:Y:S01]  /*5d50*/  @!P5 FMUL R42, R42, 0.5 ;  /* 0x3f0000002a2ad820 */ /* 0x000fe20000400000 */
[----:B------:R-:W-:Y:S01]  /*5d60*/  PRMT R29, R32, 0x7604, R29 ;  /* 0x00007604201d7816 */ /* 0x000fe2000000001d */
[----:B---3--:R-:W-:Y:S01]  /*5d70*/  @!P6 FMUL R30, R30, R30 ;  /* 0x0000001e1e1ee220 */ /* 0x008fe20000400000 */
[----:B------:R-:W-:Y:S01]  /*5d80*/  FSETP.GEU.AND P6, PT, R43, -126, PT ;  /* 0xc2fc00002b00780b */ /* 0x000fe20003fce000 */
[----:B------:R2:W3:Y:S01]  /*5d90*/  MUFU.EX2 R73, R42 ;  /* 0x0000002a00497308 */ /* 0x0004e20000000800 */
[----:B-1----:R-:W-:-:S01]  /*5da0*/  FFMA R39, R50, UR12, -R77 ;  /* 0x0000000c32277c23 */ /* 0x002fc2000800084d */
[----:B------:R-:W-:Y:S02]  /*5db0*/  PRMT R44, R49, 0x7604, R44 ;  /* 0x00007604312c7816 */ /* 0x000fe4000000002c */
[----:B------:R-:W-:Y:S01]  /*5dc0*/  @!P3 FMUL R80, R80, 0.5 ;  /* 0x3f0000005050b820 */ /* 0x000fe20000400000 */
[----:B----4-:R-:W-:Y:S01]  /*5dd0*/  @!P4 FMUL R31, R31, R31 ;  /* 0x0000001f1f1fc220 */ /* 0x010fe20000400000 */
[----:B------:R-:W-:-:S02]  /*5de0*/  FSETP.GEU.AND P4, PT, R47, -126, PT ;  /* 0xc2fc00002f00780b */ /* 0x000fc40003f8e000 */
[----:B------:R-:W1:Y:S01]  /*5df0*/  MUFU.EX2 R46, R80 ;  /* 0x00000050002e7308 */ /* 0x000e620000000800 */
[----:B--2---:R-:W-:-:S03]  /*5e00*/  FFMA R42, R54, UR12, -R77 ;  /* 0x0000000c362a7c23 */ /* 0x004fc6000800084d */
[----:B------:R-:W-:-:S04]  /*5e10*/  @!P6 FMUL R43, R43, 0.5 ;  /* 0x3f0000002b2be820 */ /* 0x000fc80000400000 */
[----:B------:R2:W4:Y:S01]  /*5e20*/  MUFU.EX2 R34, R43 ;  /* 0x0000002b00227308 */ /* 0x0005220000000800 */
[----:B---3--:R-:W-:Y:S01]  /*5e30*/  @!P5 FMUL R73, R73, R73 ;  /* 0x000000494949d220 */ /* 0x008fe20000400000 */
[----:B------:R-:W-:Y:S01]  /*5e40*/  FSETP.GEU.AND P5, PT, R39, -126, PT ;  /* 0xc2fc00002700780b */ /* 0x000fe20003fae000 */
[----:B------:R-:W-:-:S05]  /*5e50*/  @!P4 FMUL R47, R47, 0.5 ;  /* 0x3f0000002f2fc820 */ /* 0x000fca0000400000 */
[----:B------:R-:W3:Y:S01]  /*5e60*/  MUFU.EX2 R35, R47 ;  /* 0x0000002f00237308 */ /* 0x000ee20000000800 */
[----:B-1----:R-:W-:Y:S01]  /*5e70*/  @!P3 FMUL R46, R46, R46 ;  /* 0x0000002e2e2eb220 */ /* 0x002fe20000400000 */
[----:B------:R-:W-:Y:S01]  /*5e80*/  FSETP.GEU.AND P3, PT, R42, -126, PT ;  /* 0xc2fc00002a00780b */ /* 0x000fe20003f6e000 */
[----:B--2---:R-:W-:-:S04]  /*5e90*/  FFMA R43, R58, UR12, -R77 ;  /* 0x0000000c3a2b7c23 */ /* 0x004fc8000800084d */
[----:B------:R-:W-:Y:S01]  /*5ea0*/  @!P5 FMUL R39, R39, 0.5 ;  /* 0x3f0000002727d820 */ /* 0x000fe20000400000 */
[----:B----4-:R-:W-:Y:S01]  /*5eb0*/  @!P6 FMUL R34, R34, R34 ;  /* 0x000000222222e220 */ /* 0x010fe20000400000 */
[----:B------:R-:W-:Y:S02]  /*5ec0*/  FSETP.GEU.AND P6, PT, R51, -126, PT ;  /* 0xc2fc00003300780b */ /* 0x000fe40003fce000 */
[----:B------:R-:W1:Y:S04]  /*5ed0*/  MUFU.EX2 R50, R39 ;  /* 0x0000002700327308 */ /* 0x000e680000000800 */
[----:B------:R-:W-:Y:S01]  /*5ee0*/  @!P3 FMUL R42, R42, 0.5 ;  /* 0x3f0000002a2ab820 */ /* 0x000fe20000400000 */
[----:B---3--:R-:W-:Y:S01]  /*5ef0*/  @!P4 FMUL R35, R35, R35 ;  /* 0x000000232323c220 */ /* 0x008fe20000400000 */
[----:B------:R-:W-:-:S02]  /*5f00*/  FSETP.GEU.AND P4, PT, R55, -126, PT ;  /* 0xc2fc00003700780b */ /* 0x000fc40003f8e000 */
[----:B------:R-:W2:Y:S03]  /*5f10*/  MUFU.EX2 R54, R42 ;  /* 0x0000002a00367308 */ /* 0x000ea60000000800 */
[----:B------:R-:W-:-:S05]  /*5f20*/  @!P6 FMUL R51, R51, 0.5 ;  /* 0x3f0000003333e820 */ /* 0x000fca0000400000 */
[----:B------:R-:W3:Y:S01]  /*5f30*/  MUFU.EX2 R38, R51 ;  /* 0x0000003300267308 */ /* 0x000ee20000000800 */
[----:B-1----:R-:W-:Y:S01]  /*5f40*/  @!P5 FMUL R50, R50, R50 ;  /* 0x000000323232d220 */ /* 0x002fe20000400000 */
[----:B------:R-:W-:Y:S01]  /*5f50*/  FSETP.GEU.AND P5, PT, R43, -126, PT ;  /* 0xc2fc00002b00780b */ /* 0x000fe20003fae000 */
[----:B------:R-:W-:-:S05]  /*5f60*/  @!P4 FMUL R55, R55, 0.5 ;  /* 0x3f0000003737c820 */ /* 0x000fca0000400000 */
[----:B------:R-:W1:Y:S01]  /*5f70*/  MUFU.EX2 R39, R55 ;  /* 0x0000003700277308 */ /* 0x000e620000000800 */
[----:B--2---:R-:W-:Y:S01]  /*5f80*/  @!P3 FMUL R54, R54, R54 ;  /* 0x000000363636b220 */ /* 0x004fe20000400000 */
[----:B------:R-:W-:-:S05]  /*5f90*/  FSETP.GEU.AND P3, PT, R62, -126, PT ;  /* 0xc2fc00003e00780b */ /* 0x000fca0003f6e000 */
[----:B------:R-:W-:Y:S01]  /*5fa0*/  @!P5 FMUL R43, R43, 0.5 ;  /* 0x3f0000002b2bd820 */ /* 0x000fe20000400000 */
[----:B---3--:R-:W-:Y:S01]  /*5fb0*/  @!P6 FMUL R38, R38, R38 ;  /* 0x000000262626e220 */ /* 0x008fe20000400000 */
[----:B------:R-:W-:Y:S02]  /*5fc0*/  FSETP.GEU.AND P6, PT, R59, -126, PT ;  /* 0xc2fc00003b00780b */ /* 0x000fe40003fce000 */
[----:B------:R-:W2:Y:S04]  /*5fd0*/  MUFU.EX2 R58, R43 ;  /* 0x0000002b003a7308 */ /* 0x000ea80000000800 */
[----:B------:R-:W-:Y:S01]  /*5fe0*/  @!P3 FMUL R62, R62, 0.5 ;  /* 0x3f0000003e3eb820 */ /* 0x000fe20000400000 */
[----:B-1----:R-:W-:Y:S01]  /*5ff0*/  @!P4 FMUL R39, R39, R39 ;  /* 0x000000272727c220 */ /* 0x002fe20000400000 */
[----:B------:R-:W-:-:S02]  /*6000*/  FSETP.GEU.AND P4, PT, R63, -126, PT ;  /* 0xc2fc00003f00780b */ /* 0x000fc40003f8e000 */
[----:B------:R1:W3:Y:S03]  /*6010*/  MUFU.EX2 R55, R62 ;  /* 0x0000003e00377308 */ /* 0x0002e60000000800 */
[----:B------:R-:W-:-:S05]  /*6020*/  @!P6 FMUL R59, R59, 0.5 ;  /* 0x3f0000003b3be820 */ /* 0x000fca0000400000 */
[----:B------:R-:W4:Y:S01]  /*6030*/  MUFU.EX2 R42, R59 ;  /* 0x0000003b002a7308 */ /* 0x000f220000000800 */
[----:B--2---:R-:W-:Y:S01]  /*6040*/  @!P5 FMUL R58, R58, R58 ;  /* 0x0000003a3a3ad220 */ /* 0x004fe20000400000 */
[----:B------:R-:W-:Y:S01]  /*6050*/  FSETP.GEU.AND P5, PT, R66, -126, PT ;  /* 0xc2fc00004200780b */ /* 0x000fe20003fae000 */
[----:B-1----:R-:W-:-:S01]  /*6060*/  FFMA R62, R74, UR12, -R77 ;  /* 0x0000000c4a3e7c23 */ /* 0x002fc2000800084d */
[----:B------:R-:W-:-:S04]  /*6070*/  @!P4 FMUL R63, R63, 0.5 ;  /* 0x3f0000003f3fc820 */ /* 0x000fc80000400000 */
[----:B------:R-:W1:Y:S01]  /*6080*/  MUFU.EX2 R43, R63 ;  /* 0x0000003f002b7308 */ /* 0x000e620000000800 */
[----:B---3--:R-:W-:Y:S01]  /*6090*/  @!P3 FMUL R55, R55, R55 ;  /* 0x000000373737b220 */ /* 0x008fe20000400000 */
[----:B------:R-:W-:-:S05]  /*60a0*/  FSETP.GEU.AND P3, PT, R70, -126, PT ;  /* 0xc2fc00004600780b */ /* 0x000fca0003f6e000 */
[----:B------:R-:W-:Y:S01]  /*60b0*/  @!P5 FMUL R66, R66, 0.5 ;  /* 0x3f0000004242d820 */ /* 0x000fe20000400000 */
[----:B----4-:R-:W-:Y:S01]  /*60c0*/  @!P6 FMUL R42, R42, R42 ;  /* 0x0000002a2a2ae220 */ /* 0x010fe20000400000 */
[----:B------:R-:W-:Y:S02]  /*60d0*/  FSETP.GEU.AND P6, PT, R67, -126, PT ;  /* 0xc2fc00004300780b */ /* 0x000fe40003fce000 */
[----:B------:R2:W3:Y:S01]  /*60e0*/  MUFU.EX2 R59, R66 ;  /* 0x00000042003b7308 */ /* 0x0004e20000000800 */
[----:B------:R-:W-:-:S01]  /*60f0*/  FADD R79, R27, R42 ;  /* 0x0000002a1b4f7221 */ /* 0x000fc20000000000 */
[----:B------:R-:W-:Y:S02]  /*6100*/  F2FP.SATFINITE.E4M3.F32.PACK_AB_MERGE_C R27, RZ, R27, RZ ;  /* 0x0000001bff1b723e */ /* 0x000fe400048070ff */
[----:B------:R-:W-:Y:S01]  /*6110*/  @!P3 FMUL R70, R70, 0.5 ;  /* 0x3f0000004646b820 */ /* 0x000fe20000400000 */
[----:B------:R-:W-:Y:S01]  /*6120*/  F2FP.SATFINITE.E4M3.F32.PACK_AB_MERGE_C R42, RZ, R42, RZ ;  /* 0x0000002aff2a723e */ /* 0x000fe200048070ff */
[----:B-1----:R-:W-:Y:S01]  /*6130*/  @!P4 FMUL R43, R43, R43 ;  /* 0x0000002b2b2bc220 */ /* 0x002fe20000400000 */
[----:B------:R-:W-:Y:S01]  /*6140*/  FSETP.GEU.AND P4, PT, R62, -126, PT ;  /* 0xc2fc00003e00780b */ /* 0x000fe20003f8e000 */
[----:B------:R1:W4:Y:S01]  /*6150*/  MUFU.EX2 R63, R70 ;  /* 0x00000046003f7308 */ /* 0x0003220000000800 */
[----:B--2---:R-:W-:-:S01]  /*6160*/  FFMA R66, R78, UR12, -R77 ;  /* 0x0000000c4e427c23 */ /* 0x004fc2000800084d */
[----:B------:R-:W-:Y:S01]  /*6170*/  FFMA R78, R71, UR12, -R77 ;  /* 0x0000000c474e7c23 */ /* 0x000fe2000800084d */
[----:B------:R-:W-:-:S01]  /*6180*/  FADD R77, R25, R56 ;  /* 0x00000038194d7221 */ /* 0x000fc20000000000 */
[----:B------:R-:W-:Y:S01]  /*6190*/  @!P6 FMUL R67, R67, 0.5 ;  /* 0x3f0000004343e820 */ /* 0x000fe20000400000 */
[----:B------:R-:W-:-:S02]  /*61a0*/  LOP3.LUT R27, R27, 0xffff, RZ, 0xc0, !PT ;  /* 0x0000ffff1b1b7812 */ /* 0x000fc400078ec0ff */
[----:B------:R-:W-:Y:S01]  /*61b0*/  F2FP.SATFINITE.E4M3.F32.PACK_AB_MERGE_C R25, RZ, R25, RZ ;  /* 0x00000019ff19723e */ /* 0x000fe200048070ff */
[----:B------:R-:W2:Y:S01]  /*61c0*/  MUFU.EX2 R47, R67 ;  /* 0x00000043002f7308 */ /* 0x000ea20000000800 */
[----:B---3--:R-:W-:Y:S01]  /*61d0*/  @!P5 FMUL R59, R59, R59 ;  /* 0x0000003b3b3bd220 */ /* 0x008fe20000400000 */
[----:B------:R-:W-:Y:S01]  /*61e0*/  FSETP.GEU.AND P5, PT, R75, -126, PT ;  /* 0xc2fc00004b00780b */ /* 0x000fe20003fae000 */
[----:B-1----:R-:W-:-:S01]  /*61f0*/  FADD R70, R17, R40 ;  /* 0x0000002811467221 */ /* 0x002fc20000000000 */
[----:B------:R-:W-:Y:S01]  /*6200*/  @!P4 FMUL R62, R62, 0.5 ;  /* 0x3f0000003e3ec820 */ /* 0x000fe20000400000 */
[----:B------:R-:W-:Y:S01]  /*6210*/  F2FP.SATFINITE.E4M3.F32.PACK_AB_MERGE_C R40, RZ, R40, RZ ;  /* 0x00000028ff28723e */ /* 0x000fe200048070ff */
[----:B------:R-:W-:Y:S01]  /*6220*/  IMAD.SHL.U32 R27, R27, 0x1000000, RZ ;  /* 0x010000001b1b7824 */ /* 0x000fe200078e00ff */
[----:B------:R-:W-:Y:S01]  /*6230*/  F2FP.SATFINITE.E4M3.F32.PACK_AB_MERGE_C R17, RZ, R17, RZ ;  /* 0x00000011ff11723e */ /* 0x000fe200048070ff */
[----:B------:R1:W3:Y:S01]  /*6240*/  MUFU.EX2 R74, R62 ;  /* 0x0000003e004a7308 */ /* 0x0002e20000000800 */
[----:B----4-:R-:W-:Y:S01]  /*6250*/  @!P3 FMUL R63, R63, R63 ;  /* 0x0000003f3f3fb220 */ /* 0x010fe20000400000 */
[----:B------:R-:W-:-:S02]  /*6260*/  FSETP.GEU.AND P3, PT, R82, -126, PT ;  /* 0xc2fc00005200780b */ /* 0x000fc40003f6e000 */
[----:B------:R-:W-:Y:S02]  /*6270*/  LOP3.LUT R40, R40, 0xff, RZ, 0xc0, !PT ;  /* 0x000000ff28287812 */ /* 0x000fe400078ec0ff */
[----:B------:R-:W-:Y:S01]  /*6280*/  LOP3.LUT R17, R17, 0xff, RZ, 0xc0, !PT ;  /* 0x000000ff11117812 */ /* 0x000fe200078ec0ff */
[----:B------:R-:W-:Y:S01]  /*6290*/  @!P5 FMUL R75, R75, 0.5 ;  /* 0x3f0000004b4bd820 */ /* 0x000fe20000400000 */
[----:B------:R-:W-:Y:S01]  /*62a0*/  F2FP.SATFINITE.E4M3.F32.PACK_AB_MERGE_C R56, RZ, R56, RZ ;  /* 0x00000038ff38723e */ /* 0x000fe200048070ff */
[----:B--2---:R-:W-:Y:S01]  /*62b0*/  @!P6 FMUL R47, R47, R47 ;  /* 0x0000002f2f2fe220 */ /* 0x004fe20000400000 */
[----:B------:R-:W-:Y:S01]  /*62c0*/  FSETP.GEU.AND P6, PT, R66, -126, PT ;  /* 0xc2fc00004200780b */ /* 0x000fe20003fce000 */
[----:B------:R2:W4:Y:S01]  /*62d0*/  MUFU.EX2 R51, R75 ;  /* 0x0000004b00337308 */ /* 0x0005220000000800 */
[----:B-1----:R-:W-:-:S01]  /*62e0*/  FADD R62, R12, R33 ;  /* 0x000000210c3e7221 */ /* 0x002fc20000000000 */
[----:B------:R-:W-:Y:S02]  /*62f0*/  F2FP.SATFINITE.E4M3.F32.PACK_AB_MERGE_C R12, RZ, R12, RZ ;  /* 0x0000000cff0c723e */ /* 0x000fe400048070ff */
[----:B------:R-:W-:Y:S01]  /*6300*/  @!P3 FMUL R82, R82, 0.5 ;  /* 0x3f0000005252b820 */ /* 0x000fe20000400000 */
[----:B------:R-:W-:Y:S01]  /*6310*/  F2FP.SATFINITE.E4M3.F32.PACK_AB_MERGE_C R33, RZ, R33, RZ ;  /* 0x00000021ff21723e */ /* 0x000fe200048070ff */
[----:B---3--:R-:W-:Y:S01]  /*6320*/  @!P4 FMUL R74, R74, R74 ;  /* 0x0000004a4a4ac220 */ /* 0x008fe20000400000 */
[----:B------:R-:W-:Y:S01]  /*6330*/  FSETP.GEU.AND P4, PT, R83, -126, PT ;  /* 0xc2fc00005300780b */ /* 0x000fe20003f8e000 */
[----:B------:R-:W1:Y:S01]  /*6340*/  MUFU.EX2 R71, R82 ;  /* 0x0000005200477308 */ /* 0x000e620000000800 */
[----:B--2---:R-:W-:-:S01]  /*6350*/  FADD R75, R21, R48 ;  /* 0x00000030154b7221 */ /* 0x004fc20000000000 */
[----:B------:R-:W-:Y:S01]  /*6360*/  FADD R105, R73, R74 ;  /* 0x0000004a49697221 */ /* 0x000fe20000000000 */
[----:B------:R-:W-:Y:S01]  /*6370*/  F2FP.SATFINITE.E4M3.F32.PACK_AB_MERGE_C R48, RZ, R48, RZ ;  /* 0x00000030ff30723e */ /* 0x000fe200048070ff */
[----:B------:R-:W-:Y:S01]  /*6380*/  @!P6 FMUL R66, R66, 0.5 ;  /* 0x3f0000004242e820 */ /* 0x000fe20000400000 */
[----:B------:R-:W-:-:S01]  /*6390*/  FADD R80, R62, R75 ;  /* 0x0000004b3e507221 */ /* 0x000fc20000000000 */
[----:B------:R-:W-:Y:S01]  /*63a0*/  FADD R75, R22, R53 ;  /* 0x00000035164b7221 */ /* 0x000fe20000000000 */
[----:B------:R-:W-:Y:S01]  /*63b0*/  F2FP.SATFINITE.E4M3.F32.PACK_AB_MERGE_C R53, RZ, R53, RZ ;  /* 0x00000035ff35723e */ /* 0x000fe200048070ff */
[----:B------:R2:W3:Y:S01]  /*63c0*/  MUFU.EX2 R67, R66 ;  /* 0x0000004200437308 */ /* 0x0004e20000000800 */
[----:B----4-:R-:W-:Y:S01]  /*63d0*/  @!P5 FMUL R51, R51, R51 ;  /* 0x000000333333d220 */ /* 0x010fe20000400000 */
[----:B------:R-:W-:-:S02]  /*63e0*/  FSETP.GEU.AND P5, PT, R78, -126, PT ;  /* 0xc2fc00004e00780b */ /* 0x000fc40003fae000 */
[----:B------:R-:W-:Y:S01]  /*63f0*/  @!P4 FMUL R83, R83, 0.5 ;  /* 0x3f0000005353c820 */ /* 0x000fe20000400000 */
[----:B------:R-:W-:Y:S01]  /*6400*/  FADD R106, R34, R51 ;  /* 0x00000033226a7221 */ /* 0x000fe20000000000 */
[----:B------:R-:W-:Y:S02]  /*6410*/  F2FP.SATFINITE.E4M3.F32.PACK_AB_MERGE_C R74, RZ, R74, RZ ;  /* 0x0000004aff4a723e */ /* 0x000fe400048070ff */
[----:B------:R4:W5:Y:S01]  /*6420*/  MUFU.EX2 R11, R83 ;  /* 0x00000053000b7308 */ /* 0x0009620000000800 */
[----:B-1----:R-:W-:Y:S01]  /*6430*/  @!P3 FMUL R71, R71, R71 ;  /* 0x000000474747b220 */ /* 0x002fe20000400000 */
[----:B------:R-:W-:Y:S01]  /*6440*/  FSETP.GEU.AND P3, PT, R86, -126, PT ;  /* 0xc2fc00005600780b */ /* 0x000fe20003f6e000 */
[----:B--2---:R-:W-:-:S01]  /*6450*/  FADD R66, R16, R37 ;  /* 0x0000002510427221 */ /* 0x004fc20000000000 */
[----:B------:R-:W-:Y:S01]  /*6460*/  FADD R106, R79, R106 ;  /* 0x0000006a4f6a7221 */ /* 0x000fe20000000000 */
[----:B------:R-:W-:-:S01]  /*6470*/  FADD R109, R50, R71 ;  /* 0x00000047326d7221 */ /* 0x000fc20000000000 */
[----:B------:R-:W-:Y:S01]  /*6480*/  FADD R79, R26, R43 ;  /* 0x0000002b1a4f7221 */ /* 0x000fe20000000000 */
[----:B------:R-:W-:Y:S01]  /*6490*/  @!P5 FMUL R78, R78, 0.5 ;  /* 0x3f0000004e4ed820 */ /* 0x000fe20000400000 */
[----:B------:R-:W-:Y:S01]  /*64a0*/  FADD R81, R66, R75 ;  /* 0x0000004b42517221 */ /* 0x000fe20000000000 */
[----:B---3--:R-:W-:Y:S01]  /*64b0*/  @!P6 FMUL R67, R67, R67 ;  /* 0x000000434343e220 */ /* 0x008fe20000400000 */
[----:B------:R-:W-:Y:S01]  /*64c0*/  FSETP.GEU.AND P6, PT, R84, -126, PT ;  /* 0xc2fc00005400780b */ /* 0x000fe20003fce000 */
[----:B------:R1:W2:Y:S01]  /*64d0*/  MUFU.EX2 R62, R78 ;  /* 0x0000004e003e7308 */ /* 0x0002a20000000800 */
[----:B----4-:R-:W-:-:S01]  /*64e0*/  FADD R83, R70, R77 ;  /* 0x0000004d46537221 */ /* 0x010fc20000000000 */
[----:B------:R-:W-:Y:S01]  /*64f0*/  FADD R75, R18, R45 ;  /* 0x0000002d124b7221 */ /* 0x000fe20000000000 */
[----:B------:R-:W-:-:S01]  /*6500*/  FADD R70, R14, R41 ;  /* 0x000000290e467221 */ /* 0x000fc20000000000 */
[----:B------:R-:W-:Y:S01]  /*6510*/  FADD R77, R23, R52 ;  /* 0x00000034174d7221 */ /* 0x000fe20000000000 */
[----:B------:R-:W-:Y:S01]  /*6520*/  @!P3 FMUL R86, R86, 0.5 ;  /* 0x3f0000005656b820 */ /* 0x000fe20000400000 */
[----:B-----5:R-:W-:Y:S01]  /*6530*/  @!P4 FMUL R11, R11, R11 ;  /* 0x0000000b0b0bc220 */ /* 0x020fe20000400000 */
[----:B------:R-:W-:Y:S01]  /*6540*/  FSETP.GEU.AND P4, PT, R87, -126, PT ;  /* 0xc2fc00005700780b */ /* 0x000fe20003f8e000 */
[----:B------:R-:W-:Y:S01]  /*6550*/  FADD R107, R46, R67 ;  /* 0x000000432e6b7221 */ /* 0x000fe20000000000 */
[----:B-1----:R-:W-:-:S01]  /*6560*/  FADD R78, R28, R61 ;  /* 0x0000003d1c4e7221 */ /* 0x002fc20000000000 */
[----:B------:R-:W-:Y:S01]  /*6570*/  F2FP.SATFINITE.E4M3.F32.PACK_AB_MERGE_C R14, RZ, R14, RZ ;  /* 0x0000000eff0e723e */ /* 0x000fe200048070ff */
[----:B------:R-:W-:-:S01]  /*6580*/  FADD R108, R38, R11 ;  /* 0x0000000b266c7221 */ /* 0x000fc20000000000 */
[----:B------:R-:W-:Y:S01]  /*6590*/  @!P6 FMUL R84, R84, 0.5 ;  /* 0x3f0000005454e820 */ /* 0x000fe20000400000 */
[----:B------:R-:W-:-:S01]  /*65a0*/  FADD R82, R75, R78 ;  /* 0x0000004e4b527221 */ /* 0x000fc20000000000 */
[----:B------:R-:W-:Y:S01]  /*65b0*/  FADD R78, R70, R77 ;  /* 0x0000004d464e7221 */ /* 0x000fe20000000000 */
[----:B------:R1:W3:Y:S01]  /*65c0*/  MUFU.EX2 R75, R86 ;  /* 0x00000056004b7308 */ /* 0x0002e20000000800 */
[----:B------:R-:W-:-:S01]  /*65d0*/  FADD R70, R15, R36 ;  /* 0x000000240f467221 */ /* 0x000fc20000000000 */
[----:B------:R-:W-:Y:S01]  /*65e0*/  FADD R77, R24, R57 ;  /* 0x00000039184d7221 */ /* 0x000fe20000000000 */
[----:B------:R-:W-:Y:S01]  /*65f0*/  F2FP.SATFINITE.E4M3.F32.PACK_AB_MERGE_C R15, RZ, R15, RZ ;  /* 0x0000000fff0f723e */ /* 0x000fe200048070ff */
[----:B--2---:R-:W-:Y:S01]  /*6600*/  @!P5 FMUL R62, R62, R62 ;  /* 0x0000003e3e3ed220 */ /* 0x004fe20000400000 */
[----:B------:R-:W-:Y:S01]  /*6610*/  @!P4 FMUL R87, R87, 0.5 ;  /* 0x3f0000005757c820 */ /* 0x000fe20000400000 */
[----:B------:R-:W-:Y:S01]  /*6620*/  FADD R77, R70, R77 ;  /* 0x0000004d464d7221 */ /* 0x000fe20000000000 */
[----:B------:R-:W-:Y:S01]  /*6630*/  LOP3.LUT R14, R14, 0xff, RZ, 0xc0, !PT ;  /* 0x000000ff0e0e7812 */ /* 0x000fe200078ec0ff */
[----:B------:R2:W4:Y:S01]  /*6640*/  MUFU.EX2 R66, R84 ;  /* 0x0000005400427308 */ /* 0x0005220000000800 */
[----:B------:R-:W-:Y:S01]  /*6650*/  LOP3.LUT R15, R15, 0xffff, RZ, 0xc0, !PT ;  /* 0x0000ffff0f0f7812 */ /* 0x000fe200078ec0ff */
[----:B-1----:R-:W-:Y:S01]  /*6660*/  FADD R86, R68, R59 ;  /* 0x0000003b44567221 */ /* 0x002fe20000000000 */
[----:B------:R-:W-:Y:S01]  /*6670*/  F2FP.SATFINITE.E4M3.F32.PACK_AB_MERGE_C R16, RZ, R16, RZ ;  /* 0x00000010ff10723e */ /* 0x000fe200048070ff */
[----:B------:R-:W-:Y:S01]  /*6680*/  FADD R80, R80, R83 ;  /* 0x0000005350507221 */ /* 0x000fe20000000000 */
[----:B------:R-:W-:Y:S01]  /*6690*/  PRMT R14, R15, 0x7604, R14 ;  /* 0x000076040f0e7816 */ /* 0x000fe2000000000e */
[----:B------:R-:W-:Y:S01]  /*66a0*/  FADD R109, R86, R109 ;  /* 0x0000006d566d7221 */ /* 0x000fe20000000000 */
[----:B------:R-:W-:Y:S01]  /*66b0*/  F2FP.SATFINITE.E4M3.F32.PACK_AB_MERGE_C R37, RZ, R37, RZ ;  /* 0x00000025ff25723e */ /* 0x000fe200048070ff */
[----:B------:R1:W5:Y:S01]  /*66c0*/  MUFU.EX2 R70, R87 ;  /* 0x0000005700467308 */ /* 0x0003620000000800 */
[----:B--2---:R-:W-:-:S01]  /*66d0*/  FADD R84, R69, R58 ;  /* 0x0000003a45547221 */ /* 0x004fc20000000000 */
[----:B---3--:R-:W-:Y:S01]  /*66e0*/  @!P3 FMUL R75, R75, R75 ;  /* 0x0000004b4b4bb220 */ /* 0x008fe20000400000 */
[----:B------:R-:W-:Y:S01]  /*66f0*/  LOP3.LUT R48, R48, 0xff, RZ, 0xc0, !PT ;  /* 0x000000ff30307812 */ /* 0x000fe200078ec0ff */
[----:B------:R-:W-:Y:S01]  /*6700*/  FADD R81, R81, R82 ;  /* 0x0000005251517221 */ /* 0x000fe20000000000 */
[----:B------:R-:W-:-:S01]  /*6710*/  FADD R110, R84, R105 ;  /* 0x00000069546e7221 */ /* 0x000fc20000000000 */
[----:B------:R-:W-:Y:S01]  /*6720*/  FADD R84, R64, R55 ;  /* 0x0000003740547221 */ /* 0x000fe20000000000 */
[----:B------:R-:W-:Y:S01]  /*6730*/  F2FP.SATFINITE.E4M3.F32.PACK_AB_MERGE_C R64, RZ, R64, RZ ;  /* 0x00000040ff40723e */ /* 0x000fe200048070ff */
[----:B------:R-:W-:Y:S01]  /*6740*/  FADD R105, R30, R47 ;  /* 0x0000002f1e697221 */ /* 0x000fe20000000000 */
[----:B----4-:R-:W-:Y:S01]  /*6750*/  @!P6 FMUL R66, R66, R66 ;  /* 0x000000424242e220 */ /* 0x010fe20000400000 */
[----:B------:R-:W-:Y:S01]  /*6760*/  FADD R107, R84, R107 ;  /* 0x0000006b546b7221 */ /* 0x000fe20000000000 */
[----:B------:R-:W-:-:S01]  /*6770*/  FADD R84, R72, R63 ;  /* 0x0000003f48547221 */ /* 0x000fc20000000000 */
[----:B------:R-:W-:-:S02]  /*6780*/  IMAD.U32 R15, R64, 0x10000, RZ ;  /* 0x00010000400f7824 */ /* 0x000fc400078e00ff */
[----:B-1----:R-:W-:-:S01]  /*6790*/  FADD R87, R54, R75 ;  /* 0x0000004b36577221 */ /* 0x002fc20000000000 */
[----:B------:R-:W-:Y:S01]  /*67a0*/  LOP3.LUT R53, R53, 0xffff, RZ, 0xc0, !PT ;  /* 0x0000ffff35357812 */ /* 0x000fe200078ec0ff */
[----:B------:R-:W-:-:S01]  /*67b0*/  FADD R105, R105, R108 ;  /* 0x0000006c69697221 */ /* 0x000fc20000000000 */
[----:B------:R-:W-:Y:S01]  /*67c0*/  F2FP.SATFINITE.E4M3.F32.PACK_AB_MERGE_C R26, RZ, R26, RZ ;  /* 0x0000001aff1a723e */ /* 0x000fe200048070ff */
[----:B-----5:R-:W-:Y:S01]  /*67d0*/  @!P4 FMUL R70, R70, R70 ;  /* 0x000000464646c220 */ /* 0x020fe20000400000 */
[----:B------:R-:W-:Y:S01]  /*67e0*/  F2FP.SATFINITE.E4M3.F32.PACK_AB_MERGE_C R69, RZ, R69, RZ ;  /* 0x00000045ff45723e */ /* 0x000fe200048070ff */
[----:B------:R-:W-:-:S01]  /*67f0*/  FADD R86, R35, R66 ;  /* 0x0000004223567221 */ /* 0x000fc20000000000 */
[----:B------:R-:W-:Y:S01]  /*6800*/  F2FP.SATFINITE.E4M3.F32.PACK_AB_MERGE_C R21, RZ, R21, RZ ;  /* 0x00000015ff15723e */ /* 0x000fe200048070ff */
[----:B------:R-:W-:-:S01]  /*6810*/  FADD R108, R84, R87 ;  /* 0x00000057546c7221 */ /* 0x000fc20000000000 */
[----:B------:R-:W-:Y:S01]  /*6820*/  F2FP.SATFINITE.E4M3.F32.PACK_AB_MERGE_C R22, RZ, R22, RZ ;  /* 0x00000016ff16723e */ /* 0x000fe200048070ff */
[----:B------:R-:W-:-:S01]  /*6830*/  FADD R84, R31, R62 ;  /* 0x0000003e1f547221 */ /* 0x000fc20000000000 */
[----:B------:R-:W-:Y:S01]  /*6840*/  F2FP.SATFINITE.E4M3.F32.PACK_AB_MERGE_C R45, RZ, R45, RZ ;  /* 0x0000002dff2d723e */ /* 0x000fe200048070ff */
[----:B------:R-:W-:-:S01]  /*6850*/  FADD R87, R39, R70 ;  /* 0x0000004627577221 */ /* 0x000fc20000000000 */
[----:B------:R-:W-:Y:S01]  /*6860*/  LOP3.LUT R14, R14, 0xff0000, R15, 0xf8, !PT ;  /* 0x00ff00000e0e7812 */ /* 0x000fe200078ef80f */
[----:B------:R-:W-:Y:S01]  /*6870*/  IMAD.U32 R15, R74, 0x10000, RZ ;  /* 0x000100004a0f7824 */ /* 0x000fe200078e00ff */
[----:B------:R-:W-:Y:S01]  /*6880*/  LOP3.LUT R12, R12, 0xff, RZ, 0xc0, !PT ;  /* 0x000000ff0c0c7812 */ /* 0x000fe200078ec0ff */
[----:B------:R-:W-:Y:S01]  /*6890*/  IMAD.U32 R69, R69, 0x10000, RZ ;  /* 0x0001000045457824 */ /* 0x000fe200078e00ff */
[----:B------:R-:W-:Y:S01]  /*68a0*/  LOP3.LUT R83, R16, 0xffff, RZ, 0xc0, !PT ;  /* 0x0000ffff10537812 */ /* 0x000fe200078ec0ff */
[----:B------:R-:W-:-:S01]  /*68b0*/  FADD R79, R79, R86 ;  /* 0x000000564f4f7221 */ /* 0x000fc20000000000 */
[----:B------:R-:W-:Y:S01]  /*68c0*/  F2FP.SATFINITE.E4M3.F32.PACK_AB_MERGE_C R23, RZ, R23, RZ ;  /* 0x00000017ff17723e */ /* 0x000fe200048070ff */
[----:B------:R-:W-:-:S01]  /*68d0*/  FADD R84, R84, R87 ;  /* 0x0000005754547221 */ /* 0x000fc20000000000 */
[----:B------:R-:W-:Y:S01]  /*68e0*/  F2FP.SATFINITE.E4M3.F32.PACK_AB_MERGE_C R24, RZ, R24, RZ ;  /* 0x00000018ff18723e */ /* 0x000fe200048070ff */
[----:B------:R-:W-:-:S01]  /*68f0*/  FADD R85, R78, R85 ;  /* 0x000000554e557221 */ /* 0x000fc20000000000 */
[----:B------:R-:W-:Y:S01]  /*6900*/  LOP3.LUT R33, R33, 0xff, RZ, 0xc0, !PT ;  /* 0x000000ff21217812 */ /* 0x000fe200078ec0ff */
[----:B------:R-:W-:-:S01]  /*6910*/  FADD R76, R77, R76 ;  /* 0x0000004c4d4c7221 */ /* 0x000fc20000000000 */
[----:B------:R-:W-:Y:S01]  /*6920*/  LOP3.LUT R16, R37, 0xffff, RZ, 0xc0, !PT ;  /* 0x0000ffff25107812 */ /* 0x000fe200078ec0ff */
[----:B------:R-:W-:-:S01]  /*6930*/  FADD R109, R110, R109 ;  /* 0x0000006d6e6d7221 */ /* 0x000fc20000000000 */
[----:B------:R-:W-:Y:S01]  /*6940*/  PRMT R48, R53, 0x7604, R48 ;  /* 0x0000760435307816 */ /* 0x000fe20000000030 */
[----:B------:R-:W-:-:S01]  /*6950*/  FADD R105, R106, R105 ;  /* 0x000000696a697221 */ /* 0x000fc20000000000 */
[----:B------:R-:W-:Y:S01]  /*6960*/  F2FP.SATFINITE.E4M3.F32.PACK_AB_MERGE_C R73, RZ, R73, RZ ;  /* 0x00000049ff49723e */ /* 0x000fe200048070ff */
[----:B------:R-:W-:-:S01]  /*6970*/  FADD R108, R107, R108 ;  /* 0x0000006c6b6c7221 */ /* 0x000fc20000000000 */
[----:B------:R-:W-:Y:S01]  /*6980*/  F2FP.SATFINITE.E4M3.F32.PACK_AB_MERGE_C R59, RZ, R59, RZ ;  /* 0x0000003bff3b723e */ /* 0x000fe200048070ff */
[----:B------:R-:W-:-:S01]  /*6990*/  FADD R84, R79, R84 ;  /* 0x000000544f547221 */ /* 0x000fc20000000000 */
[----:B------:R-:W-:Y:S01]  /*69a0*/  LOP3.LUT R26, R26, 0xffff, RZ, 0xc0, !PT ;  /* 0x0000ffff1a1a7812 */ /* 0x000fe200078ec0ff */
[----:B------:R-:W-:-:S01]  /*69b0*/  FADD R80, R80, R85 ;  /* 0x0000005550507221 */ /* 0x000fc20000000000 */
[----:B------:R-:W-:Y:S01]  /*69c0*/  F2FP.SATFINITE.E4M3.F32.PACK_AB_MERGE_C R47, RZ, R47, RZ ;  /* 0x0000002fff2f723e */ /* 0x000fe200048070ff */
[----:B------:R-:W-:Y:S01]  /*69d0*/  IMAD.U32 R59, R59, 0x10000, RZ ;  /* 0x000100003b3b7824 */ /* 0x000fe200078e00ff */
[----:B------:R-:W-:Y:S01]  /*69e0*/  F2FP.SATFINITE.E4M3.F32.PACK_AB_MERGE_C R18, RZ, R18, RZ ;  /* 0x00000012ff12723e */ /* 0x000fe200048070ff */
[----:B------:R-:W-:-:S01]  /*69f0*/  FADD R81, R81, R76 ;  /* 0x0000004c51517221 */ /* 0x000fc20000000000 */
[----:B------:R-:W-:Y:S01]  /*6a00*/  F2FP.SATFINITE.E4M3.F32.PACK_AB_MERGE_C R46, RZ, R46, RZ ;  /* 0x0000002eff2e723e */ /* 0x000fe200048070ff */
[----:B------:R-:W-:-:S01]  /*6a10*/  FADD R108, R109, R108 ;  /* 0x0000006c6d6c7221 */ /* 0x000fc20000000000 */
[----:B------:R-:W-:Y:S01]  /*6a20*/  F2FP.SATFINITE.E4M3.F32.PACK_AB_MERGE_C R35, RZ, R35, RZ ;  /* 0x00000023ff23723e */ /* 0x000fe200048070ff */
[----:B------:R-:W-:-:S01]  /*6a30*/  FADD R105, R105, R84 ;  /* 0x0000005469697221 */ /* 0x000fc20000000000 */
[----:B------:R-:W-:Y:S01]  /*6a40*/  LOP3.LUT R21, R21, 0xff, RZ, 0xc0, !PT ;  /* 0x000000ff15157812 */ /* 0x000fe200078ec0ff */
[----:B------:R-:W-:Y:S01]  /*6a50*/  IMAD.U32 R46, R46, 0x10000, RZ ;  /* 0x000100002e2e7824 */ /* 0x000fe200078e00ff */
[----:B------:R-:W-:Y:S01]  /*6a60*/  LOP3.LUT R22, R22, 0xffff, RZ, 0xc0, !PT ;  /* 0x0000ffff16167812 */ /* 0x000fe200078ec0ff */
[----:B------:R-:W-:-:S01]  /*6a70*/  FADD R81, R80, R81 ;  /* 0x0000005150517221 */ /* 0x000fc20000000000 */
[----:B------:R-:W-:Y:S01]  /*6a80*/  LOP3.LUT R45, R45, 0xffff, RZ, 0xc0, !PT ;  /* 0x0000ffff2d2d7812 */ /* 0x000fe200078ec0ff */
[----:B------:R-:W-:-:S01]  /*6a90*/  FADD R108, R108, R105 ;  /* 0x000000696c6c7221 */ /* 0x000fc20000000000 */
[----:B------:R-:W-:-:S02]  /*6aa0*/  F2FP.SATFINITE.E4M3.F32.PACK_AB_MERGE_C R72, RZ, R72, RZ ;  /* 0x00000048ff48723e */ /* 0x000fc400048070ff */
[----:B------:R-:W-:Y:S02]  /*6ab0*/  F2FP.SATFINITE.E4M3.F32.PACK_AB_MERGE_C R31, RZ, R31, RZ ;  /* 0x0000001fff1f723e */ /* 0x000fe400048070ff */
[----:B------:R-:W-:Y:S01]  /*6ac0*/  F2FP.SATFINITE.E4M3.F32.PACK_AB_MERGE_C R34, RZ, R34, RZ ;  /* 0x00000022ff22723e */ /* 0x000fe200048070ff */
[----:B------:R-:W-:Y:S01]  /*6ad0*/  IMAD.U32 R72, R72, 0x10000, RZ ;  /* 0x0001000048487824 */ /* 0x000fe200078e00ff */
[----:B------:R-:W-:Y:S02]  /*6ae0*/  PRMT R12, R83, 0x7604, R12 ;  /* 0x00007604530c7816 */ /* 0x000fe4000000000c */
[----:B------:R-:W-:Y:S02]  /*6af0*/  LOP3.LUT R23, R23, 0xff, RZ, 0xc0, !PT ;  /* 0x000000ff17177812 */ /* 0x000fe400078ec0ff */
[----:B------:R-:W-:Y:S02]  /*6b00*/  LOP3.LUT R24, R24, 0xffff, RZ, 0xc0, !PT ;  /* 0x0000ffff18187812 */ /* 0x000fe400078ec0ff */
[----:B------:R-:W-:-:S02]  /*6b10*/  F2FP.SATFINITE.E4M3.F32.PACK_AB_MERGE_C R75, RZ, R75, RZ ;  /* 0x0000004bff4b723e */ /* 0x000fc400048070ff */
[----:B------:R-:W-:Y:S02]  /*6b20*/  F2FP.SATFINITE.E4M3.F32.PACK_AB_MERGE_C R70, RZ, R70, RZ ;  /* 0x00000046ff46723e */ /* 0x000fe400048070ff */
[----:B------:R-:W-:Y:S01]  /*6b30*/  PRMT R33, R16, 0x7604, R33 ;  /* 0x0000760410217816 */ /* 0x000fe20000000021 */
[----:B------:R-:W-:Y:S01]  /*6b40*/  IMAD.U32 R16, R73, 0x10000, RZ ;  /* 0x0001000049107824 */ /* 0x000fe200078e00ff */
[----:B------:R-:W-:Y:S01]  /*6b50*/  F2FP.SATFINITE.E4M3.F32.PACK_AB_MERGE_C R68, RZ, R68, RZ ;  /* 0x00000044ff44723e */ /* 0x000fe200048070ff */
[----:B------:R-:W-:Y:S01]  /*6b60*/  IMAD.U32 R75, R75, 0x10000, RZ ;  /* 0x000100004b4b7824 */ /* 0x000fe200078e00ff */
[----:B------:R-:W-:Y:S01]  /*6b70*/  LOP3.LUT R48, R48, 0xff0000, R15, 0xf8, !PT ;  /* 0x00ff000030307812 */ /* 0x000fe200078ef80f */
[----:B------:R-:W-:Y:S01]  /*6b80*/  IMAD.SHL.U32 R15, R26, 0x1000000, RZ ;  /* 0x010000001a0f7824 */ /* 0x000fe200078e00ff */
[----:B------:R-:W-:Y:S01]  /*6b90*/  F2FP.SATFINITE.E4M3.F32.PACK_AB_MERGE_C R30, RZ, R30, RZ ;  /* 0x0000001eff1e723e */ /* 0x000fe200048070ff */
[----:B------:R-:W-:Y:S01]  /*6ba0*/  IMAD.U32 R68, R68, 0x10000, RZ ;  /* 0x0001000044447824 */ /* 0x000fe200078e00ff */
[----:B------:R-:W-:-:S02]  /*6bb0*/  LOP3.LUT R47, R47, 0xffff, RZ, 0xc0, !PT ;  /* 0x0000ffff2f2f7812 */ /* 0x000fc400078ec0ff */
[----:B------:R-:W-:Y:S02]  /*6bc0*/  LOP3.LUT R18, R18, 0xffff, RZ, 0xc0, !PT ;  /* 0x0000ffff12127812 */ /* 0x000fe400078ec0ff */
[----:B------:R-:W-:Y:S01]  /*6bd0*/  F2FP.SATFINITE.E4M3.F32.PACK_AB_MERGE_C R41, RZ, R41, RZ ;  /* 0x00000029ff29723e */ /* 0x000fe200048070ff */
[----:B------:R-:W-:Y:S01]  /*6be0*/  IMAD.SHL.U32 R47, R47, 0x1000000, RZ ;  /* 0x010000002f2f7824 */ /* 0x000fe200078e00ff */
[----:B------:R-:W-:Y:S02]  /*6bf0*/  F2FP.SATFINITE.E4M3.F32.PACK_AB_MERGE_C R36, RZ, R36, RZ ;  /* 0x00000024ff24723e */ /* 0x000fe400048070ff */
[----:B------:R-:W-:Y:S02]  /*6c00*/  F2FP.SATFINITE.E4M3.F32.PACK_AB_MERGE_C R52, RZ, R52, RZ ;  /* 0x00000034ff34723e */ /* 0x000fe400048070ff */
[----:B------:R-:W-:Y:S02]  /*6c10*/  F2FP.SATFINITE.E4M3.F32.PACK_AB_MERGE_C R57, RZ, R57, RZ ;  /* 0x00000039ff39723e */ /* 0x000fe400048070ff */
[----:B------:R-:W-:-:S02]  /*6c20*/  LOP3.LUT R35, R35, 0xffff, RZ, 0xc0, !PT ;  /* 0x0000ffff23237812 */ /* 0x000fc400078ec0ff */
[----:B------:R-:W-:Y:S02]  /*6c30*/  PRMT R21, R22, 0x7604, R21 ;  /* 0x0000760416157816 */ /* 0x000fe40000000015 */
[----:B------:R-:W-:Y:S02]  /*6c40*/  F2FP.SATFINITE.E4M3.F32.PACK_AB_MERGE_C R28, RZ, R28, RZ ;  /* 0x0000001cff1c723e */ /* 0x000fe400048070ff */
[----:B------:R-:W-:Y:S01]  /*6c50*/  PRMT R40, R45, 0x7604, R40 ;  /* 0x000076042d287816 */ /* 0x000fe20000000028 */
[----:B------:R-:W-:Y:S01]  /*6c60*/  IMAD.MOV.U32 R45, RZ, RZ, 0x3021 ;  /* 0x00003021ff2d7424 */ /* 0x000fe200078e00ff */
[----:B------:R-:W-:Y:S02]  /*6c70*/  F2FP.SATFINITE.E4M3.F32.PACK_AB_MERGE_C R61, RZ, R61, RZ ;  /* 0x0000003dff3d723e */ /* 0x000fe400048070ff */
[----:B------:R-:W-:Y:S02]  /*6c80*/  LOP3.LUT R31, R31, 0xffff, RZ, 0xc0, !PT ;  /* 0x0000ffff1f1f7812 */ /* 0x000fe400078ec0ff */
[----:B------:R-:W-:-:S02]  /*6c90*/  LOP3.LUT R34, R34, 0xffff, RZ, 0xc0, !PT ;  /* 0x0000ffff22227812 */ /* 0x000fc400078ec0ff */
[----:B------:R-:W-:Y:S02]  /*6ca0*/  PRMT R23, R24, 0x7604, R23 ;  /* 0x0000760418177816 */ /* 0x000fe40000000017 */
[----:B------:R-:W-:Y:S02]  /*6cb0*/  LOP3.LUT R12, R12, 0xff0000, R69, 0xf8, !PT ;  /* 0x00ff00000c0c7812 */ /* 0x000fe400078ef845 */
[----:B------:R-:W-:Y:S02]  /*6cc0*/  F2FP.SATFINITE.E4M3.F32.PACK_AB_MERGE_C R54, RZ, R54, RZ ;  /* 0x00000036ff36723e */ /* 0x000fe400048070ff */
[----:B------:R-:W-:Y:S02]  /*6cd0*/  F2FP.SATFINITE.E4M3.F32.PACK_AB_MERGE_C R58, RZ, R58, RZ ;  /* 0x0000003aff3a723e */ /* 0x000fe400048070ff */
[----:B------:R-:W-:Y:S01]  /*6ce0*/  F2FP.SATFINITE.E4M3.F32.PACK_AB_MERGE_C R55, RZ, R55, RZ ;  /* 0x00000037ff37723e */ /* 0x000fe200048070ff */
[----:B------:R-:W-:Y:S01]  /*6cf0*/  IMAD.U32 R54, R54, 0x10000, RZ ;  /* 0x0001000036367824 */ /* 0x000fe200078e00ff */
[----:B------:R-:W-:Y:S01]  /*6d00*/  F2FP.SATFINITE.E4M3.F32.PACK_AB_MERGE_C R67, RZ, R67, RZ ;  /* 0x00000043ff43723e */ /* 0x000fe200048070ff */
[----:B------:R-:W-:Y:S01]  /*6d10*/  IMAD.U32 R58, R58, 0x10000, RZ ;  /* 0x000100003a3a7824 */ /* 0x000fe200078e00ff */
[----:B------:R-:W-:Y:S01]  /*6d20*/  F2FP.SATFINITE.E4M3.F32.PACK_AB_MERGE_C R39, RZ, R39, RZ ;  /* 0x00000027ff27723e */ /* 0x000fe200048070ff */
[----:B------:R-:W-:Y:S01]  /*6d30*/  IMAD.U32 R55, R55, 0x10000, RZ ;  /* 0x0001000037377824 */ /* 0x000fe200078e00ff */
[----:B------:R-:W-:Y:S01]  /*6d40*/  F2FP.SATFINITE.E4M3.F32.PACK_AB_MERGE_C R43, RZ, R43, RZ ;  /* 0x0000002bff2b723e */ /* 0x000fe200048070ff */
[----:B------:R-:W-:Y:S01]  /*6d50*/  IMAD.U32 R67, R67, 0x10000, RZ ;  /* 0x0001000043437824 */ /* 0x000fe200078e00ff */
[----:B------:R-:W-:-:S02]  /*6d60*/  F2FP.SATFINITE.E4M3.F32.PACK_AB_MERGE_C R51, RZ, R51, RZ ;  /* 0x00000033ff33723e */ /* 0x000fc400048070ff */
[----:B------:R-:W-:Y:S02]  /*6d70*/  F2FP.SATFINITE.E4M3.F32.PACK_AB_MERGE_C R66, RZ, R66, RZ ;  /* 0x00000042ff42723e */ /* 0x000fe400048070ff */
[----:B------:R-:W-:Y:S02]  /*6d80*/  LOP3.LUT R70, R70, 0xffff, RZ, 0xc0, !PT ;  /* 0x0000ffff46467812 */ /* 0x000fe400078ec0ff */
[----:B------:R-:W-:Y:S02]  /*6d90*/  F2FP.SATFINITE.E4M3.F32.PACK_AB_MERGE_C R50, RZ, R50, RZ ;  /* 0x00000032ff32723e */ /* 0x000fe400048070ff */
[----:B------:R-:W-:Y:S02]  /*6da0*/  F2FP.SATFINITE.E4M3.F32.PACK_AB_MERGE_C R63, RZ, R63, RZ ;  /* 0x0000003fff3f723e */ /* 0x000fe400048070ff */
[----:B------:R-:W-:Y:S01]  /*6db0*/  F2FP.SATFINITE.E4M3.F32.PACK_AB_MERGE_C R71, RZ, R71, RZ ;  /* 0x00000047ff47723e */ /* 0x000fe200048070ff */
[----:B------:R-:W-:Y:S01]  /*6dc0*/  IMAD.U32 R50, R50, 0x10000, RZ ;  /* 0x0001000032327824 */ /* 0x000fe200078e00ff */
[----:B------:R-:W-:Y:S01]  /*6dd0*/  LOP3.LUT R30, R30, 0xffff, RZ, 0xc0, !PT ;  /* 0x0000ffff1e1e7812 */ /* 0x000fe200078ec0ff */
[----:B------:R-:W-:Y:S01]  /*6de0*/  IMAD.U32 R63, R63, 0x10000, RZ ;  /* 0x000100003f3f7824 */ /* 0x000fe200078e00ff */
[----:B------:R-:W-:Y:S01]  /*6df0*/  F2FP.SATFINITE.E4M3.F32.PACK_AB_MERGE_C R38, RZ, R38, RZ ;  /* 0x00000026ff26723e */ /* 0x000fe200048070ff */
[----:B------:R-:W-:Y:S01]  /*6e00*/  IMAD.U32 R71, R71, 0x10000, RZ ;  /* 0x0001000047477824 */ /* 0x000fe200078e00ff */
[----:B------:R-:W-:Y:S01]  /*6e10*/  F2FP.SATFINITE.E4M3.F32.PACK_AB_MERGE_C R62, RZ, R62, RZ ;  /* 0x0000003eff3e723e */ /* 0x000fe200048070ff */
[----:B------:R-:W-:Y:S01]  /*6e20*/  IMAD.SHL.U32 R30, R30, 0x1000000, RZ ;  /* 0x010000001e1e7824 */ /* 0x000fe200078e00ff */
[----:B------:R-:W-:-:S02]  /*6e30*/  F2FP.SATFINITE.E4M3.F32.PACK_AB_MERGE_C R20, RZ, R11, RZ ;  /* 0x0000000bff14723e */ /* 0x000fc400048070ff */
[----:B------:R-:W-:Y:S01]  /*6e40*/  PRMT R17, R18, 0x7604, R17 ;  /* 0x0000760412117816 */ /* 0x000fe20000000011 */
[----:B------:R-:W-:Y:S01]  /*6e50*/  IMAD.SHL.U32 R18, R35, 0x1000000, RZ ;  /* 0x0100000023127824 */ /* 0x000fe200078e00ff */
[----:B------:R-:W-:Y:S02]  /*6e60*/  LOP3.LUT R41, R41, 0xff, RZ, 0xc0, !PT ;  /* 0x000000ff29297812 */ /* 0x000fe400078ec0ff */
[----:B------:R-:W-:Y:S02]  /*6e70*/  LOP3.LUT R36, R36, 0xffff, RZ, 0xc0, !PT ;  /* 0x0000ffff24247812 */ /* 0x000fe400078ec0ff */
[----:B------:R-:W-:Y:S02]  /*6e80*/  LOP3.LUT R52, R52, 0xff, RZ, 0xc0, !PT ;  /* 0x000000ff34347812 */ /* 0x000fe400078ec0ff */
[----:B------:R-:W-:Y:S02]  /*6e90*/  LOP3.LUT R57, R57, 0xffff, RZ, 0xc0, !PT ;  /* 0x0000ffff39397812 */ /* 0x000fe400078ec0ff */
[----:B------:R-:W-:-:S02]  /*6ea0*/  LOP3.LUT R25, R25, 0xff, RZ, 0xc0, !PT ;  /* 0x000000ff19197812 */ /* 0x000fc400078ec0ff */
[----:B------:R-:W-:Y:S02]  /*6eb0*/  LOP3.LUT R28, R28, 0xffff, RZ, 0xc0, !PT ;  /* 0x0000ffff1c1c7812 */ /* 0x000fe400078ec0ff */
[----:B------:R-:W-:Y:S02]  /*6ec0*/  LOP3.LUT R56, R56, 0xff, RZ, 0xc0, !PT ;  /* 0x000000ff38387812 */ /* 0x000fe400078ec0ff */
[----:B------:R-:W-:Y:S02]  /*6ed0*/  LOP3.LUT R61, R61, 0xffff, RZ, 0xc0, !PT ;  /* 0x0000ffff3d3d7812 */ /* 0x000fe400078ec0ff */
[----:B------:R-:W-:Y:S01]  /*6ee0*/  LOP3.LUT R16, R21, 0xff0000, R16, 0xf8, !PT ;  /* 0x00ff000015107812 */ /* 0x000fe200078ef810 */
[----:B------:R-:W-:Y:S01]  /*6ef0*/  IMAD.SHL.U32 R21, R34, 0x1000000, RZ ;  /* 0x0100000022157824 */ /* 0x000fe200078e00ff */
[----:B------:R-:W-:Y:S02]  /*6f00*/  LOP3.LUT R40, R40, 0xff0000, R59, 0xf8, !PT ;  /* 0x00ff000028287812 */ /* 0x000fe400078ef83b */
[----:B------:R-:W-:Y:S01]  /*6f10*/  LOP3.LUT R15, R14, R15, RZ, 0xfc, !PT ;  /* 0x0000000f0e0f7212 */ /* 0x000fe200078efcff */
[----:B------:R-:W-:Y:S01]  /*6f20*/  IMAD.SHL.U32 R14, R31, 0x1000000, RZ ;  /* 0x010000001f0e7824 */ /* 0x000fe200078e00ff */
[----:B------:R-:W-:-:S02]  /*6f30*/  LOP3.LUT R23, R23, 0xff0000, R46, 0xf8, !PT ;  /* 0x00ff000017177812 */ /* 0x000fc400078ef82e */
[----:B------:R-:W-:Y:S01]  /*6f40*/  LOP3.LUT R12, R12, R27, RZ, 0xfc, !PT ;  /* 0x0000001b0c0c7212 */ /* 0x000fe200078efcff */
[----:B------:R-:W-:Y:S01]  /*6f50*/  IMAD.SHL.U32 R27, R70, 0x1000000, RZ ;  /* 0x01000000461b7824 */ /* 0x000fe200078e00ff */
[----:B------:R-:W-:Y:S02]  /*6f60*/  LOP3.LUT R39, R39, 0xffff, RZ, 0xc0, !PT ;  /* 0x0000ffff27277812 */ /* 0x000fe400078ec0ff */
[----:B------:R-:W-:Y:S02]  /*6f70*/  LOP3.LUT R42, R42, 0xffff, RZ, 0xc0, !PT ;  /* 0x0000ffff2a2a7812 */ /* 0x000fe400078ec0ff */
[----:B------:R-:W-:Y:S02]  /*6f80*/  LOP3.LUT R43, R43, 0xffff, RZ, 0xc0, !PT ;  /* 0x0000ffff2b2b7812 */ /* 0x000fe400078ec0ff */
[----:B------:R-:W-:Y:S01]  /*6f90*/  LOP3.LUT R51, R51, 0xffff, RZ, 0xc0, !PT ;  /* 0x0000ffff33337812 */ /* 0x000fe200078ec0ff */
[----:B------:R-:W-:Y:S01]  /*6fa0*/  IMAD.SHL.U32 R42, R42, 0x1000000, RZ ;  /* 0x010000002a2a7824 */ /* 0x000fe200078e00ff */
[----:B------:R-:W-:Y:S01]  /*6fb0*/  LOP3.LUT R66, R66, 0xffff, RZ, 0xc0, !PT ;  /* 0x0000ffff42427812 */ /* 0x000fe200078ec0ff */
[----:B------:R-:W-:Y:S01]  /*6fc0*/  IMAD.SHL.U32 R43, R43, 0x1000000, RZ ;  /* 0x010000002b2b7824 */ /* 0x000fe200078e00ff */
[----:B------:R-:W-:Y:S01]  /*6fd0*/  LOP3.LUT R19, R19, 0xff0000, R72, 0xf8, !PT ;  /* 0x00ff000013137812 */ /* 0x000fe200078ef848 */
[----:B------:R-:W-:Y:S01]  /*6fe0*/  IMAD.SHL.U32 R51, R51, 0x1000000, RZ ;  /* 0x0100000033337824 */ /* 0x000fe200078e00ff */
[----:B------:R-:W-:Y:S01]  /*6ff0*/  LOP3.LUT R38, R38, 0xffff, RZ, 0xc0, !PT ;  /* 0x0000ffff26267812 */ /* 0x000fe200078ec0ff */
[----:B------:R-:W-:Y:S01]  /*7000*/  IMAD.SHL.U32 R11, R66, 0x1000000, RZ ;  /* 0x01000000420b7824 */ /* 0x000fe200078e00ff */
[----:B------:R-:W-:-:S02]  /*7010*/  LOP3.LUT R62, R62, 0xffff, RZ, 0xc0, !PT ;  /* 0x0000ffff3e3e7812 */ /* 0x000fc400078ec0ff */
[----:B------:R-:W-:Y:S01]  /*7020*/  LOP3.LUT R20, R20, 0xffff, RZ, 0xc0, !PT ;  /* 0x0000ffff14147812 */ /* 0x000fe200078ec0ff */
[----:B------:R-:W-:Y:S01]  /*7030*/  IMAD.SHL.U32 R38, R38, 0x1000000, RZ ;  /* 0x0100000026267824 */ /* 0x000fe200078e00ff */
[----:B------:R-:W-:Y:S02]  /*7040*/  PRMT R36, R36, 0x7604, R41 ;  /* 0x0000760424247816 */ /* 0x000fe40000000029 */
[----:B------:R-:W-:Y:S02]  /*7050*/  PRMT R52, R57, 0x7604, R52 ;  /* 0x0000760439347816 */ /* 0x000fe40000000034 */
[----:B------:R-:W-:Y:S02]  /*7060*/  LOP3.LUT R60, R60, 0xff0000, R75, 0xf8, !PT ;  /* 0x00ff00003c3c7812 */ /* 0x000fe400078ef84b */
[----:B------:R-:W-:Y:S02]  /*7070*/  PRMT R25, R28, 0x7604, R25 ;  /* 0x000076041c197816 */ /* 0x000fe40000000019 */
[----:B------:R-:W-:-:S02]  /*7080*/  PRMT R56, R61, 0x7604, R56 ;  /* 0x000076043d387816 */ /* 0x000fc40000000038 */
[----:B------:R-:W-:Y:S02]  /*7090*/  LOP3.LUT R17, R17, 0xff0000, R68, 0xf8, !PT ;  /* 0x00ff000011117812 */ /* 0x000fe400078ef844 */
[----:B------:R-:W-:Y:S01]  /*70a0*/  LOP3.LUT R40, R40, R47, RZ, 0xfc, !PT ;  /* 0x0000002f28287212 */ /* 0x000fe200078efcff */
[----:B------:R-:W-:Y:S01]  /*70b0*/  IMAD.MOV.U32 R47, RZ, RZ, 0x2130 ;  /* 0x00002130ff2f7424 */ /* 0x000fe200078e00ff */
[----:B------:R-:W-:Y:S01]  /*70c0*/  LOP3.LUT R23, R23, R18, RZ, 0xfc, !PT ;  /* 0x0000001217177212 */ /* 0x000fe200078efcff */
[----:B------:R-:W-:Y:S01]  /*70d0*/  IMAD.SHL.U32 R18, R39, 0x1000000, RZ ;  /* 0x0100000027127824 */ /* 0x000fe200078e00ff */
[----:B------:R-:W-:Y:S01]  /*70e0*/  LOP3.LUT R14, R19, R14, RZ, 0xfc, !PT ;  /* 0x0000000e130e7212 */ /* 0x000fe200078efcff */
[----:B------:R-:W-:Y:S01]  /*70f0*/  IMAD.SHL.U32 R19, R62, 0x1000000, RZ ;  /* 0x010000003e137824 */ /* 0x000fe200078e00ff */
[----:B------:R-:W-:Y:S01]  /*7100*/  LOP3.LUT R16, R16, R21, RZ, 0xfc, !PT ;  /* 0x0000001510107212 */ /* 0x000fe200078efcff */
[----:B------:R-:W-:Y:S01]  /*7110*/  IMAD.SHL.U32 R21, R20, 0x1000000, RZ ;  /* 0x0100000014157824 */ /* 0x000fe200078e00ff */
[----:B------:R-:W-:-:S02]  /*7120*/  LOP3.LUT R29, R29, 0xff0000, R54, 0xf8, !PT ;  /* 0x00ff00001d1d7812 */ /* 0x000fc400078ef836 */
[----:B------:R-:W-:Y:S02]  /*7130*/  LOP3.LUT R33, R33, 0xff0000, R58, 0xf8, !PT ;  /* 0x00ff000021217812 */ /* 0x000fe400078ef83a */
[----:B------:R-:W-:Y:S02]  /*7140*/  LOP3.LUT R36, R36, 0xff0000, R55, 0xf8, !PT ;  /* 0x00ff000024247812 */ /* 0x000fe400078ef837 */
[----:B------:R-:W-:Y:S02]  /*7150*/  LOP3.LUT R52, R52, 0xff0000, R67, 0xf8, !PT ;  /* 0x00ff000034347812 */ /* 0x000fe400078ef843 */
[----:B------:R-:W-:Y:S02]  /*7160*/  FSETP.GEU.AND P3, PT, R104, -126, PT ;  /* 0xc2fc00006800780b */ /* 0x000fe40003f6e000 */
[----:B------:R-:W-:Y:S02]  /*7170*/  FSETP.GEU.AND P4, PT, R13, -126, PT ;  /* 0xc2fc00000d00780b */ /* 0x000fe40003f8e000 */
[----:B------:R-:W-:-:S02]  /*7180*/  LOP3.LUT R60, R60, R27, RZ, 0xfc, !PT ;  /* 0x0000001b3c3c7212 */ /* 0x000fc400078efcff */
[----:B------:R-:W-:Y:S02]  /*7190*/  LOP3.LUT R25, R25, 0xff0000, R50, 0xf8, !PT ;  /* 0x00ff000019197812 */ /* 0x000fe400078ef832 */
[----:B------:R-:W-:Y:S02]  /*71a0*/  LOP3.LUT R44, R44, 0xff0000, R63, 0xf8, !PT ;  /* 0x00ff00002c2c7812 */ /* 0x000fe400078ef83f */
[----:B------:R-:W-:Y:S02]  /*71b0*/  LOP3.LUT R56, R56, 0xff0000, R71, 0xf8, !PT ;  /* 0x00ff000038387812 */ /* 0x000fe400078ef847 */
[----:B------:R-:W-:Y:S01]  /*71c0*/  LOP3.LUT R17, R17, R30, RZ, 0xfc, !PT ;  /* 0x0000001e11117212 */ /* 0x000fe200078efcff */
[----:B------:R-:W-:Y:S01]  /*71d0*/  @!P3 FMUL R104, R104, 0.5 ;  /* 0x3f0000006868b820 */ /* 0x000fe20000400000 */
[----:B------:R-:W-:Y:S01]  /*71e0*/  SEL R27, R15, R12, P1 ;  /* 0x0000000c0f1b7207 */ /* 0x000fe20000800000 */
[----:B------:R-:W-:Y:S01]  /*71f0*/  @!P4 FMUL R13, R13, 0.5 ;  /* 0x3f0000000d0dc820 */ /* 0x000fe20000400000 */
[----:B------:R-:W-:-:S02]  /*7200*/  SEL R15, R12, R15, P1 ;  /* 0x0000000f0c0f7207 */ /* 0x000fc40000800000 */
[-C--:B------:R-:W-:Y:S01]  /*7210*/  SHF.R.U32.HI R12, RZ, R10.reuse, R45 ;  /* 0x0000000aff0c7219 */ /* 0x080fe2000001162d */
[----:B------:R-:W1:Y:S01]  /*7220*/  MUFU.EX2 R104, R104 ;  /* 0x0000006800687308 */ /* 0x000e620000000800 */
[----:B------:R-:W-:Y:S02]  /*7230*/  SHF.R.U32.HI R47, RZ, R10, R47 ;  /* 0x0000000aff2f7219 */ /* 0x000fe4000001162f */
[----:B------:R-:W-:Y:S02]  /*7240*/  LOP3.LUT R18, R29, R18, RZ, 0xfc, !PT ;  /* 0x000000121d127212 */ /* 0x000fe400078efcff */
[----:B------:R-:W-:Y:S02]  /*7250*/  LOP3.LUT R33, R33, R42, RZ, 0xfc, !PT ;  /* 0x0000002a21217212 */ /* 0x000fe400078efcff */
[----:B------:R-:W-:Y:S01]  /*7260*/  LOP3.LUT R36, R36, R43, RZ, 0xfc, !PT ;  /* 0x0000002b24247212 */ /* 0x000fe200078efcff */
[----:B------:R-:W2:Y:S01]  /*7270*/  MUFU.EX2 R13, R13 ;  /* 0x0000000d000d7308 */ /* 0x000ea20000000800 */
[----:B------:R-:W-:-:S02]  /*7280*/  LOP3.LUT R48, R48, R51, RZ, 0xfc, !PT ;  /* 0x0000003330307212 */ /* 0x000fc400078efcff */
[----:B------:R-:W-:Y:S02]  /*7290*/  LOP3.LUT R11, R52, R11, RZ, 0xfc, !PT ;  /* 0x0000000b340b7212 */ /* 0x000fe400078efcff */
[----:B------:R-:W-:Y:S02]  /*72a0*/  LOP3.LUT R25, R25, R38, RZ, 0xfc, !PT ;  /* 0x0000002619197212 */ /* 0x000fe400078efcff */
[----:B------:R-:W-:Y:S02]  /*72b0*/  LOP3.LUT R19, R44, R19, RZ, 0xfc, !PT ;  /* 0x000000132c137212 */ /* 0x000fe400078efcff */
[----:B------:R-:W-:Y:S01]  /*72c0*/  LOP3.LUT R21, R56, R21, RZ, 0xfc, !PT ;  /* 0x0000001538157212 */ /* 0x000fe200078efcff */
[----:B-1----:R-:W-:Y:S01]  /*72d0*/  @!P3 FMUL R104, R104, R104 ;  /* 0x000000686868b220 */ /* 0x002fe20000400000 */
[----:B------:R-:W-:Y:S02]  /*72e0*/  SEL R29, R14, R17, P1 ;  /* 0x000000110e1d7207 */ /* 0x000fe40000800000 */
[----:B------:R-:W-:Y:S01]  /*72f0*/  SEL R17, R17, R14, P1 ;  /* 0x0000000e11117207 */ /* 0x000fe20000800000 */
[----:B------:R-:W-:-:S01]  /*7300*/  FFMA R3, R104, R3, R81 ;  /* 0x0000000368037223 */ /* 0x000fc20000000051 */
[----:B------:R-:W-:Y:S01]  /*7310*/  SEL R31, R23, R16, P1 ;  /* 0x00000010171f7207 */ /* 0x000fe20000800000 */
[-C--:B------:R-:W-:Y:S01]  /*7320*/  FMUL R88, R88, R104.reuse ;  /* 0x0000006858587220 */ /* 0x080fe20000400000 */
[----:B------:R-:W-:Y:S01]  /*7330*/  LOP3.LUT R12, R12, 0xf, RZ, 0xc0, !PT ;  /* 0x0000000f0c0c7812 */ /* 0x000fe200078ec0ff */
[----:B--2---:R-:W-:Y:S01]  /*7340*/  @!P4 FMUL R13, R13, R13 ;  /* 0x0000000d0d0dc220 */ /* 0x004fe20000400000 */
[----:B------:R-:W-:Y:S01]  /*7350*/  LOP3.LUT R14, R47, 0xf, RZ, 0xc0, !PT ;  /* 0x0000000f2f0e7812 */ /* 0x000fe200078ec0ff */
[----:B------:R-:W-:Y:S01]  /*7360*/  FMUL R89, R89, R104 ;  /* 0x0000006859597220 */ /* 0x000fe20000400000 */
[----:B------:R-:W-:Y:S01]  /*7370*/  SEL R23, R16, R23, P1 ;  /* 0x0000001710177207 */ /* 0x000fe20000800000 */
[----:B------:R-:W-:Y:S01]  /*7380*/  SHFL.IDX PT, R27, R27, R12, 0x1c1f ;  /* 0x001c1f0c1b1b7589 */ /* 0x000fe200000e0000 */
[----:B------:R-:W-:Y:S01]  /*7390*/  SEL R37, R36, R33, P1 ;  /* 0x0000002124257207 */ /* 0x000fe20000800000 */
[----:B------:R-:W-:Y:S01]  /*73a0*/  FFMA R4, R13, R4, R108 ;  /* 0x000000040d047223 */ /* 0x000fe2000000006c */
[----:B------:R-:W-:Y:S01]  /*73b0*/  SEL R41, R11, R48, P1 ;  /* 0x000000300b297207 */ /* 0x000fe20000800000 */
[----:B------:R-:W1:Y:S01]  /*73c0*/  SHFL.IDX PT, R15, R15, R14, 0x1c1f ;  /* 0x001c1f0e0f0f7589 */ /* 0x000e6200000e0000 */
[----:B------:R-:W-:Y:S01]  /*73d0*/  SEL R43, R48, R11, P1 ;  /* 0x0000000b302b7207 */ /* 0x000fe20000800000 */
[----:B------:R-:W-:Y:S01]  /*73e0*/  FMUL R92, R92, R104 ;  /* 0x000000685c5c7220 */ /* 0x000fe20000400000 */
[----:B------:R-:W-:Y:S01]  /*73f0*/  SEL R35, R18, R25, P1 ;  /* 0x0000001912237207 */ /* 0x000fe20000800000 */
[----:B------:R-:W-:Y:S01]  /*7400*/  SHFL.IDX PT, R29, R29, R12, 0x1c1f ;  /* 0x001c1f0c1d1d7589 */ /* 0x000fe200000e0000 */
[----:B------:R-:W-:Y:S01]  /*7410*/  SEL R33, R33, R36, P1 ;  /* 0x0000002421217207 */ /* 0x000fe20000800000 */
[----:B------:R-:W-:Y:S01]  /*7420*/  FMUL R93, R93, R104 ;  /* 0x000000685d5d7220 */ /* 0x000fe20000400000 */
[----:B------:R-:W-:Y:S01]  /*7430*/  SEL R39, R19, R40, P1 ;  /* 0x0000002813277207 */ /* 0x000fe20000800000 */
[----:B------:R-:W2:Y:S01]  /*7440*/  SHFL.IDX PT, R17, R17, R14, 0x1c1f ;  /* 0x001c1f0e11117589 */ /* 0x000ea200000e0000 */
[----:B------:R-:W-:Y:S01]  /*7450*/  SEL R45, R60, R21, P1 ;  /* 0x000000153c2d7207 */ /* 0x000fe20000800000 */
[----:B------:R-:W-:Y:S01]  /*7460*/  FMUL R96, R96, R104 ;  /* 0x0000006860607220 */ /* 0x000fe20000400000 */
[----:B------:R-:W-:Y:S01]  /*7470*/  SEL R25, R25, R18, P1 ;  /* 0x0000001219197207 */ /* 0x000fe20000800000 */
[----:B------:R-:W-:Y:S01]  /*7480*/  SHFL.IDX PT, R31, R31, R12, 0x1c1f ;  /* 0x001c1f0c1f1f7589 */ /* 0x000fe200000e0000 */
[----:B------:R-:W-:Y:S01]  /*7490*/  SEL R19, R40, R19, P1 ;  /* 0x0000001328137207 */ /* 0x000fe20000800000 */
[----:B------:R-:W-:Y:S01]  /*74a0*/  FMUL R97, R97, R104 ;  /* 0x0000006861617220 */ /* 0x000fe20000400000 */
[----:B------:R-:W-:Y:S01]  /*74b0*/  SEL R21, R21, R60, P1 ;  /* 0x0000003c15157207 */ /* 0x000fe20000800000 */
[----:B------:R-:W3:Y:S01]  /*74c0*/  SHFL.IDX PT, R23, R23, R14, 0x1c1f ;  /* 0x001c1f0e17177589 */ /* 0x000ee200000e0000 */
[----:B------:R-:W-:Y:S01]  /*74d0*/  SHF.L.U32 R16, R9, 0x1f, RZ ;  /* 0x0000001f09107819 */ /* 0x000fe200000006ff */
[-C--:B------:R-:W-:Y:S01]  /*74e0*/  FMUL R100, R100, R104.reuse ;  /* 0x0000006864647220 */ /* 0x080fe20000400000 */
[----:B------:R-:W-:Y:S01]  /*74f0*/  FMUL R101, R101, R104 ;  /* 0x0000006865657220 */ /* 0x000fe20000400000 */
[----:B------:R-:W-:Y:S01]  /*7500*/  SHFL.IDX PT, R41, R41, R12, 0x1c1f ;  /* 0x001c1f0c29297589 */ /* 0x000fe200000e0000 */
[----:B------:R4:W4:Y:S01]  /*7510*/  SYNCS.PHASECHK.TRANS64.TRYWAIT P3, [UR6+0x6000], R16 ;  /* 0x00600010ff0075a7 */ /* 0x0009220008060146 */
[-C--:B------:R-:W-:Y:S01]  /*7520*/  FMUL R90, R90, R13.reuse ;  /* 0x0000000d5a5a7220 */ /* 0x080fe20000400000 */
[-C--:B------:R-:W-:Y:S01]  /*7530*/  FMUL R91, R91, R13.reuse ;  /* 0x0000000d5b5b7220 */ /* 0x080fe20000400000 */
[----:B------:R-:W5:Y:S01]  /*7540*/  SHFL.IDX PT, R43, R43, R14, 0x1c1f ;  /* 0x001c1f0e2b2b7589 */ /* 0x000f6200000e0000 */
[-C--:B-1----:R-:W-:Y:S01]  /*7550*/  PRMT R24, R27, R0.reuse, R15 ;  /* 0x000000001b187216 */ /* 0x082fe2000000000f */
[-C--:B------:R-:W-:Y:S01]  /*7560*/  FMUL R94, R94, R13.reuse ;  /* 0x0000000d5e5e7220 */ /* 0x080fe20000400000 */
[-C--:B------:R-:W-:Y:S01]  /*7570*/  FMUL R95, R95, R13.reuse ;  /* 0x0000000d5f5f7220 */ /* 0x080fe20000400000 */
[----:B------:R-:W-:Y:S01]  /*7580*/  SHFL.IDX PT, R35, R35, R12, 0x1c1f ;  /* 0x001c1f0c23237589 */ /* 0x000fe200000e0000 */
[-C--:B------:R-:W-:Y:S01]  /*7590*/  FMUL R98, R98, R13.reuse ;  /* 0x0000000d62627220 */ /* 0x080fe20000400000 */
[-C--:B------:R-:W-:Y:S01]  /*75a0*/  FMUL R99, R99, R13.reuse ;  /* 0x0000000d63637220 */ /* 0x080fe20000400000 */
[-C--:B------:R-:W-:Y:S01]  /*75b0*/  FMUL R102, R102, R13.reuse ;  /* 0x0000000d66667220 */ /* 0x080fe20000400000 */
[----:B------:R1:W4:Y:S01]  /*75c0*/  SHFL.IDX PT, R11, R25, R14, 0x1c1f ;  /* 0x001c1f0e190b7589 */ /* 0x00032200000e0000 */
[----:B--2---:R-:W-:Y:S01]  /*75d0*/  PRMT R26, R29, R0, R17 ;  /* 0x000000001d1a7216 */ /* 0x004fe20000000011 */
[----:B------:R-:W-:-:S02]  /*75e0*/  FMUL R103, R103, R13 ;  /* 0x0000000d67677220 */ /* 0x000fc40000400000 */
[----:B------:R-:W-:Y:S04]  /*75f0*/  SHFL.IDX PT, R37, R37, R12, 0x1c1f ;  /* 0x001c1f0c25257589 */ /* 0x000fe800000e0000 */
[----:B------:R-:W2:Y:S01]  /*7600*/  SHFL.IDX PT, R33, R33, R14, 0x1c1f ;  /* 0x001c1f0e21217589 */ /* 0x000ea200000e0000 */
[----:B---3--:R-:W-:Y:S02]  /*7610*/  PRMT R28, R31, R0, R23 ;  /* 0x000000001f1c7216 */ /* 0x008fe40000000017 */
[-C--:B-1----:R-:W-:Y:S01]  /*7620*/  PRMT R25, R27, R2.reuse, R15 ;  /* 0x000000021b197216 */ /* 0x082fe2000000000f */
[----:B------:R-:W-:Y:S01]  /*7630*/  SHFL.IDX PT, R39, R39, R12, 0x1c1f ;  /* 0x001c1f0c27277589 */ /* 0x000fe200000e0000 */
[-C--:B------:R-:W-:Y:S02]  /*7640*/  PRMT R27, R29, R2.reuse, R17 ;  /* 0x000000021d1b7216 */ /* 0x080fe40000000011 */
[----:B------:R-:W-:Y:S01]  /*7650*/  PRMT R29, R31, R2, R23 ;  /* 0x000000021f1d7216 */ /* 0x000fe20000000017 */
[----:B------:R-:W1:Y:S01]  /*7660*/  SHFL.IDX PT, R19, R19, R14, 0x1c1f ;  /* 0x001c1f0e13137589 */ /* 0x000e6200000e0000 */
[----:B-----5:R-:W-:-:S02]  /*7670*/  PRMT R40, R41, R0, R43 ;  /* 0x0000000029287216 */ /* 0x020fc4000000002b */
[----:B------:R-:W-:Y:S01]  /*7680*/  PRMT R41, R41, R2, R43 ;  /* 0x0000000229297216 */ /* 0x000fe2000000002b */
[----:B------:R-:W-:Y:S04]  /*7690*/  SHFL.IDX PT, R45, R45, R12, 0x1c1f ;  /* 0x001c1f0c2d2d7589 */ /* 0x000fe800000e0000 */
[----:B------:R-:W3:Y:S01]  /*76a0*/  SHFL.IDX PT, R21, R21, R14, 0x1c1f ;  /* 0x001c1f0e15157589 */ /* 0x000ee200000e0000 */
[C-C-:B----4-:R-:W-:Y:S02]  /*76b0*/  PRMT R30, R35.reuse, R0, R11.reuse ;  /* 0x00000000231e7216 */ /* 0x150fe4000000000b */
[----:B------:R-:W-:Y:S02]  /*76c0*/  PRMT R31, R35, R2, R11 ;  /* 0x00000002231f7216 */ /* 0x000fe4000000000b */
[----:B--2---:R-:W-:-:S02]  /*76d0*/  PRMT R32, R37, R0, R33 ;  /* 0x0000000025207216 */ /* 0x004fc40000000021 */
[----:B------:R-:W-:Y:S02]  /*76e0*/  PRMT R33, R37, R2, R33 ;  /* 0x0000000225217216 */ /* 0x000fe40000000021 */
[C-C-:B-1----:R-:W-:Y:S02]  /*76f0*/  PRMT R34, R39.reuse, R0, R19.reuse ;  /* 0x0000000027227216 */ /* 0x142fe40000000013 */
[----:B------:R-:W-:Y:S02]  /*7700*/  PRMT R35, R39, R2, R19 ;  /* 0x0000000227237216 */ /* 0x000fe40000000013 */
[C-C-:B---3--:R-:W-:Y:S02]  /*7710*/  PRMT R42, R45.reuse, R0, R21.reuse ;  /* 0x000000002d2a7216 */ /* 0x148fe40000000015 */
[----:B------:R-:W-:Y:S01]  /*7720*/  PRMT R43, R45, R2, R21 ;  /* 0x000000022d2b7216 */ /* 0x000fe20000000015 */
[----:B------:R-:W-:Y:S06]  /*7730*/  @!P0 BRA `(.L_x_27) ;  /* 0x0000000000048947 */ /* 0x000fec0003800000 */
[----:B------:R-:W-:Y:S01]  /*7740*/  BPT.TRAP 0x1 ;  /* 0x000000040000795c */ /* 0x000fe20000300000 */
.L_x_27:
[----:B------:R-:W-:Y:S05]  /*7750*/  @P3 BRA `(.L_x_28) ;  /* 0x0000000000083947 */ /* 0x000fea0003800000 */
[----:B------:R-:W1:Y:S02]  /*7760*/  SYNCS.PHASECHK.TRANS64.TRYWAIT P3, [UR6+0x6000], R16 ;  /* 0x00600010ff0075a7 */ /* 0x000e640008060146 */
[----:B-1----:R-:W-:Y:S05]  /*7770*/  @!P3 BRA `(.L_x_29) ;  /* 0x000000600070b947 */ /* 0x002fea0003800000 */
.L_x_28:
[----:B------:R-:W-:Y:S01]  /*7780*/  ULEA UR6, UR7, UR8, 0x8 ;  /* 0x0000000807067291 */ /* 0x000fe2000f8e403f */
[----:B------:R-:W-:Y:S01]  /*7790*/  WARPGROUP.ARRIVE ;  /* 0x00000000000079c5 */ /* 0x000fe20000000000 */
[----:B------:R-:W-:Y:S02]  /*77a0*/  UMOV UR15, 0x40000040 ;  /* 0x40000040000f7882 */ /* 0x000fe40000000000 */
[----:B------:R-:W-:-:S03]  /*77b0*/  UIADD3 UR10, UR6, 0x2, URZ ;  /* 0x00000002060a7890 */ /* 0x000fc6000fffe03f */
[----:B------:R-:W-:Y:S02]  /*77c0*/  UMOV UR14, UR6 ;  /* 0x00000006000e7c82 */ /* 0x000fe40008000000 */
[----:B------:R-:W-:Y:S01]  /*77d0*/  QGMMA.64x32x32.F32.E4M3.E4M3 R88, R24, gdesc[UR12], R88, gsb0 ;  /* 0x0060000c18587df3 */ /* 0x000fe20008000858 */
[----:B------:R-:W-:Y:S01]  /*77e0*/  UMOV UR15, 0x40000040 ;  /* 0x40000040000f7882 */ /* 0x000fe20000000000 */
[----:B------:R-:W-:Y:S01]  /*77f0*/  UMOV UR14, UR10 ;  /* 0x0000000a000e7c82 */ /* 0x000fe20008000000 */
[----:B------:R-:W-:Y:S02]  /*7800*/  UIADD3 UR10, UR6, 0x4, URZ ;  /* 0x00000004060a7890 */ /* 0x000fe4000fffe03f */
[----:B------:R-:W-:Y:S01]  /*7810*/  UIADD3 UR6, UR6, 0x6, URZ ;  /* 0x0000000606067890 */ /* 0x000fe2000fffe03f */
[----:B------:R-:W-:Y:S02]  /*7820*/  WARPGROUP.DEPBAR.LE gsb0, 0x0 ;  /* 0x00008000000079c5 */ /* 0x000fe40000010000 */
[----:B------:R-:W-:-:S06]  /*7830*/  WARPGROUP.ARRIVE ;  /* 0x00000000000079c5 */ /* 0x000fcc0000000000 */
[----:B------:R-:W-:Y:S01]  /*7840*/  QGMMA.64x32x32.F32.E4M3.E4M3 R88, R28, gdesc[UR12], R88, gsb0 ;  /* 0x0060000c1c587df3 */ /* 0x000fe20008000858 */
[----:B------:R-:W-:Y:S01]  /*7850*/  UMOV UR14, UR10 ;  /* 0x0000000a000e7c82 */ /* 0x000fe20008000000 */
[----:B------:R-:W-:Y:S01]  /*7860*/  UMOV UR15, 0x40000040 ;  /* 0x40000040000f7882 */ /* 0x000fe20000000000 */
[----:B------:R-:W-:Y:S02]  /*7870*/  WARPGROUP.DEPBAR.LE gsb0, 0x0 ;  /* 0x00008000000079c5 */ /* 0x000fe40000010000 */
[----:B------:R-:W-:-:S06]  /*7880*/  WARPGROUP.ARRIVE ;  /* 0x00000000000079c5 */ /* 0x000fcc0000000000 */
[----:B------:R-:W-:Y:S01]  /*7890*/  QGMMA.64x32x32.F32.E4M3.E4M3 R88, R32, gdesc[UR12], R88, gsb0 ;  /* 0x0060000c20587df3 */ /* 0x000fe20008000858 */
[----:B------:R-:W-:Y:S01]  /*78a0*/  UMOV UR14, UR6 ;  /* 0x00000006000e7c82 */ /* 0x000fe20008000000 */
[----:B------:R-:W-:Y:S01]  /*78b0*/  UMOV UR15, 0x40000040 ;  /* 0x40000040000f7882 */ /* 0x000fe20000000000 */
[----:B------:R-:W-:Y:S02]  /*78c0*/  WARPGROUP.DEPBAR.LE gsb0, 0x0 ;  /* 0x00008000000079c5 */ /* 0x000fe40000010000 */
[----:B------:R-:W-:-:S06]  /*78d0*/  WARPGROUP.ARRIVE ;  /* 0x00000000000079c5 */ /* 0x000fcc0000000000 */
[----:B------:R-:W-:Y:S03]  /*78e0*/  QGMMA.64x32x32.F32.E4M3.E4M3 R88, R40, gdesc[UR12], R88, gsb0 ;  /* 0x0060000c28587df3 */ /* 0x000fe60008000858 */
[----:B------:R-:W-:Y:S02]  /*78f0*/  WARPGROUP.DEPBAR.LE gsb0, 0x0 ;  /* 0x00008000000079c5 */ /* 0x000fe40000010000 */
[----:B------:R-:W-:Y:S05]  /*7900*/  @!P0 BRA `(.L_x_30) ;  /* 0x0000000000048947 */ /* 0x000fea0003800000 */
[----:B------:R-:W-:Y:S01]  /*7910*/  BPT.TRAP 0x1 ;  /* 0x000000040000795c */ /* 0x000fe20000300000 */
.L_x_30:
[----:B------:R-:W-:-:S04]  /*7920*/  ULEA UR6, UR9, UR37, 0x3 ;  /* 0x0000002509067291 */ /* 0x000fc8000f8e183f */
[----:B------:R-:W-:-:S04]  /*7930*/  UIADD3 UR6, UR6, 0x6028, URZ ;  /* 0x0000602806067890 */ /* 0x000fc8000fffe03f */
[----:B------:R-:W-:-:S09]  /*7940*/  UPRMT UR6, URZ, 0x654, UR6 ;  /* 0x000006543f067896 */ /* 0x000fd20008000006 */
[----:B------:R-:W-:Y:S01]  /*7950*/  SYNCS.ARRIVE.TRANS64.RED.A1T0 RZ, [UR6], RZ ;  /* 0x000000ffffff79a7 */ /* 0x000fe20008100406 */
[----:B------:R-:W-:Y:S05]  /*7960*/  @P2 BRA `(.L_x_31) ;  /* 0x0000000000042947 */ /* 0x000fea0003800000 */
[----:B------:R-:W-:Y:S01]  /*7970*/  BPT.TRAP 0x1 ;  /* 0x000000040000795c */ /* 0x000fe20000300000 */
.L_x_31:
[----:B------:R-:W-:-:S04]  /*7980*/  UIADD3 UR9, UR9, 0x1, URZ ;  /* 0x0000000109097890 */ /* 0x000fc8000fffe03f */
[----:B------:R-:W-:-:S04]  /*7990*/  UISETP.NE.AND UP0, UPT, UR9, 0x5, UPT ;  /* 0x000000050900788c */ /* 0x000fc8000bf05270 */
[----:B------:R-:W-:Y:S01]  /*79a0*/  USEL UR9, UR9, URZ, UP0 ;  /* 0x0000003f09097287 */ /* 0x000fe20008000000 */
[----:B------:R-:W-:Y:S11]  /*79b0*/  @!P0 BRA `(.L_x_32) ;  /* 0x0000000000048947 */ /* 0x000ff60003800000 */
[----:B------:R-:W-:Y:S01]  /*79c0*/  BPT.TRAP 0x1 ;  /* 0x000000040000795c */ /* 0x000fe20000300000 */
.L_x_32:
[----:B------:R-:W-:-:S04]  /*79d0*/  ULEA UR6, UR9, UR37, 0x3 ;  /* 0x0000002509067291 */ /* 0x000fc8000f8e183f */
[----:B------:R-:W-:-:S04]  /*79e0*/  UIADD3 UR6, UR6, 0x6028, URZ ;  /* 0x0000602806067890 */ /* 0x000fc8000fffe03f */
[----:B------:R-:W-:-:S09]  /*79f0*/  UPRMT UR6, URZ, 0x654, UR6 ;  /* 0x000006543f067896 */ /* 0x000fd20008000006 */
[----:B------:R-:W-:Y:S01]  /*7a00*/  SYNCS.ARRIVE.TRANS64.RED.A1T0 RZ, [UR6], RZ ;  /* 0x000000ffffff79a7 */ /* 0x000fe20008100406 */
[----:B------:R-:W-:Y:S05]  /*7a10*/  @P2 BRA `(.L_x_33) ;  /* 0x0000000000042947 */ /* 0x000fea0003800000 */
[----:B------:R-:W-:Y:S01]  /*7a20*/  BPT.TRAP 0x1 ;  /* 0x000000040000795c */ /* 0x000fe20000300000 */
.L_x_33:
[----:B------:R-:W-:Y:S01]  /*7a30*/  UIADD3 UR10, UR7, 0x1, URZ ;  /* 0x00000001070a7890 */ /* 0x000fe2000fffe03f */
[C---:B------:R-:W-:Y:S01]  /*7a40*/  ISETP.GT.AND P3, PT, R8.reuse, 0x2, PT ;  /* 0x000000020800780c */ /* 0x040fe20003f64270 */
[----:B------:R-:W-:Y:S01]  /*7a50*/  UIADD3 UR9, UR9, 0x1, URZ ;  /* 0x0000000109097890 */ /* 0x000fe2000fffe03f */
[----:B------:R-:W-:Y:S01]  /*7a60*/  VIADD R8, R8, 0xffffffff ;  /* 0xffffffff08087836 */ /* 0x000fe20000000000 */
[----:B------:R-:W-:Y:S01]  /*7a70*/  UISETP.NE.AND UP2, UPT, UR10, 0x5, UPT ;  /* 0x000000050a00788c */ /* 0x000fe2000bf45270 */
[----:B------:R-:W-:Y:S01]  /*7a80*/  VIADD R5, R5, 0x80 ;  /* 0x0000008005057836 */ /* 0x000fe20000000000 */
[----:B------:R-:W-:Y:S01]  /*7a90*/  UISETP.NE.AND UP0, UPT, UR9, 0x5, UPT ;  /* 0x000000050900788c */ /* 0x000fe2000bf05270 */
[----:B------:R-:W-:Y:S01]  /*7aa0*/  IMAD.MOV.U32 R13, RZ, RZ, R6 ;  /* 0x000000ffff0d7224 */ /* 0x000fe200078e0006 */
[----:B------:R-:W-:Y:S01]  /*7ab0*/  USEL UR6, URZ, 0x1, UP2 ;  /* 0x000000013f067887 */ /* 0x000fe20009000000 */
[----:B-1----:R-:W-:Y:S01]  /*7ac0*/  IMAD.MOV.U32 R11, RZ, RZ, R7 ;  /* 0x000000ffff0b7224 */ /* 0x002fe200078e0007 */
[----:B------:R-:W-:-:S02]  /*7ad0*/  USEL UR9, UR9, URZ, UP0 ;  /* 0x0000003f09097287 */ /* 0x000fc40008000000 */
[----:B------:R-:W-:Y:S02]  /*7ae0*/  USEL UR10, UR10, URZ, UP2 ;  /* 0x0000003f0a0a7287 */ /* 0x000fe40009000000 */
[----:B------:R-:W-:Y:S01]  /*7af0*/  LOP3.LUT R9, R9, UR6, RZ, 0x3c, !PT ;  /* 0x0000000609097c12 */ /* 0x000fe2000f8e3cff */
[----:B------:R-:W-:Y:S09]  /*7b00*/  @P3 BRA `(.L_x_34) ;  /* 0xffffffcc00303947 */ /* 0x000ff2000383ffff */
.L_x_23:
[----:B------:R-:W-:-:S13]  /*7b10*/  ISETP.GE.AND P3, PT, R8, 0x1, PT ;  /* 0x000000010800780c */ /* 0x000fda0003f66270 */
[----:B------:R-:W-:Y:S05]  /*7b20*/  @!P3 BRA `(.L_x_35) ;  /* 0x0000003800ecb947 */ /* 0x000fea0003800000 */
[----:B------:R-:W-:Y:S01]  /*7b30*/  IMAD.MOV.U32 R10, RZ, RZ, R6 ;  /* 0x000000ffff0a7224 */ /* 0x000fe200078e0006 */
[----:B------:R-:W-:Y:S01]  /*7b40*/  ULDC UR12, c[0x0][0x28c] ;  /* 0x0000a300000c7ab9 */ /* 0x000fe20000000800 */
[----:B------:R-:W-:Y:S01]  /*7b50*/  IMAD.MOV.U32 R11, RZ, RZ, R7 ;  /* 0x000000ffff0b7224 */ /* 0x000fe200078e0007 */
[----:B------:R-:W-:-:S06]  /*7b60*/  ULDC UR13, c[0x0][0x604] ;  /* 0x00018100000d7ab9 */ /* 0x000fcc0000000800 */
.L_x_46:
[----:B------:R-:W-:Y:S05]  /*7b70*/  @!P0 BRA `(.L_x_36) ;  /* 0x0000000000048947 */ /* 0x000fea0003800000 */
[----:B------:R-:W-:Y:S01]  /*7b80*/  BPT.TRAP 0x1 ;  /* 0x000000040000795c */ /* 0x000fe20000300000 */
.L_x_36:
[----:B------:R-:W-:Y:S01]  /*7b90*/  ULEA UR6, UR10, UR37, 0x3 ;  /* 0x000000250a067291 */ /* 0x000fe2000f8e183f */
[----:B------:R-:W-:-:S08]  /*7ba0*/  SHF.L.U32 R6, R9, 0x1f, RZ ;  /* 0x0000001f09067819 */ /* 0x000fd000000006ff */
[----:B------:R-:W1:Y:S02]  /*7bb0*/  SYNCS.PHASECHK.TRANS64.TRYWAIT P3, [UR6+0x6000], R6 ;  /* 0x00600006ff0075a7 */ /* 0x000e640008060146 */
[----:B-1----:R-:W-:Y:S05]  /*7bc0*/  @!P3 BRA `(.L_x_37) ;  /* 0x0000005c0074b947 */ /* 0x002fea0003800000 */
.L_x_104:
        /* <DEDUP_REMOVED lines=12> */
.L_x_38:
[C---:B-1----:R-:W-:Y:S01]  /*7c90*/  VIADD R7, R5.reuse, 0x8 ;  /* 0x0000000805077836 */ /* 0x042fe20000000000 */
[C---:B------:R-:W-:Y:S01]  /*7ca0*/  ISETP.GE.AND P6, PT, R5.reuse, UR12, PT ;  /* 0x0000000c05007c0c */ /* 0x040fe2000bfc6270 */
[C---:B------:R-:W-:Y:S01]  /*7cb0*/  VIADD R6, R5.reuse, 0x1 ;  /* 0x0000000105067836 */ /* 0x040fe20000000000 */
[----:B------:R-:W-:Y:S01]  /*7cc0*/  P2R R21, PR, RZ, 0x4 ;  /* 0x00000004ff157803 */ /* 0x000fe20000000000 */
[----:B------:R-:W-:Y:S01]  /*7cd0*/  VIADD R13, R5, 0x9 ;  /* 0x00000009050d7836 */ /* 0x000fe20000000000 */
[----:B------:R-:W-:Y:S01]  /*7ce0*/  ISETP.GE.AND P5, PT, R7, UR12, PT ;  /* 0x0000000c07007c0c */ /* 0x000fe2000bfa6270 */
[C---:B------:R-:W-:Y:S01]  /*7cf0*/  VIADD R7, R5.reuse, 0x10 ;  /* 0x0000001005077836 */ /* 0x040fe20000000000 */
[----:B------:R-:W-:Y:S01]  /*7d00*/  ISETP.GE.AND P4, PT, R6, UR12, PT ;  /* 0x0000000c06007c0c */ /* 0x000fe2000bf86270 */
[C---:B------:R-:W-:Y:S01]  /*7d10*/  VIADD R22, R5.reuse, 0x60 ;  /* 0x0000006005167836 */ /* 0x040fe20000000000 */
[----:B------:R-:W-:Y:S01]  /*7d20*/  FSEL R105, R24, -INF , !P6 ;  /* 0xff80000018697808 */ /* 0x000fe20007000000 */
[C---:B------:R-:W-:Y:S01]  /*7d30*/  VIADD R15, R5.reuse, 0x68 ;  /* 0x00000068050f7836 */ /* 0x040fe20000000000 */
[----:B------:R-:W-:Y:S01]  /*7d40*/  FSEL R6, R26, -INF , !P6 ;  /* 0xff8000001a067808 */ /* 0x000fe20007000000 */
[----:B------:R-:W-:Y:S01]  /*7d50*/  VIADD R18, R5, 0x71 ;  /* 0x0000007105127836 */ /* 0x000fe20000000000 */
[----:B------:R-:W-:Y:S01]  /*7d60*/  ISETP.GE.AND P6, PT, R7, UR12, PT ;  /* 0x0000000c07007c0c */ /* 0x000fe2000bfc6270 */
[----:B------:R-:W-:Y:S01]  /*7d70*/  VIADD R7, R5, 0x18 ;  /* 0x0000001805077836 */ /* 0x000fe20000000000 */
        /* <DEDUP_REMOVED lines=8> */
[----:B------:R-:W-:Y:S01]  /*7e00*/  FSEL R25, R25, -INF , !P4 ;  /* 0xff80000019197808 */ /* 0x000fe20006000000 */
[----:B------:R-:W-:Y:S01]  /*7e10*/  ULEA UR6, UR7, UR37, 0x3 ;  /* 0x0000002507067291 */ /* 0x000fe2000f8e183f */
[----:B------:R-:W-:-:S02]  /*7e20*/  FSEL R27, R27, -INF , !P4 ;  /* 0xff8000001b1b7808 */ /* 0x000fc40006000000 */
[----:B------:R-:W-:Y:S01]  /*7e30*/  ISETP.GE.AND P4, PT, R13, UR12, PT ;  /* 0x0000000c0d007c0c */ /* 0x000fe2000bf86270 */
[----:B------:R-:W-:Y:S01]  /*7e40*/  VIADD R13, R5, 0x19 ;  /* 0x00000019050d7836 */ /* 0x000fe20000000000 */
[----:B------:R-:W-:Y:S02]  /*7e50*/  FSEL R32, R32, -INF , !P6 ;  /* 0xff80000020207808 */ /* 0x000fe40007000000 */
[----:B------:R-:W-:Y:S02]  /*7e60*/  FSEL R34, R34, -INF , !P6 ;  /* 0xff80000022227808 */ /* 0x000fe40007000000 */
[----:B------:R-:W-:Y:S01]  /*7e70*/  ISETP.GE.AND P6, PT, R7, UR12, PT ;  /* 0x0000000c07007c0c */ /* 0x000fe2000bfc6270 */
[----:B------:R-:W-:Y:S01]  /*7e80*/  VIADD R7, R5, 0x28 ;  /* 0x0000002805077836 */ /* 0x000fe20000000000 */
[----:B------:R-:W-:Y:S02]  /*7e90*/  FSEL R29, R29, -INF , !P3 ;  /* 0xff8000001d1d7808 */ /* 0x000fe40005800000 */
[----:B------:R-:W-:-:S02]  /*7ea0*/  FSEL R31, R31, -INF , !P3 ;  /* 0xff8000001f1f7808 */ /* 0x000fc40005800000 */
[----:B------:R-:W-:Y:S01]  /*7eb0*/  ISETP.GE.AND P3, PT, R13, UR12, PT ;  /* 0x0000000c0d007c0c */ /* 0x000fe2000bf66270 */
[----:B------:R-:W-:Y:S01]  /*7ec0*/  VIADD R13, R5, 0x21 ;  /* 0x00000021050d7836 */ /* 0x000fe20000000000 */
[----:B------:R-:W-:Y:S02]  /*7ed0*/  FMNMX R16, R6, R11, !PT ;  /* 0x0000000b06107209 */ /* 0x000fe40007800000 */
[----:B------:R-:W-:Y:S02]  /*7ee0*/  FSEL R36, R36, -INF , !P5 ;  /* 0xff80000024247808 */ /* 0x000fe40006800000 */
[----:B------:R-:W-:Y:S02]  /*7ef0*/  FSEL R38, R38, -INF , !P5 ;  /* 0xff80000026267808 */ /* 0x000fe40006800000 */
[----:B------:R-:W-:Y:S02]  /*7f00*/  ISETP.GE.AND P5, PT, R7, UR12, PT ;  /* 0x0000000c07007c0c */ /* 0x000fe4000bfa6270 */
[----:B------:R-:W-:-:S02]  /*7f10*/  FMNMX R7, R27, R16, !PT ;  /* 0x000000101b077209 */ /* 0x000fc40007800000 */
[----:B------:R-:W-:Y:S02]  /*7f20*/  FSEL R33, R33, -INF , !P4 ;  /* 0xff80000021217808 */ /* 0x000fe40006000000 */
[----:B------:R-:W-:Y:S02]  /*7f30*/  FSEL R35, R35, -INF , !P4 ;  /* 0xff80000023237808 */ /* 0x000fe40006000000 */
[----:B------:R-:W-:Y:S01]  /*7f40*/  ISETP.GE.AND P4, PT, R13, UR12, PT ;  /* 0x0000000c0d007c0c */ /* 0x000fe2000bf86270 */
[----:B------:R-:W-:Y:S01]  /*7f50*/  VIADD R13, R5, 0x29 ;  /* 0x00000029050d7836 */ /* 0x000fe20000000000 */
[----:B------:R-:W-:Y:S02]  /*7f60*/  FMNMX R16, R30, R7, !PT ;  /* 0x000000071e107209 */ /* 0x000fe40007800000 */
[----:B------:R-:W-:Y:S02]  /*7f70*/  FSEL R37, R37, -INF , !P3 ;  /* 0xff80000025257808 */ /* 0x000fe40005800000 */
[----:B------:R-:W-:-:S02]  /*7f80*/  FSEL R39, R39, -INF , !P3 ;  /* 0xff80000027277808 */ /* 0x000fc40005800000 */
[----:B------:R-:W-:Y:S01]  /*7f90*/  ISETP.GE.AND P3, PT, R13, UR12, PT ;  /* 0x0000000c0d007c0c */ /* 0x000fe2000bf66270 */
[----:B------:R-:W-:Y:S01]  /*7fa0*/  VIADD R13, R5, 0x30 ;  /* 0x00000030050d7836 */ /* 0x000fe20000000000 */
[----:B------:R-:W-:Y:S02]  /*7fb0*/  FMNMX R7, R31, R16, !PT ;  /* 0x000000101f077209 */ /* 0x000fe40007800000 */
[----:B------:R-:W-:Y:S02]  /*7fc0*/  FSEL R40, R40, -INF , !P6 ;  /* 0xff80000028287808 */ /* 0x000fe40007000000 */
[----:B------:R-:W-:Y:S02]  /*7fd0*/  FMNMX R16, R34, R7, !PT ;  /* 0x0000000722107209 */ /* 0x000fe40007800000 */
[----:B------:R-:W-:Y:S02]  /*7fe0*/  FSEL R42, R42, -INF , !P6 ;  /* 0xff8000002a2a7808 */ /* 0x000fe40007000000 */
[----:B------:R-:W-:Y:S01]  /*7ff0*/  ISETP.GE.AND P6, PT, R13, UR12, PT ;  /* 0x0000000c0d007c0c */ /* 0x000fe2000bfc6270 */
[----:B------:R-:W-:Y:S01]  /*8000*/  VIADD R13, R5, 0x31 ;  /* 0x00000031050d7836 */ /* 0x000fe20000000000 */
[----:B------:R-:W-:-:S02]  /*8010*/  FMNMX R7, R35, R16, !PT ;  /* 0x0000001023077209 */ /* 0x000fc40007800000 */
[----:B------:R-:W-:Y:S02]  /*8020*/  FSEL R41, R41, -INF , !P4 ;  /* 0xff80000029297808 */ /* 0x000fe40006000000 */
[----:B------:R-:W-:Y:S02]  /*8030*/  FSEL R43, R43, -INF , !P4 ;  /* 0xff8000002b2b7808 */ /* 0x000fe40006000000 */
[----:B------:R-:W-:Y:S01]  /*8040*/  ISETP.GE.AND P4, PT, R13, UR12, PT ;  /* 0x0000000c0d007c0c */ /* 0x000fe2000bf86270 */
[----:B------:R-:W-:Y:S01]  /*8050*/  VIADD R13, R5, 0x38 ;  /* 0x00000038050d7836 */ /* 0x000fe20000000000 */
[----:B------:R-:W-:Y:S02]  /*8060*/  FMNMX R16, R38, R7, !PT ;  /* 0x0000000726107209 */ /* 0x000fe40007800000 */
[----:B------:R-:W-:Y:S02]  /*8070*/  FSEL R44, R44, -INF , !P5 ;  /* 0xff8000002c2c7808 */ /* 0x000fe40006800000 */
[----:B------:R-:W-:-:S02]  /*8080*/  FMNMX R7, R39, R16, !PT ;  /* 0x0000001027077209 */ /* 0x000fc40007800000 */
[----:B------:R-:W-:Y:S02]  /*8090*/  FSEL R46, R46, -INF , !P5 ;  /* 0xff8000002e2e7808 */ /* 0x000fe40006800000 */
[----:B------:R-:W-:Y:S01]  /*80a0*/  ISETP.GE.AND P5, PT, R13, UR12, PT ;  /* 0x0000000c0d007c0c */ /* 0x000fe2000bfa6270 */
[----:B------:R-:W-:Y:S01]  /*80b0*/  VIADD R13, R5, 0x39 ;  /* 0x00000039050d7836 */ /* 0x000fe20000000000 */
[----:B------:R-:W-:Y:S02]  /*80c0*/  FMNMX R16, R42, R7, !PT ;  /* 0x000000072a107209 */ /* 0x000fe40007800000 */
[----:B------:R-:W-:Y:S02]  /*80d0*/  FSEL R45, R45, -INF , !P3 ;  /* 0xff8000002d2d7808 */ /* 0x000fe40005800000 */
[----:B------:R-:W-:Y:S02]  /*80e0*/  FSEL R47, R47, -INF , !P3 ;  /* 0xff8000002f2f7808 */ /* 0x000fe40005800000 */
[----:B------:R-:W-:Y:S01]  /*80f0*/  ISETP.GE.AND P3, PT, R13, UR12, PT ;  /* 0x0000000c0d007c0c */ /* 0x000fe2000bf66270 */
[----:B------:R-:W-:Y:S01]  /*8100*/  VIADD R13, R5, 0x40 ;  /* 0x00000040050d7836 */ /* 0x000fe20000000000 */
[----:B------:R-:W-:-:S02]  /*8110*/  FMNMX R7, R43, R16, !PT ;  /* 0x000000102b077209 */ /* 0x000fc40007800000 */
[----:B------:R-:W-:Y:S02]  /*8120*/  FSEL R48, R48, -INF , !P6 ;  /* 0xff80000030307808 */ /* 0x000fe40007000000 */
[----:B------:R-:W-:Y:S02]  /*8130*/  FMNMX R16, R46, R7, !PT ;  /* 0x000000072e107209 */ /* 0x000fe40007800000 */
[----:B------:R-:W-:Y:S02]  /*8140*/  FSEL R50, R50, -INF , !P6 ;  /* 0xff80000032327808 */ /* 0x000fe40007000000 */
[----:B------:R-:W-:Y:S01]  /*8150*/  ISETP.GE.AND P6, PT, R13, UR12, PT ;  /* 0x0000000c0d007c0c */ /* 0x000fe2000bfc6270 */
[----:B------:R-:W-:Y:S01]  /*8160*/  VIADD R13, R5, 0x41 ;  /* 0x00000041050d7836 */ /* 0x000fe20000000000 */
[----:B------:R-:W-:Y:S02]  /*8170*/  FMNMX R7, R47, R16, !PT ;  /* 0x000000102f077209 */ /* 0x000fe40007800000 */
[----:B------:R-:W-:-:S02]  /*8180*/  FSEL R49, R49, -INF , !P4 ;  /* 0xff80000031317808 */ /* 0x000fc40006000000 */
[----:B------:R-:W-:Y:S02]  /*8190*/  FSEL R51, R51, -INF , !P4 ;  /* 0xff80000033337808 */ /* 0x000fe40006000000 */
[----:B------:R-:W-:Y:S01]  /*81a0*/  ISETP.GE.AND P4, PT, R13, UR12, PT ;  /* 0x0000000c0d007c0c */ /* 0x000fe2000bf86270 */
[----:B------:R-:W-:Y:S01]  /*81b0*/  VIADD R13, R5, 0x48 ;  /* 0x00000048050d7836 */ /* 0x000fe20000000000 */
[----:B------:R-:W-:Y:S02]  /*81c0*/  FMNMX R16, R50, R7, !PT ;  /* 0x0000000732107209 */ /* 0x000fe40007800000 */
[----:B------:R-:W-:Y:S02]  /*81d0*/  FSEL R54, R54, -INF , !P5 ;  /* 0xff80000036367808 */ /* 0x000fe40006800000 */
[----:B------:R-:W-:Y:S02]  /*81e0*/  FMNMX R7, R51, R16, !PT ;  /* 0x0000001033077209 */ /* 0x000fe40007800000 */
[----:B------:R-:W-:-:S02]  /*81f0*/  FSEL R52, R52, -INF , !P5 ;  /* 0xff80000034347808 */ /* 0x000fc40006800000 */
[----:B------:R-:W-:Y:S01]  /*8200*/  ISETP.GE.AND P5, PT, R13, UR12, PT ;  /* 0x0000000c0d007c0c */ /* 0x000fe2000bfa6270 */
[----:B------:R-:W-:Y:S01]  /*8210*/  VIADD R13, R5, 0x49 ;  /* 0x00000049050d7836 */ /* 0x000fe20000000000 */
[----:B------:R-:W-:Y:S02]  /*8220*/  FSEL R55, R55, -INF , !P3 ;  /* 0xff80000037377808 */ /* 0x000fe40005800000 */
[----:B------:R-:W-:Y:S02]  /*8230*/  FMNMX R16, R54, R7, !PT ;  /* 0x0000000736107209 */ /* 0x000fe40007800000 */
[----:B------:R-:W-:Y:S02]  /*8240*/  FSEL R53, R53, -INF , !P3 ;  /* 0xff80000035357808 */ /* 0x000fe40005800000 */
[----:B------:R-:W-:Y:S01]  /*8250*/  ISETP.GE.AND P3, PT, R13, UR12, PT ;  /* 0x0000000c0d007c0c */ /* 0x000fe2000bf66270 */
[----:B------:R-:W-:Y:S01]  /*8260*/  VIADD R13, R5, 0x50 ;  /* 0x00000050050d7836 */ /* 0x000fe20000000000 */
[----:B------:R-:W-:-:S02]  /*8270*/  FSEL R58, R58, -INF , !P6 ;  /* 0xff8000003a3a7808 */ /* 0x000fc40007000000 */
[----:B------:R-:W-:Y:S02]  /*8280*/  FMNMX R7, R55, R16, !PT ;  /* 0x0000001037077209 */ /* 0x000fe40007800000 */
        /* <DEDUP_REMOVED lines=8> */
[----:B------:R-:W-:Y:S01]  /*8310*/  ISETP.GE.AND P4, PT, R13, UR12, PT ;  /* 0x0000000c0d007c0c */ /* 0x000fe2000bf86270 */
[----:B------:R-:W-:Y:S01]  /*8320*/  VIADD R13, R5, 0x58 ;  /* 0x00000058050d7836 */ /* 0x000fe20000000000 */
[----:B------:R-:W-:Y:S02]  /*8330*/  FSEL R63, R63, -INF , !P3 ;  /* 0xff8000003f3f7808 */ /* 0x000fe40005800000 */
[----:B------:R-:W-:Y:S02]  /*8340*/  FMNMX R16, R62, R7, !PT ;  /* 0x000000073e107209 */ /* 0x000fe40007800000 */
        /* <DEDUP_REMOVED lines=8> */
[----:B------:R-:W-:Y:S01]  /*83d0*/  ISETP.GE.AND P3, PT, R13, UR12, PT ;  /* 0x0000000c0d007c0c */ /* 0x000fe2000bf66270 */
[----:B------:R-:W-:Y:S01]  /*83e0*/  VIADD R13, R5, 0x61 ;  /* 0x00000061050d7836 */ /* 0x000fe20000000000 */
[----:B------:R-:W-:Y:S02]  /*83f0*/  FSEL R70, R70, -INF , !P5 ;  /* 0xff80000046467808 */ /* 0x000fe40006800000 */
[----:B------:R-:W-:Y:S02]  /*8400*/  FMNMX R7, R67, R16, !PT ;  /* 0x0000001043077209 */ /* 0x000fe40007800000 */
[----:B------:R-:W-:Y:S02]  /*8410*/  ISETP.GE.AND P2, PT, R22, UR12, PT ;  /* 0x0000000c16007c0c */ /* 0x000fe4000bf46270 */
[----:B------:R-:W-:Y:S02]  /*8420*/  FSEL R71, R71, -INF , !P3 ;  /* 0xff80000047477808 */ /* 0x000fe40005800000 */
[----:B------:R-:W-:-:S02]  /*8430*/  FMNMX R16, R70, R7, !PT ;  /* 0x0000000746107209 */ /* 0x000fc40007800000 */
[----:B------:R-:W-:Y:S02]  /*8440*/  P2R R19, PR, RZ, 0x2 ;  /* 0x00000002ff137803 */ /* 0x000fe40000000000 */
[----:B------:R-:W-:Y:S01]  /*8450*/  ISETP.GE.AND P1, PT, R13, UR12, PT ;  /* 0x0000000c0d007c0c */ /* 0x000fe2000bf26270 */
[----:B------:R-:W-:Y:S01]  /*8460*/  VIADD R13, R5, 0x69 ;  /* 0x00000069050d7836 */ /* 0x000fe20000000000 */
[----:B------:R-:W-:Y:S02]  /*8470*/  FSEL R74, R74, -INF , !P2 ;  /* 0xff8000004a4a7808 */ /* 0x000fe40005000000 */
[----:B------:R-:W-:Y:S02]  /*8480*/  FMNMX R7, R71, R16, !PT ;  /* 0x0000001047077209 */ /* 0x000fe40007800000 */
[----:B------:R-:W-:Y:S02]  /*8490*/  P2R R20, PR, RZ, 0x1 ;  /* 0x00000001ff147803 */ /* 0x000fe40000000000 */
[----:B------:R-:W-:-:S02]  /*84a0*/  ISETP.GE.AND P0, PT, R15, UR12, PT ;  /* 0x0000000c0f007c0c */ /* 0x000fc4000bf06270 */
[----:B------:R-:W-:Y:S02]  /*84b0*/  FSEL R75, R75, -INF , !P1 ;  /* 0xff8000004b4b7808 */ /* 0x000fe40004800000 */
[----:B------:R-:W-:Y:S02]  /*84c0*/  FMNMX R16, R74, R7, !PT ;  /* 0x000000074a107209 */ /* 0x000fe40007800000 */
[----:B------:R-:W-:Y:S01]  /*84d0*/  ISETP.GE.AND P2, PT, R13, UR12, PT ;  /* 0x0000000c0d007c0c */ /* 0x000fe2000bf46270 */
[----:B------:R-:W-:Y:S01]  /*84e0*/  VIADD R13, R5, 0x70 ;  /* 0x00000070050d7836 */ /* 0x000fe20000000000 */
[----:B------:R-:W-:Y:S02]  /*84f0*/  FSEL R78, R78, -INF , !P0 ;  /* 0xff8000004e4e7808 */ /* 0x000fe40004000000 */
[----:B------:R-:W-:Y:S02]  /*8500*/  FMNMX R7, R75, R16, !PT ;  /* 0x000000104b077209 */ /* 0x000fe40007800000 */
[----:B------:R-:W-:-:S02]  /*8510*/  FSEL R69, R69, -INF , !P3 ;  /* 0xff80000045457808 */ /* 0x000fc40005800000 */
[----:B------:R-:W-:Y:S02]  /*8520*/  FSEL R79, R79, -INF , !P2 ;  /* 0xff8000004f4f7808 */ /* 0x000fe40005000000 */
[----:B------:R-:W-:Y:S02]  /*8530*/  FMNMX R16, R78, R7, !PT ;  /* 0x000000074e107209 */ /* 0x000fe40007800000 */
[----:B------:R-:W-:Y:S02]  /*8540*/  ISETP.GE.AND P3, PT, R13, UR12, PT ;  /* 0x0000000c0d007c0c */ /* 0x000fe4000bf66270 */
[----:B------:R-:W-:Y:S02]  /*8550*/  FSEL R65, R65, -INF , !P4 ;  /* 0xff80000041417808 */ /* 0x000fe40006000000 */
[----:B------:R-:W-:Y:S02]  /*8560*/  FSEL R82, R82, -INF , !P3 ;  /* 0xff80000052527808 */ /* 0x000fe40005800000 */
[----:B------:R-:W-:-:S02]  /*8570*/  FMNMX R7, R79, R16, !PT ;  /* 0x000000104f077209 */ /* 0x000fc40007800000 */
[----:B------:R-:W-:Y:S02]  /*8580*/  ISETP.GE.AND P4, PT, R18, UR12, PT ;  /* 0x0000000c12007c0c */ /* 0x000fe4000bf86270 */
[----:B------:R-:W-:Y:S02]  /*8590*/  FSEL R68, R68, -INF , !P5 ;  /* 0xff80000044447808 */ /* 0x000fe40006800000 */
[----:B------:R-:W-:Y:S02]  /*85a0*/  FSEL R83, R83, -INF , !P4 ;  /* 0xff80000053537808 */ /* 0x000fe40006000000 */
[----:B------:R-:W-:Y:S02]  /*85b0*/  FMNMX R16, R82, R7, !PT ;  /* 0x0000000752107209 */ /* 0x000fe40007800000 */
[----:B------:R-:W-:Y:S02]  /*85c0*/  ISETP.GE.AND P5, PT, R23, UR12, PT ;  /* 0x0000000c17007c0c */ /* 0x000fe4000bfa6270 */
[----:B------:R-:W-:-:S02]  /*85d0*/  FSEL R64, R64, -INF , !P6 ;  /* 0xff80000040407808 */ /* 0x000fc40007000000 */
[----:B------:R-:W-:Y:S02]  /*85e0*/  FSEL R86, R86, -INF , !P5 ;  /* 0xff80000056567808 */ /* 0x000fe40006800000 */
[----:B------:R-:W-:Y:S02]  /*85f0*/  FMNMX R7, R83, R16, !PT ;  /* 0x0000001053077209 */ /* 0x000fe40007800000 */
[----:B------:R-:W-:Y:S02]  /*8600*/  ISETP.GE.AND P6, PT, R24, UR12, PT ;  /* 0x0000000c18007c0c */ /* 0x000fe4000bfc6270 */
[----:B------:R-:W-:Y:S02]  /*8610*/  FMNMX R16, R86, R7, !PT ;  /* 0x0000000756107209 */ /* 0x000fe40007800000 */
[----:B------:R-:W-:Y:S02]  /*8620*/  FSEL R87, R87, -INF , !P6 ;  /* 0xff80000057577808 */ /* 0x000fe40007000000 */
[----:B------:R-:W-:-:S02]  /*8630*/  P2R R15, PR, RZ, 0x1 ;  /* 0x00000001ff0f7803 */ /* 0x000fc40000000000 */
[----:B------:R-:W-:Y:S02]  /*8640*/  FMNMX R16, R87, R16, !PT ;  /* 0x0000001057107209 */ /* 0x000fe40007800000 */
[----:B------:R-:W-:Y:S02]  /*8650*/  FSEL R84, R84, -INF , !P5 ;  /* 0xff80000054547808 */ /* 0x000fe40006800000 */
[----:B------:R-:W-:Y:S01]  /*8660*/  FSEL R80, R80, -INF , !P3 ;  /* 0xff80000050507808 */ /* 0x000fe20005800000 */
[----:B------:R-:W1:Y:S01]  /*8670*/  SHFL.BFLY PT, R7, R16, 0x1, 0x1f ;  /* 0x0c201f0010077f89 */ /* 0x000e6200000e0000 */
[----:B------:R-:W-:Y:S02]  /*8680*/  FSEL R85, R85, -INF , !P6 ;  /* 0xff80000055557808 */ /* 0x000fe40007000000 */
[----:B------:R-:W-:Y:S02]  /*8690*/  P2R R17, PR, RZ, 0x2 ;  /* 0x00000002ff117803 */ /* 0x000fe40000000000 */
[----:B------:R-:W-:-:S02]  /*86a0*/  ISETP.GE.AND P1, PT, R22, UR12, PT ;  /* 0x0000000c16007c0c */ /* 0x000fc4000bf26270 */
[----:B------:R-:W-:Y:S02]  /*86b0*/  FSEL R81, R81, -INF , !P4 ;  /* 0xff80000051517808 */ /* 0x000fe40006000000 */
[----:B------:R-:W-:Y:S02]  /*86c0*/  FSEL R72, R72, -INF , !P1 ;  /* 0xff80000048487808 */ /* 0x000fe40004800000 */
[----:B------:R-:W-:Y:S02]  /*86d0*/  ISETP.NE.AND P1, PT, R17, RZ, PT ;  /* 0x000000ff1100720c */ /* 0x000fe40003f25270 */
[----:B------:R-:W-:Y:S02]  /*86e0*/  FSEL R77, R77, -INF , !P2 ;  /* 0xff8000004d4d7808 */ /* 0x000fe40005000000 */
[----:B------:R-:W-:Y:S02]  /*86f0*/  FSEL R73, R73, -INF , !P1 ;  /* 0xff80000049497808 */ /* 0x000fe40004800000 */
[----:B------:R-:W-:-:S02]  /*8700*/  ISETP.NE.AND P1, PT, R19, RZ, PT ;  /* 0x000000ff1300720c */ /* 0x000fc40003f25270 */
[----:B------:R-:W-:Y:S02]  /*8710*/  ISETP.NE.AND P2, PT, R21, RZ, PT ;  /* 0x000000ff1500720c */ /* 0x000fe40003f45270 */
[----:B-1----:R-:W-:-:S05]  /*8720*/  FMNMX R13, R16, R7, !PT ;  /* 0x00000007100d7209 */ /* 0x002fca0007800000 */
[----:B------:R-:W1:Y:S02]  /*8730*/  SHFL.BFLY PT, R18, R13, 0x2, 0x1f ;  /* 0x0c401f000d127f89 */ /* 0x000e6400000e0000 */
[----:B-1----:R-:W-:-:S04]  /*8740*/  FMNMX R7, R13, R18, !PT ;  /* 0x000000120d077209 */ /* 0x002fc80007800000 */
[----:B------:R-:W-:-:S04]  /*8750*/  FSETP.NEU.AND P0, PT, R7, -INF , PT ;  /* 0xff8000000700780b */ /* 0x000fc80003f0d000 */
[----:B------:R-:W-:Y:S02]  /*8760*/  FSEL R26, R7, RZ, P0 ;  /* 0x000000ff071a7208 */ /* 0x000fe40000000000 */
[----:B------:R-:W-:-:S03]  /*8770*/  ISETP.NE.AND P0, PT, R15, RZ, PT ;  /* 0x000000ff0f00720c */ /* 0x000fc60003f05270 */
[----:B------:R-:W-:Y:S01]  /*8780*/  FMUL R104, R26, UR13 ;  /* 0x0000000d1a687c20 */ /* 0x000fe20008400000 */
[----:B------:R-:W-:Y:S01]  /*8790*/  FSEL R76, R76, -INF , !P0 ;  /* 0xff8000004c4c7808 */ /* 0x000fe20004000000 */
[----:B------:R-:W-:-:S01]  /*87a0*/  FADD R26, -R26, R11 ;  /* 0x0000000b1a1a7221 */ /* 0x000fc20000000100 */
[----:B------:R-:W-:Y:S01]  /*87b0*/  ISETP.NE.AND P0, PT, R20, RZ, PT ;  /* 0x000000ff1400720c */ /* 0x000fe20003f05270 */
[----:B------:R-:W-:-:S01]  /*87c0*/  FFMA R30, R30, UR13, -R104 ;  /* 0x0000000d1e1e7c23 */ /* 0x000fc20008000868 */
[--C-:B------:R-:W-:Y:S01]  /*87d0*/  FFMA R6, R6, UR13, -R104.reuse ;  /* 0x0000000d06067c23 */ /* 0x100fe20008000868 */
[----:B------:R-:W-:-:S01]  /*87e0*/  FFMA R31, R31, UR13, -R104 ;  /* 0x0000000d1f1f7c23 */ /* 0x000fc20008000868 */
[--C-:B------:R-:W-:Y:S01]  /*87f0*/  FFMA R27, R27, UR13, -R104.reuse ;  /* 0x0000000d1b1b7c23 */ /* 0x100fe20008000868 */
[----:B------:R-:W-:-:S01]  /*8800*/  FFMA R20, R38, UR13, -R104 ;  /* 0x0000000d26147c23 */ /* 0x000fc20008000868 */
[----:B------:R-:W-:Y:S01]  /*8810*/  FSETP.GEU.AND P5, PT, R30, -126, PT ;  /* 0xc2fc00001e00780b */ /* 0x000fe20003fae000 */
[----:B------:R-:W-:-:S01]  /*8820*/  FFMA R34, R34, UR13, -R104 ;  /* 0x0000000d22227c23 */ /* 0x000fc20008000868 */
[----:B------:R-:W-:Y:S01]  /*8830*/  FSETP.GEU.AND P3, PT, R6, -126, PT ;  /* 0xc2fc00000600780b */ /* 0x000fe20003f6e000 */
[----:B------:R-:W-:-:S01]  /*8840*/  FFMA R39, R39, UR13, -R104 ;  /* 0x0000000d27277c23 */ /* 0x000fc20008000868 */
[----:B------:R-:W-:Y:S01]  /*8850*/  FSETP.GEU.AND P6, PT, R31, -126, PT ;  /* 0xc2fc00001f00780b */ /* 0x000fe20003fce000 */
[----:B------:R-:W-:-:S01]  /*8860*/  FFMA R19, R35, UR13, -R104 ;  /* 0x0000000d23137c23 */ /* 0x000fc20008000868 */
[----:B------:R-:W-:Y:S01]  /*8870*/  FSETP.GEU.AND P4, PT, R27, -126, PT ;  /* 0xc2fc00001b00780b */ /* 0x000fe20003f8e000 */
[----:B------:R-:W-:-:S01]  /*8880*/  FFMA R22, R42, UR13, -R104 ;  /* 0x0000000d2a167c23 */ /* 0x000fc20008000868 */
[--C-:B------:R-:W-:Y:S01]  /*8890*/  FFMA R24, R46, UR13, -R104.reuse ;  /* 0x0000000d2e187c23 */ /* 0x100fe20008000868 */
[----:B------:R-:W-:-:S01]  /*88a0*/  FFMA R47, R47, UR13, -R104 ;  /* 0x0000000d2f2f7c23 */ /* 0x000fc20008000868 */
[--C-:B------:R-:W-:Y:S01]  /*88b0*/  FFMA R43, R43, UR13, -R104.reuse ;  /* 0x0000000d2b2b7c23 */ /* 0x100fe20008000868 */
[----:B------:R-:W-:-:S01]  /*88c0*/  FFMA R55, R55, UR13, -R104 ;  /* 0x0000000d37377c23 */ /* 0x000fc20008000868 */
[--C-:B------:R-:W-:Y:S01]  /*88d0*/  FFMA R51, R51, UR13, -R104.reuse ;  /* 0x0000000d33337c23 */ /* 0x100fe20008000868 */
[----:B------:R-:W-:Y:S01]  /*88e0*/  @!P5 FMUL R30, R30, 0.5 ;  /* 0x3f0000001e1ed820 */ /* 0x000fe20000400000 */
[--C-:B------:R-:W-:Y:S01]  /*88f0*/  FFMA R46, R63, UR13, -R104.reuse ;  /* 0x0000000d3f2e7c23 */ /* 0x100fe20008000868 */
[----:B------:R-:W-:Y:S01]  /*8900*/  @!P3 FMUL R6, R6, 0.5 ;  /* 0x3f0000000606b820 */ /* 0x000fe20000400000 */
[--C-:B------:R-:W-:Y:S01]  /*8910*/  FFMA R38, R58, UR13, -R104.reuse ;  /* 0x0000000d3a267c23 */ /* 0x100fe20008000868 */
[----:B------:R-:W-:Y:S01]  /*8920*/  @!P6 FMUL R31, R31, 0.5 ;  /* 0x3f0000001f1fe820 */ /* 0x000fe20000400000 */
[----:B------:R1:W2:Y:S01]  /*8930*/  MUFU.EX2 R16, R30 ;  /* 0x0000001e00107308 */ /* 0x0002a20000000800 */
[----:B------:R-:W-:Y:S01]  /*8940*/  @!P4 FMUL R27, R27, 0.5 ;  /* 0x3f0000001b1bc820 */ /* 0x000fe20000400000 */
[--C-:B------:R-:W-:Y:S01]  /*8950*/  FFMA R62, R62, UR13, -R104.reuse ;  /* 0x0000000d3e3e7c23 */ /* 0x100fe20008000868 */
[----:B------:R-:W-:-:S01]  /*8960*/  FFMA R42, R59, UR13, -R104 ;  /* 0x0000000d3b2a7c23 */ /* 0x000fc20008000868 */
[--C-:B------:R-:W-:Y:S01]  /*8970*/  FFMA R70, R70, UR13, -R104.reuse ;  /* 0x0000000d46467c23 */ /* 0x100fe20008000868 */
[----:B------:R-:W-:-:S01]  /*8980*/  FFMA R66, R66, UR13, -R104 ;  /* 0x0000000d42427c23 */ /* 0x000fc20008000868 */
[--C-:B------:R-:W-:Y:S01]  /*8990*/  FFMA R78, R78, UR13, -R104.reuse ;  /* 0x0000000d4e4e7c23 */ /* 0x100fe20008000868 */
[----:B------:R-:W-:-:S01]  /*89a0*/  FFMA R75, R75, UR13, -R104 ;  /* 0x0000000d4b4b7c23 */ /* 0x000fc20008000868 */
[----:B------:R3:W4:Y:S01]  /*89b0*/  MUFU.EX2 R13, R6 ;  /* 0x00000006000d7308 */ /* 0x0007220000000800 */
[----:B-1----:R-:W-:-:S01]  /*89c0*/  FFMA R30, R50, UR13, -R104 ;  /* 0x0000000d321e7c23 */ /* 0x002fc20008000868 */
[--C-:B------:R-:W-:Y:S01]  /*89d0*/  FFMA R50, R67, UR13, -R104.reuse ;  /* 0x0000000d43327c23 */ /* 0x100fe20008000868 */
[----:B------:R-:W-:-:S01]  /*89e0*/  FFMA R82, R82, UR13, -R104 ;  /* 0x0000000d52527c23 */ /* 0x000fc20008000868 */
[--C-:B------:R-:W-:Y:S01]  /*89f0*/  FFMA R86, R86, UR13, -R104.reuse ;  /* 0x0000000d56567c23 */ /* 0x100fe20008000868 */
[----:B------:R-:W-:-:S01]  /*8a00*/  FFMA R87, R87, UR13, -R104 ;  /* 0x0000000d57577c23 */ /* 0x000fc20008000868 */
[----:B------:R-:W-:Y:S01]  /*8a10*/  FFMA R83, R83, UR13, -R104 ;  /* 0x0000000d53537c23 */ /* 0x000fe20008000868 */
[----:B------:R-:W-:Y:S01]  /*8a20*/  FMUL R26, R26, UR13 ;  /* 0x0000000d1a1a7c20 */ /* 0x000fe20008400000 */
[----:B------:R-:W1:Y:S01]  /*8a30*/  MUFU.EX2 R17, R31 ;  /* 0x0000001f00117308 */ /* 0x000e620000000800 */
[----:B--2---:R-:W-:Y:S01]  /*8a40*/  @!P5 FMUL R16, R16, R16 ;  /* 0x000000101010d220 */ /* 0x004fe20000400000 */
[----:B------:R-:W-:-:S02]  /*8a50*/  FSETP.GEU.AND P5, PT, R20, -126, PT ;  /* 0xc2fc00001400780b */ /* 0x000fc40003fae000 */
[----:B---3--:R-:W-:-:S04]  /*8a60*/  FMNMX R6, R105, R10, !PT ;  /* 0x0000000a69067209 */ /* 0x008fc80007800000 */
[----:B------:R-:W2:Y:S01]  /*8a70*/  MUFU.EX2 R15, R27 ;  /* 0x0000001b000f7308 */ /* 0x000ea20000000800 */
[----:B----4-:R-:W-:Y:S01]  /*8a80*/  @!P3 FMUL R13, R13, R13 ;  /* 0x0000000d0d0db220 */ /* 0x010fe20000400000 */
[----:B------:R-:W-:Y:S02]  /*8a90*/  FSETP.GEU.AND P3, PT, R34, -126, PT ;  /* 0xc2fc00002200780b */ /* 0x000fe40003f6e000 */
[----:B------:R-:W-:-:S03]  /*8aa0*/  FMNMX R21, R25, R6, !PT ;  /* 0x0000000619157209 */ /* 0x000fc60007800000 */
[----:B------:R-:W-:Y:S01]  /*8ab0*/  @!P5 FMUL R20, R20, 0.5 ;  /* 0x3f0000001414d820 */ /* 0x000fe20000400000 */
[----:B------:R-:W-:Y:S01]  /*8ac0*/  FMNMX R6, R28, R21, !PT ;  /* 0x000000151c067209 */ /* 0x000fe20007800000 */
[----:B-1----:R-:W-:Y:S01]  /*8ad0*/  @!P6 FMUL R17, R17, R17 ;  /* 0x000000111111e220 */ /* 0x002fe20000400000 */
[----:B------:R-:W-:Y:S02]  /*8ae0*/  FSETP.GEU.AND P6, PT, R39, -126, PT ;  /* 0xc2fc00002700780b */ /* 0x000fe40003fce000 */
[----:B------:R-:W-:Y:S01]  /*8af0*/  FMNMX R23, R29, R6, !PT ;  /* 0x000000061d177209 */ /* 0x000fe20007800000 */
[----:B------:R-:W1:Y:S02]  /*8b00*/  MUFU.EX2 R20, R20 ;  /* 0x0000001400147308 */ /* 0x000e640000000800 */
[----:B------:R-:W-:Y:S01]  /*8b10*/  @!P3 FMUL R34, R34, 0.5 ;  /* 0x3f0000002222b820 */ /* 0x000fe20000400000 */
[----:B------:R-:W-:Y:S01]  /*8b20*/  FMNMX R6, R32, R23, !PT ;  /* 0x0000001720067209 */ /* 0x000fe20007800000 */
[----:B--2---:R-:W-:Y:S01]  /*8b30*/  @!P4 FMUL R15, R15, R15 ;  /* 0x0000000f0f0fc220 */ /* 0x004fe20000400000 */
[----:B------:R-:W-:-:S02]  /*8b40*/  FSETP.GEU.AND P4, PT, R19, -126, PT ;  /* 0xc2fc00001300780b */ /* 0x000fc40003f8e000 */
[----:B------:R-:W-:Y:S01]  /*8b50*/  FMNMX R23, R33, R6, !PT ;  /* 0x0000000621177209 */ /* 0x000fe20007800000 */
[----:B------:R2:W3:Y:S02]  /*8b60*/  MUFU.EX2 R18, R34 ;  /* 0x0000002200127308 */ /* 0x0004e40000000800 */
[----:B------:R-:W-:Y:S01]  /*8b70*/  @!P6 FMUL R39, R39, 0.5 ;  /* 0x3f0000002727e820 */ /* 0x000fe20000400000 */
[----:B------:R-:W-:-:S04]  /*8b80*/  FMNMX R6, R36, R23, !PT ;  /* 0x0000001724067209 */ /* 0x000fc80007800000 */
[----:B------:R-:W-:Y:S01]  /*8b90*/  FMNMX R27, R37, R6, !PT ;  /* 0x00000006251b7209 */ /* 0x000fe20007800000 */
[----:B------:R-:W4:Y:S01]  /*8ba0*/  MUFU.EX2 R21, R39 ;  /* 0x0000002700157308 */ /* 0x000f220000000800 */
[----:B-1----:R-:W-:Y:S01]  /*8bb0*/  @!P5 FMUL R20, R20, R20 ;  /* 0x000000141414d220 */ /* 0x002fe20000400000 */
[----:B------:R-:W-:Y:S01]  /*8bc0*/  @!P4 FMUL R19, R19, 0.5 ;  /* 0x3f0000001313c820 */ /* 0x000fe20000400000 */
[----:B------:R-:W-:Y:S01]  /*8bd0*/  FSETP.GEU.AND P5, PT, R24, -126, PT ;  /* 0xc2fc00001800780b */ /* 0x000fe20003fae000 */
[--C-:B--2---:R-:W-:Y:S01]  /*8be0*/  FFMA R34, R54, UR13, -R104.reuse ;  /* 0x0000000d36227c23 */ /* 0x104fe20008000868 */
[----:B------:R-:W-:Y:S01]  /*8bf0*/  FMNMX R6, R40, R27, !PT ;  /* 0x0000001b28067209 */ /* 0x000fe20007800000 */
[----:B------:R-:W-:Y:S02]  /*8c00*/  FFMA R54, R71, UR13, -R104 ;  /* 0x0000000d47367c23 */ /* 0x000fe40008000868 */
[----:B------:R-:W1:Y:S01]  /*8c10*/  MUFU.EX2 R19, R19 ;  /* 0x0000001300137308 */ /* 0x000e620000000800 */
[----:B---3--:R-:W-:Y:S01]  /*8c20*/  @!P3 FMUL R18, R18, R18 ;  /* 0x000000121212b220 */ /* 0x008fe20000400000 */
[----:B------:R-:W-:-:S02]  /*8c30*/  FSETP.GEU.AND P3, PT, R22, -126, PT ;  /* 0xc2fc00001600780b */ /* 0x000fc40003f6e000 */
[----:B------:R-:W-:-:S04]  /*8c40*/  FMNMX R27, R41, R6, !PT ;  /* 0x00000006291b7209 */ /* 0x000fc80007800000 */
[----:B------:R-:W-:Y:S01]  /*8c50*/  @!P5 FMUL R24, R24, 0.5 ;  /* 0x3f0000001818d820 */ /* 0x000fe20000400000 */
[----:B----4-:R-:W-:Y:S01]  /*8c60*/  @!P6 FMUL R21, R21, R21 ;  /* 0x000000151515e220 */ /* 0x010fe20000400000 */
        /* <DEDUP_REMOVED lines=21> */
[----:B------:R-:W-:Y:S01]  /*8dc0*/  FMNMX R35, R57, R6, !PT ;  /* 0x0000000639237209 */ /* 0x000fe20007800000 */
[----:B---3--:R-:W-:Y:S01]  /*8dd0*/  @!P6 FMUL R27, R27, R27 ;  /* 0x0000001b1b1be220 */ /* 0x008fe20000400000 */
[----:B------:R-:W-:Y:S01]  /*8de0*/  FSETP.GEU.AND P6, PT, R55, -126, PT ;  /* 0xc2fc00003700780b */ /* 0x000fe20003fce000 */
[----:B------:R-:W-:Y:S01]  /*8df0*/  @!P5 FMUL R34, R34, 0.5 ;  /* 0x3f0000002222d820 */ /* 0x000fe20000400000 */
[----:B------:R-:W-:-:S03]  /*8e00*/  FMNMX R6, R60, R35, !PT ;  /* 0x000000233c067209 */ /* 0x000fc60007800000 */
[----:B------:R-:W-:Y:S01]  /*8e10*/  @!P3 FMUL R30, R30, 0.5 ;  /* 0x3f0000001e1eb820 */ /* 0x000fe20000400000 */
[----:B------:R-:W-:Y:S01]  /*8e20*/  FMNMX R39, R61, R6, !PT ;  /* 0x000000063d277209 */ /* 0x000fe20007800000 */
[----:B--2---:R-:W-:Y:S01]  /*8e30*/  @!P4 FMUL R23, R23, R23 ;  /* 0x000000171717c220 */ /* 0x004fe20000400000 */
[----:B------:R-:W-:Y:S01]  /*8e40*/  FSETP.GEU.AND P4, PT, R51, -126, PT ;  /* 0xc2fc00003300780b */ /* 0x000fe20003f8e000 */
[----:B------:R-:W1:Y:S01]  /*8e50*/  MUFU.EX2 R34, R34 ;  /* 0x0000002200227308 */ /* 0x000e620000000800 */
[----:B------:R-:W-:-:S03]  /*8e60*/  FMNMX R6, R64, R39, !PT ;  /* 0x0000002740067209 */ /* 0x000fc60007800000 */
[----:B------:R-:W-:Y:S01]  /*8e70*/  @!P6 FMUL R55, R55, 0.5 ;  /* 0x3f0000003737e820 */ /* 0x000fe20000400000 */
[----:B------:R-:W-:-:S03]  /*8e80*/  FMNMX R39, R65, R6, !PT ;  /* 0x0000000641277209 */ /* 0x000fc60007800000 */
[----:B------:R-:W2:Y:S01]  /*8e90*/  MUFU.EX2 R35, R55 ;  /* 0x0000003700237308 */ /* 0x000ea20000000800 */
[----:B------:R-:W-:-:S03]  /*8ea0*/  FMNMX R6, R68, R39, !PT ;  /* 0x0000002744067209 */ /* 0x000fc60007800000 */
[----:B------:R-:W-:Y:S01]  /*8eb0*/  @!P4 FMUL R51, R51, 0.5 ;  /* 0x3f0000003333c820 */ /* 0x000fe20000400000 */
[----:B------:R-:W-:-:S03]  /*8ec0*/  FMNMX R39, R69, R6, !PT ;  /* 0x0000000645277209 */ /* 0x000fc60007800000 */
[----:B------:R-:W3:Y:S01]  /*8ed0*/  MUFU.EX2 R30, R30 ;  /* 0x0000001e001e7308 */ /* 0x000ee20000000800 */
[----:B-1----:R-:W-:Y:S01]  /*8ee0*/  @!P5 FMUL R34, R34, R34 ;  /* 0x000000222222d220 */ /* 0x002fe20000400000 */
[----:B------:R-:W-:Y:S02]  /*8ef0*/  FSETP.GEU.AND P5, PT, R62, -126, PT ;  /* 0xc2fc00003e00780b */ /* 0x000fe40003fae000 */
[----:B------:R-:W-:-:S04]  /*8f00*/  FMNMX R6, R72, R39, !PT ;  /* 0x0000002748067209 */ /* 0x000fc80007800000 */
[----:B------:R1:W4:Y:S01]  /*8f10*/  MUFU.EX2 R31, R51 ;  /* 0x00000033001f7308 */ /* 0x0003220000000800 */
[----:B--2---:R-:W-:Y:S01]  /*8f20*/  @!P6 FMUL R35, R35, R35 ;  /* 0x000000232323e220 */ /* 0x004fe20000400000 */
[----:B------:R-:W-:Y:S02]  /*8f30*/  FSETP.GEU.AND P6, PT, R46, -126, PT ;  /* 0xc2fc00002e00780b */ /* 0x000fe40003fce000 */
[----:B------:R-:W-:-:S03]  /*8f40*/  FMNMX R43, R73, R6, !PT ;  /* 0x00000006492b7209 */ /* 0x000fc60007800000 */
[----:B------:R-:W-:Y:S01]  /*8f50*/  @!P5 FMUL R62, R62, 0.5 ;  /* 0x3f0000003e3ed820 */ /* 0x000fe20000400000 */
[----:B------:R-:W-:Y:S01]  /*8f60*/  FMNMX R6, R76, R43, !PT ;  /* 0x0000002b4c067209 */ /* 0x000fe20007800000 */
[----:B---3--:R-:W-:Y:S01]  /*8f70*/  @!P3 FMUL R30, R30, R30 ;  /* 0x0000001e1e1eb220 */ /* 0x008fe20000400000 */
[----:B------:R-:W-:Y:S01]  /*8f80*/  FSETP.GEU.AND P3, PT, R38, -126, PT ;  /* 0xc2fc00002600780b */ /* 0x000fe20003f6e000 */
[----:B------:R2:W3:Y:S01]  /*8f90*/  MUFU.EX2 R39, R62 ;  /* 0x0000003e00277308 */ /* 0x0004e20000000800 */
[----:B------:R-:W-:Y:S01]  /*8fa0*/  FMNMX R43, R77, R6, !PT ;  /* 0x000000064d2b7209 */ /* 0x000fe20007800000 */
[----:B-1----:R-:W-:Y:S02]  /*8fb0*/  FFMA R51, R74, UR13, -R104 ;  /* 0x0000000d4a337c23 */ /* 0x002fe40008000868 */
[----:B------:R-:W-:Y:S01]  /*8fc0*/  @!P6 FMUL R46, R46, 0.5 ;  /* 0x3f0000002e2ee820 */ /* 0x000fe20000400000 */
[----:B------:R-:W-:Y:S01]  /*8fd0*/  FMNMX R6, R80, R43, !PT ;  /* 0x0000002b50067209 */ /* 0x000fe20007800000 */
[----:B----4-:R-:W-:Y:S01]  /*8fe0*/  @!P4 FMUL R31, R31, R31 ;  /* 0x0000001f1f1fc220 */ /* 0x010fe20000400000 */
[----:B------:R-:W-:-:S02]  /*8ff0*/  FSETP.GEU.AND P4, PT, R42, -126, PT ;  /* 0xc2fc00002a00780b */ /* 0x000fc40003f8e000 */
[----:B------:R-:W-:Y:S01]  /*9000*/  FMNMX R47, R81, R6, !PT ;  /* 0x00000006512f7209 */ /* 0x000fe20007800000 */
[----:B------:R-:W1:Y:S01]  /*9010*/  MUFU.EX2 R46, R46 ;  /* 0x0000002e002e7308 */ /* 0x000e620000000800 */
[----:B--2---:R-:W-:-:S01]  /*9020*/  FFMA R62, R79, UR13, -R104 ;  /* 0x0000000d4f3e7c23 */ /* 0x004fc20008000868 */
[----:B------:R-:W-:Y:S01]  /*9030*/  @!P3 FMUL R38, R38, 0.5 ;  /* 0x3f0000002626b820 */ /* 0x000fe20000400000 */
[----:B------:R-:W-:Y:S01]  /*9040*/  FMNMX R6, R84, R47, !PT ;  /* 0x0000002f54067209 */ /* 0x000fe20007800000 */
[----:B---3--:R-:W-:-:S04]  /*9050*/  @!P5 FMUL R39, R39, R39 ;  /* 0x000000272727d220 */ /* 0x008fc80000400000 */
[----:B------:R-:W2:Y:S01]  /*9060*/  MUFU.EX2 R38, R38 ;  /* 0x0000002600267308 */ /* 0x000ea20000000800 */
[----:B------:R-:W-:Y:S01]  /*9070*/  FSETP.GEU.AND P5, PT, R70, -126, PT ;  /* 0xc2fc00004600780b */ /* 0x000fe20003fae000 */
[----:B------:R-:W-:Y:S01]  /*9080*/  @!P4 FMUL R42, R42, 0.5 ;  /* 0x3f0000002a2ac820 */ /* 0x000fe20000400000 */
[----:B------:R-:W-:-:S05]  /*9090*/  FMNMX R6, R85, R6, !PT ;  /* 0x0000000655067209 */ /* 0x000fca0007800000 */
[----:B------:R-:W3:Y:S01]  /*90a0*/  MUFU.EX2 R42, R42 ;  /* 0x0000002a002a7308 */ /* 0x000ee20000000800 */
[----:B-1----:R-:W-:Y:S01]  /*90b0*/  @!P6 FMUL R46, R46, R46 ;  /* 0x0000002e2e2ee220 */ /* 0x002fe20000400000 */
[----:B------:R-:W-:Y:S01]  /*90c0*/  FSETP.GEU.AND P6, PT, R54, -126, PT ;  /* 0xc2fc00003600780b */ /* 0x000fe20003fce000 */
[----:B------:R-:W1:Y:S03]  /*90d0*/  SHFL.BFLY PT, R55, R6, 0x1, 0x1f ;  /* 0x0c201f0006377f89 */ /* 0x000e6600000e0000 */
[----:B------:R-:W-:Y:S01]  /*90e0*/  @!P5 FMUL R70, R70, 0.5 ;  /* 0x3f0000004646d820 */ /* 0x000fe20000400000 */
[----:B--2---:R-:W-:Y:S01]  /*90f0*/  @!P3 FMUL R38, R38, R38 ;  /* 0x000000262626b220 */ /* 0x004fe20000400000 */
[----:B------:R-:W-:Y:S02]  /*9100*/  FSETP.GEU.AND P3, PT, R66, -126, PT ;  /* 0xc2fc00004200780b */ /* 0x000fe40003f6e000 */
[----:B------:R-:W2:Y:S01]  /*9110*/  MUFU.EX2 R47, R70 ;  /* 0x00000046002f7308 */ /* 0x000ea20000000800 */
[----:B------:R-:W-:-:S01]  /*9120*/  FADD R11, R13, R38 ;  /* 0x000000260d0b7221 */ /* 0x000fc20000000000 */
[----:B------:R-:W-:-:S03]  /*9130*/  F2FP.SATFINITE.E4M3.F32.PACK_AB_MERGE_C R13, RZ, R13, RZ ;  /* 0x0000000dff0d723e */ /* 0x000fc600048070ff */
[----:B------:R-:W-:Y:S01]  /*9140*/  @!P6 FMUL R54, R54, 0.5 ;  /* 0x3f0000003636e820 */ /* 0x000fe20000400000 */
[----:B------:R-:W-:Y:S01]  /*9150*/  F2FP.SATFINITE.E4M3.F32.PACK_AB_MERGE_C R38, RZ, R38, RZ ;  /* 0x00000026ff26723e */ /* 0x000fe200048070ff */
[----:B---3--:R-:W-:Y:S01]  /*9160*/  @!P4 FMUL R42, R42, R42 ;  /* 0x0000002a2a2ac220 */ /* 0x008fe20000400000 */
[----:B------:R-:W-:-:S03]  /*9170*/  FSETP.GEU.AND P4, PT, R50, -126, PT ;  /* 0xc2fc00003200780b */ /* 0x000fc60003f8e000 */
[----:B------:R-:W3:Y:S01]  /*9180*/  MUFU.EX2 R54, R54 ;  /* 0x0000003600367308 */ /* 0x000ee20000000800 */
[----:B------:R-:W-:Y:S01]  /*9190*/  @!P3 FMUL R66, R66, 0.5 ;  /* 0x3f0000004242b820 */ /* 0x000fe20000400000 */
[----:B-1----:R-:W-:Y:S01]  /*91a0*/  FMNMX R6, R6, R55, !PT ;  /* 0x0000003706067209 */ /* 0x002fe20007800000 */
[----:B--2---:R-:W-:-:S05]  /*91b0*/  @!P5 FMUL R47, R47, R47 ;  /* 0x0000002f2f2fd220 */ /* 0x004fca0000400000 */
[----:B------:R-:W1:Y:S01]  /*91c0*/  MUFU.EX2 R43, R66 ;  /* 0x00000042002b7308 */ /* 0x000e620000000800 */
[----:B------:R-:W-:Y:S01]  /*91d0*/  FSETP.GEU.AND P5, PT, R78, -126, PT ;  /* 0xc2fc00004e00780b */ /* 0x000fe20003fae000 */
[----:B------:R-:W-:Y:S01]  /*91e0*/  @!P4 FMUL R50, R50, 0.5 ;  /* 0x3f0000003232c820 */ /* 0x000fe20000400000 */
[----:B------:R-:W2:Y:S05]  /*91f0*/  SHFL.BFLY PT, R59, R6, 0x2, 0x1f ;  /* 0x0c401f00063b7f89 */ /* 0x000eaa00000e0000 */
[----:B------:R-:W4:Y:S01]  /*9200*/  MUFU.EX2 R50, R50 ;  /* 0x0000003200327308 */ /* 0x000f220000000800 */
[----:B---3--:R-:W-:Y:S01]  /*9210*/  @!P6 FMUL R54, R54, R54 ;  /* 0x000000363636e220 */ /* 0x008fe20000400000 */
[----:B------:R-:W-:-:S04]  /*9220*/  FSETP.GEU.AND P6, PT, R62, -126, PT ;  /* 0xc2fc00003e00780b */ /* 0x000fc80003fce000 */
[----:B------:R-:W-:Y:S01]  /*9230*/  @!P5 FMUL R78, R78, 0.5 ;  /* 0x3f0000004e4ed820 */ /* 0x000fe20000400000 */
[----:B-1----:R-:W-:Y:S01]  /*9240*/  @!P3 FMUL R43, R43, R43 ;  /* 0x0000002b2b2bb220 */ /* 0x002fe20000400000 */
[----:B------:R-:W-:Y:S02]  /*9250*/  FSETP.GEU.AND P3, PT, R51, -126, PT ;  /* 0xc2fc00003300780b */ /* 0x000fe40003f6e000 */
[----:B------:R-:W1:Y:S05]  /*9260*/  MUFU.EX2 R55, R78 ;  /* 0x0000004e00377308 */ /* 0x000e6a0000000800 */
[----:B------:R-:W-:Y:S01]  /*9270*/  @!P6 FMUL R62, R62, 0.5 ;  /* 0x3f0000003e3ee820 */ /* 0x000fe20000400000 */
[----:B----4-:R-:W-:Y:S01]  /*9280*/  @!P4 FMUL R50, R50, R50 ;  /* 0x000000323232c220 */ /* 0x010fe20000400000 */
[----:B------:R-:W-:-:S02]  /*9290*/  FSETP.GEU.AND P4, PT, R75, -126, PT ;  /* 0xc2fc00004b00780b */ /* 0x000fc40003f8e000 */
[----:B--2---:R-:W-:Y:S02]  /*92a0*/  FMNMX R6, R6, R59, !PT ;  /* 0x0000003b06067209 */ /* 0x004fe40007800000 */
[----:B------:R-:W2:Y:S01]  /*92b0*/  MUFU.EX2 R62, R62 ;  /* 0x0000003e003e7308 */ /* 0x000ea20000000800 */
[----:B------:R-:W-:Y:S01]  /*92c0*/  @!P3 FMUL R51, R51, 0.5 ;  /* 0x3f0000003333b820 */ /* 0x000fe20000400000 */
[----:B-1----:R-:W-:-:S06]  /*92d0*/  @!P5 FMUL R55, R55, R55 ;  /* 0x000000373737d220 */ /* 0x002fcc0000400000 */
[----:B------:R-:W1:Y:S01]  /*92e0*/  MUFU.EX2 R51, R51 ;  /* 0x0000003300337308 */ /* 0x000e620000000800 */
[----:B------:R-:W-:Y:S01]  /*92f0*/  FSETP.NEU.AND P5, PT, R6, -INF , PT ;  /* 0xff8000000600780b */ /* 0x000fe20003fad000 */
[----:B------:R-:W-:-:S03]  /*9300*/  @!P4 FMUL R75, R75, 0.5 ;  /* 0x3f0000004b4bc820 */ /* 0x000fc60000400000 */
[----:B------:R-:W-:Y:S02]  /*9310*/  FSEL R67, R6, RZ, P5 ;  /* 0x000000ff06437208 */ /* 0x000fe40002800000 */
[----:B------:R-:W-:Y:S01]  /*9320*/  FSETP.GEU.AND P5, PT, R87, -126, PT ;  /* 0xc2fc00005700780b */ /* 0x000fe20003fae000 */
[----:B------:R3:W4:Y:S01]  /*9330*/  MUFU.EX2 R58, R75 ;  /* 0x0000004b003a7308 */ /* 0x0007220000000800 */
[----:B--2---:R-:W-:Y:S01]  /*9340*/  @!P6 FMUL R62, R62, R62 ;  /* 0x0000003e3e3ee220 */ /* 0x004fe20000400000 */
[----:B------:R-:W-:Y:S01]  /*9350*/  FSETP.GEU.AND P6, PT, R86, -126, PT ;  /* 0xc2fc00005600780b */ /* 0x000fe20003fce000 */
[C---:B------:R-:W-:Y:S01]  /*9360*/  FMUL R74, R67.reuse, UR13 ;  /* 0x0000000d434a7c20 */ /* 0x040fe20008400000 */
[----:B------:R-:W-:Y:S01]  /*9370*/  FADD R10, -R67, R10 ;  /* 0x0000000a430a7221 */ /* 0x000fe20000000100 */
[----:B------:R-:W-:-:S01]  /*9380*/  FADD R67, R16, R39 ;  /* 0x0000002710437221 */ /* 0x000fc20000000000 */
[----:B------:R-:W-:Y:S01]  /*9390*/  F2FP.SATFINITE.E4M3.F32.PACK_AB_MERGE_C R39, RZ, R39, RZ ;  /* 0x00000027ff27723e */ /* 0x000fe200048070ff */
[----:B------:R-:W-:-:S01]  /*93a0*/  FFMA R105, R105, UR13, -R74 ;  /* 0x0000000d69697c23 */ /* 0x000fc2000800084a */
[--C-:B------:R-:W-:Y:S01]  /*93b0*/  FFMA R78, R29, UR13, -R74.reuse ;  /* 0x0000000d1d4e7c23 */ /* 0x100fe2000800084a */
[----:B-1----:R-:W-:Y:S01]  /*93c0*/  @!P3 FMUL R51, R51, R51 ;  /* 0x000000333333b220 */ /* 0x002fe20000400000 */
[----:B------:R-:W-:Y:S01]  /*93d0*/  FSETP.GEU.AND P3, PT, R82, -126, PT ;  /* 0xc2fc00005200780b */ /* 0x000fe20003f6e000 */
[----:B---3--:R-:W-:-:S01]  /*93e0*/  FFMA R75, R28, UR13, -R74 ;  /* 0x0000000d1c4b7c23 */ /* 0x008fc2000800084a */
[----:B------:R-:W-:Y:S01]  /*93f0*/  @!P5 FMUL R87, R87, 0.5 ;  /* 0x3f0000005757d820 */ /* 0x000fe20000400000 */
[----:B------:R-:W-:-:S01]  /*9400*/  FFMA R71, R25, UR13, -R74 ;  /* 0x0000000d19477c23 */ /* 0x000fc2000800084a */
[--C-:B------:R-:W-:Y:S01]  /*9410*/  FFMA R79, R32, UR13, -R74.reuse ;  /* 0x0000000d204f7c23 */ /* 0x100fe2000800084a */
[----:B------:R-:W-:Y:S01]  /*9420*/  @!P6 FMUL R86, R86, 0.5 ;  /* 0x3f0000005656e820 */ /* 0x000fe20000400000 */
[----:B------:R-:W1:Y:S01]  /*9430*/  MUFU.EX2 R70, R87 ;  /* 0x0000005700467308 */ /* 0x000e620000000800 */
[----:B----4-:R-:W-:Y:S01]  /*9440*/  @!P4 FMUL R58, R58, R58 ;  /* 0x0000003a3a3ac220 */ /* 0x010fe20000400000 */
[----:B------:R-:W-:Y:S01]  /*9450*/  FSETP.GEU.AND P4, PT, R83, -126, PT ;  /* 0xc2fc00005300780b */ /* 0x000fe20003f8e000 */
[----:B------:R-:W-:-:S01]  /*9460*/  FFMA R57, R57, UR13, -R74 ;  /* 0x0000000d39397c23 */ /* 0x000fc2000800084a */
[--C-:B------:R-:W-:Y:S01]  /*9470*/  FFMA R69, R69, UR13, -R74.reuse ;  /* 0x0000000d45457c23 */ /* 0x100fe2000800084a */
[----:B------:R-:W-:-:S01]  /*9480*/  FFMA R80, R80, UR13, -R74 ;  /* 0x0000000d50507c23 */ /* 0x000fc2000800084a */
[--C-:B------:R-:W-:Y:S01]  /*9490*/  FFMA R81, R81, UR13, -R74.reuse ;  /* 0x0000000d51517c23 */ /* 0x100fe2000800084a */
[----:B------:R-:W-:Y:S01]  /*94a0*/  @!P3 FMUL R82, R82, 0.5 ;  /* 0x3f0000005252b820 */ /* 0x000fe20000400000 */
[----:B------:R2:W3:Y:S01]  /*94b0*/  MUFU.EX2 R63, R86 ;  /* 0x00000056003f7308 */ /* 0x0004e20000000800 */
[----:B------:R-:W-:-:S01]  /*94c0*/  FFMA R84, R84, UR13, -R74 ;  /* 0x0000000d54547c23 */ /* 0x000fc2000800084a */
[--C-:B------:R-:W-:Y:S01]  /*94d0*/  FFMA R76, R76, UR13, -R74.reuse ;  /* 0x0000000d4c4c7c23 */ /* 0x100fe2000800084a */
[----:B------:R-:W-:-:S01]  /*94e0*/  FFMA R77, R77, UR13, -R74 ;  /* 0x0000000d4d4d7c23 */ /* 0x000fc2000800084a */
[----:B------:R-:W-:Y:S01]  /*94f0*/  FMUL R10, R10, UR13 ;  /* 0x0000000d0a0a7c20 */ /* 0x000fe20008400000 */
[----:B------:R-:W-:-:S02]  /*9500*/  IMAD.U32 R39, R39, 0x10000, RZ ;  /* 0x0001000027277824 */ /* 0x000fc400078e00ff */
[----:B------:R-:W-:Y:S01]  /*9510*/  @!P4 FMUL R83, R83, 0.5 ;  /* 0x3f0000005353c820 */ /* 0x000fe20000400000 */
[----:B------:R4:W5:Y:S01]  /*9520*/  MUFU.EX2 R59, R82 ;  /* 0x00000052003b7308 */ /* 0x0009620000000800 */
[----:B-1----:R-:W-:Y:S01]  /*9530*/  @!P5 FMUL R70, R70, R70 ;  /* 0x000000464646d220 */ /* 0x002fe20000400000 */
[----:B------:R-:W-:Y:S01]  /*9540*/  FSETP.GEU.AND P5, PT, R78, -126, PT ;  /* 0xc2fc00004e00780b */ /* 0x000fe20003fae000 */
[----:B--2---:R-:W-:-:S01]  /*9550*/  FADD R86, R24, R55 ;  /* 0x0000003718567221 */ /* 0x004fc20000000000 */
[----:B------:R-:W-:Y:S02]  /*9560*/  F2FP.SATFINITE.E4M3.F32.PACK_AB_MERGE_C R55, RZ, R55, RZ ;  /* 0x00000037ff37723e */ /* 0x000fe400048070ff */
[----:B------:R-:W-:Y:S01]  /*9570*/  F2FP.SATFINITE.E4M3.F32.PACK_AB_MERGE_C R24, RZ, R24, RZ ;  /* 0x00000018ff18723e */ /* 0x000fe200048070ff */
[----:B------:R-:W-:Y:S01]  /*9580*/  FADD R107, R67, R86 ;  /* 0x00000056436b7221 */ /* 0x000fe20000000000 */
[----:B------:R-:W1:Y:S01]  /*9590*/  MUFU.EX2 R66, R83 ;  /* 0x0000005300427308 */ /* 0x000e620000000800 */
[----:B---3--:R-:W-:Y:S01]  /*95a0*/  @!P6 FMUL R63, R63, R63 ;  /* 0x0000003f3f3fe220 */ /* 0x008fe20000400000 */
[----:B------:R-:W-:Y:S01]  /*95b0*/  FSETP.GEU.AND P6, PT, R75, -126, PT ;  /* 0xc2fc00004b00780b */ /* 0x000fe20003fce000 */
[----:B----4-:R-:W-:-:S01]  /*95c0*/  FFMA R82, R33, UR13, -R74 ;  /* 0x0000000d21527c23 */ /* 0x010fc2000800084a */
[----:B------:R-:W-:Y:S01]  /*95d0*/  FADD R67, R20, R47 ;  /* 0x0000002f14437221 */ /* 0x000fe20000000000 */
[----:B------:R-:W-:-:S01]  /*95e0*/  FADD R86, R34, R63 ;  /* 0x0000003f22567221 */ /* 0x000fc20000000000 */
[----:B------:R-:W-:Y:S01]  /*95f0*/  F2FP.SATFINITE.E4M3.F32.PACK_AB_MERGE_C R34, RZ, R34, RZ ;  /* 0x00000022ff22723e */ /* 0x000fe200048070ff */
[----:B------:R-:W-:Y:S01]  /*9600*/  @!P5 FMUL R78, R78, 0.5 ;  /* 0x3f0000004e4ed820 */ /* 0x000fe20000400000 */
[----:B------:R-:W-:Y:S01]  /*9610*/  F2FP.SATFINITE.E4M3.F32.PACK_AB_MERGE_C R47, RZ, R47, RZ ;  /* 0x0000002fff2f723e */ /* 0x000fe200048070ff */
[----:B-----5:R-:W-:Y:S01]  /*9620*/  @!P3 FMUL R59, R59, R59 ;  /* 0x0000003b3b3bb220 */ /* 0x020fe20000400000 */
[----:B------:R-:W-:Y:S01]  /*9630*/  FSETP.GEU.AND P3, PT, R105, -126, PT ;  /* 0xc2fc00006900780b */ /* 0x000fe20003f6e000 */
[----:B------:R2:W3:Y:S01]  /*9640*/  MUFU.EX2 R32, R78 ;  /* 0x0000004e00207308 */ /* 0x0004e20000000800 */
[----:B------:R-:W-:-:S01]  /*9650*/  FADD R114, R67, R86 ;  /* 0x0000005643727221 */ /* 0x000fc20000000000 */
[----:B------:R-:W-:Y:S01]  /*9660*/  F2FP.SATFINITE.E4M3.F32.PACK_AB_MERGE_C R63, RZ, R63, RZ ;  /* 0x0000003fff3f723e */ /* 0x000fe200048070ff */
[----:B------:R-:W-:-:S02]  /*9670*/  IMAD.U32 R34, R34, 0x10000, RZ ;  /* 0x0001000022227824 */ /* 0x000fc400078e00ff */
[----:B------:R-:W-:Y:S01]  /*9680*/  @!P6 FMUL R75, R75, 0.5 ;  /* 0x3f0000004b4be820 */ /* 0x000fe20000400000 */
[----:B------:R-:W-:Y:S02]  /*9690*/  IMAD.U32 R47, R47, 0x10000, RZ ;  /* 0x000100002f2f7824 */ /* 0x000fe400078e00ff */
[----:B-1----:R-:W-:Y:S01]  /*96a0*/  @!P4 FMUL R66, R66, R66 ;  /* 0x000000424242c220 */ /* 0x002fe20000400000 */
[----:B------:R-:W-:Y:S01]  /*96b0*/  FSETP.GEU.AND P4, PT, R71, -126, PT ;  /* 0xc2fc00004700780b */ /* 0x000fe20003f8e000 */
[----:B------:R1:W4:Y:S01]  /*96c0*/  MUFU.EX2 R29, R75 ;  /* 0x0000004b001d7308 */ /* 0x0003220000000800 */
[----:B--2---:R-:W-:-:S01]  /*96d0*/  FFMA R78, R40, UR13, -R74 ;  /* 0x0000000d284e7c23 */ /* 0x004fc2000800084a */
[----:B------:R-:W-:Y:S01]  /*96e0*/  FADD R104, R31, R66 ;  /* 0x000000421f687221 */ /* 0x000fe20000000000 */
[----:B------:R-:W-:Y:S01]  /*96f0*/  F2FP.SATFINITE.E4M3.F32.PACK_AB_MERGE_C R31, RZ, R31, RZ ;  /* 0x0000001fff1f723e */ /* 0x000fe200048070ff */
[----:B------:R-:W-:Y:S01]  /*9700*/  @!P3 FMUL R105, R105, 0.5 ;  /* 0x3f0000006969b820 */ /* 0x000fe20000400000 */
[----:B------:R-:W-:Y:S01]  /*9710*/  F2FP.SATFINITE.E4M3.F32.PACK_AB_MERGE_C R66, RZ, R66, RZ ;  /* 0x00000042ff42723e */ /* 0x000fe200048070ff */
[----:B------:R-:W-:Y:S01]  /*9720*/  IMAD.U32 R55, R55, 0x10000, RZ ;  /* 0x0001000037377824 */ /* 0x000fe200078e00ff */
[----:B------:R-:W-:Y:S01]  /*9730*/  LOP3.LUT R31, R31, 0xffff, RZ, 0xc0, !PT ;  /* 0x0000ffff1f1f7812 */ /* 0x000fe200078ec0ff */
[----:B------:R-:W2:Y:S01]  /*9740*/  MUFU.EX2 R25, R105 ;  /* 0x0000006900197308 */ /* 0x000ea20000000800 */
[----:B-1----:R-:W-:-:S01]  /*9750*/  FFMA R75, R37, UR13, -R74 ;  /* 0x0000000d254b7c23 */ /* 0x002fc2000800084a */
[----:B---3--:R-:W-:Y:S01]  /*9760*/  @!P5 FMUL R32, R32, R32 ;  /* 0x000000202020d220 */ /* 0x008fe20000400000 */
[----:B------:R-:W-:Y:S01]  /*9770*/  LOP3.LUT R66, R66, 0xffff, RZ, 0xc0, !PT ;  /* 0x0000ffff42427812 */ /* 0x000fe200078ec0ff */
[----:B------:R-:W-:Y:S01]  /*9780*/  @!P4 FMUL R71, R71, 0.5 ;  /* 0x3f0000004747c820 */ /* 0x000fe20000400000 */
[----:B------:R-:W-:Y:S01]  /*9790*/  IMAD.U32 R63, R63, 0x10000, RZ ;  /* 0x000100003f3f7824 */ /* 0x000fe200078e00ff */
[----:B------:R-:W-:Y:S01]  /*97a0*/  FSETP.GEU.AND P5, PT, R75, -126, PT ;  /* 0xc2fc00004b00780b */ /* 0x000fe20003fae000 */
[----:B------:R-:W-:Y:S01]  /*97b0*/  IMAD.U32 R24, R24, 0x10000, RZ ;  /* 0x0001000018187824 */ /* 0x000fe200078e00ff */
[----:B------:R1:W3:Y:S01]  /*97c0*/  MUFU.EX2 R28, R71 ;  /* 0x00000047001c7308 */ /* 0x0002e20000000800 */
[----:B----4-:R-:W-:Y:S01]  /*97d0*/  @!P6 FMUL R29, R29, R29 ;  /* 0x0000001d1d1de220 */ /* 0x010fe20000400000 */
[----:B------:R-:W-:-:S02]  /*97e0*/  IMAD.SHL.U32 R31, R31, 0x1000000, RZ ;  /* 0x010000001f1f7824 */ /* 0x000fc400078e00ff */
[----:B------:R-:W-:-:S01]  /*97f0*/  FADD R114, R107, R114 ;  /* 0x000000726b727221 */ /* 0x000fc20000000000 */
[----:B------:R-:W-:Y:S02]  /*9800*/  IMAD.SHL.U32 R66, R66, 0x1000000, RZ ;  /* 0x0100000042427824 */ /* 0x000fe400078e00ff */
[----:B-1----:R-:W-:-:S01]  /*9810*/  FFMA R71, R36, UR13, -R74 ;  /* 0x0000000d24477c23 */ /* 0x002fc2000800084a */
[----:B--2---:R-:W-:Y:S01]  /*9820*/  @!P3 FMUL R25, R25, R25 ;  /* 0x000000191919b220 */ /* 0x004fe20000400000 */
[----:B------:R-:W-:Y:S02]  /*9830*/  FSETP.GEU.AND P3, PT, R79, -126, PT ;  /* 0xc2fc00004f00780b */ /* 0x000fe40003f6e000 */
[----:B------:R-:W-:Y:S01]  /*9840*/  @!P5 FMUL R75, R75, 0.5 ;  /* 0x3f0000004b4bd820 */ /* 0x000fe20000400000 */
[----:B------:R-:W-:-:S03]  /*9850*/  FSETP.GEU.AND P6, PT, R71, -126, PT ;  /* 0xc2fc00004700780b */ /* 0x000fc60003fce000 */
[----:B------:R1:W2:Y:S01]  /*9860*/  MUFU.EX2 R40, R75 ;  /* 0x0000004b00287308 */ /* 0x0002a20000000800 */
[----:B---3--:R-:W-:Y:S01]  /*9870*/  @!P4 FMUL R28, R28, R28 ;  /* 0x0000001c1c1cc220 */ /* 0x008fe20000400000 */
[----:B------:R-:W-:-:S05]  /*9880*/  FSETP.GEU.AND P4, PT, R82, -126, PT ;  /* 0xc2fc00005200780b */ /* 0x000fca0003f8e000 */
[----:B------:R-:W-:Y:S01]  /*9890*/  @!P3 FMUL R79, R79, 0.5 ;  /* 0x3f0000004f4fb820 */ /* 0x000fe20000400000 */
[----:B-1----:R-:W-:-:S02]  /*98a0*/  FFMA R75, R48, UR13, -R74 ;  /* 0x0000000d304b7c23 */ /* 0x002fc4000800084a */
[----:B------:R-:W-:Y:S01]  /*98b0*/  @!P6 FMUL R71, R71, 0.5 ;  /* 0x3f0000004747e820 */ /* 0x000fe20000400000 */
[----:B------:R1:W3:Y:S04]  /*98c0*/  MUFU.EX2 R33, R79 ;  /* 0x0000004f00217308 */ /* 0x0002e80000000800 */
[----:B------:R-:W-:Y:S01]  /*98d0*/  @!P4 FMUL R82, R82, 0.5 ;  /* 0x3f0000005252c820 */ /* 0x000fe20000400000 */
[----:B--2---:R-:W-:-:S03]  /*98e0*/  @!P5 FMUL R40, R40, R40 ;  /* 0x000000282828d220 */ /* 0x004fc60000400000 */
[----:B------:R2:W4:Y:S01]  /*98f0*/  MUFU.EX2 R37, R71 ;  /* 0x0000004700257308 */ /* 0x0005220000000800 */
[----:B-1----:R-:W-:-:S07]  /*9900*/  FFMA R79, R41, UR13, -R74 ;  /* 0x0000000d294f7c23 */ /* 0x002fce000800084a */
[----:B------:R1:W5:Y:S01]  /*9910*/  MUFU.EX2 R36, R82 ;  /* 0x0000005200247308 */ /* 0x0003620000000800 */
[----:B--2---:R-:W-:-:S01]  /*9920*/  FFMA R71, R45, UR13, -R74 ;  /* 0x0000000d2d477c23 */ /* 0x004fc2000800084a */
[----:B---3--:R-:W-:Y:S01]  /*9930*/  @!P3 FMUL R33, R33, R33 ;  /* 0x000000212121b220 */ /* 0x008fe20000400000 */
[----:B------:R-:W-:-:S03]  /*9940*/  FSETP.GEU.AND P3, PT, R78, -126, PT ;  /* 0xc2fc00004e00780b */ /* 0x000fc60003f6e000 */
[----:B------:R-:W-:Y:S01]  /*9950*/  FSETP.GEU.AND P5, PT, R71, -126, PT ;  /* 0xc2fc00004700780b */ /* 0x000fe20003fae000 */
[----:B-1----:R-:W-:-:S01]  /*9960*/  FFMA R82, R44, UR13, -R74 ;  /* 0x0000000d2c527c23 */ /* 0x002fc2000800084a */
[----:B----4-:R-:W-:-:S04]  /*9970*/  @!P6 FMUL R37, R37, R37 ;  /* 0x000000252525e220 */ /* 0x010fc80000400000 */
[----:B------:R-:W-:-:S04]  /*9980*/  FSETP.GEU.AND P6, PT, R82, -126, PT ;  /* 0xc2fc00005200780b */ /* 0x000fc80003fce000 */
[----:B------:R-:W-:Y:S01]  /*9990*/  @!P3 FMUL R78, R78, 0.5 ;  /* 0x3f0000004e4eb820 */ /* 0x000fe20000400000 */
[----:B-----5:R-:W-:Y:S01]  /*99a0*/  @!P4 FMUL R36, R36, R36 ;  /* 0x000000242424c220 */ /* 0x020fe20000400000 */
[----:B------:R-:W-:Y:S01]  /*99b0*/  FSETP.GEU.AND P4, PT, R79, -126, PT ;  /* 0xc2fc00004f00780b */ /* 0x000fe20003f8e000 */
[----:B------:R-:W-:Y:S01]  /*99c0*/  @!P5 FMUL R71, R71, 0.5 ;  /* 0x3f0000004747d820 */ /* 0x000fe20000400000 */
[----:B------:R1:W2:Y:S05]  /*99d0*/  MUFU.EX2 R41, R78 ;  /* 0x0000004e00297308 */ /* 0x0002aa0000000800 */
[----:B------:R-:W-:-:S03]  /*99e0*/  @!P6 FMUL R82, R82, 0.5 ;  /* 0x3f0000005252e820 */ /* 0x000fc60000400000 */
[----:B------:R3:W4:Y:S01]  /*99f0*/  MUFU.EX2 R48, R71 ;  /* 0x0000004700307308 */ /* 0x0007220000000800 */
[----:B-1----:R-:W-:-:S02]  /*9a00*/  FFMA R78, R49, UR13, -R74 ;  /* 0x0000000d314e7c23 */ /* 0x002fc4000800084a */
[----:B------:R-:W-:-:S05]  /*9a10*/  @!P4 FMUL R79, R79, 0.5 ;  /* 0x3f0000004f4fc820 */ /* 0x000fca0000400000 */
[----:B------:R1:W5:Y:S01]  /*9a20*/  MUFU.EX2 R45, R82 ;  /* 0x00000052002d7308 */ /* 0x0003620000000800 */
[----:B--2---:R-:W-:Y:S01]  /*9a30*/  @!P3 FMUL R41, R41, R41 ;  /* 0x000000292929b220 */ /* 0x004fe20000400000 */
[----:B------:R-:W-:Y:S01]  /*9a40*/  FSETP.GEU.AND P3, PT, R75, -126, PT ;  /* 0xc2fc00004b00780b */ /* 0x000fe20003f6e000 */
[----:B---3--:R-:W-:-:S05]  /*9a50*/  FFMA R71, R56, UR13, -R74 ;  /* 0x0000000d38477c23 */ /* 0x008fca000800084a */
[----:B------:R2:W3:Y:S01]  /*9a60*/  MUFU.EX2 R44, R79 ;  /* 0x0000004f002c7308 */ /* 0x0004e20000000800 */
[----:B-1----:R-:W-:-:S01]  /*9a70*/  FFMA R82, R53, UR13, -R74 ;  /* 0x0000000d35527c23 */ /* 0x002fc2000800084a */
[----:B----4-:R-:W-:-:S04]  /*9a80*/  @!P5 FMUL R48, R48, R48 ;  /* 0x000000303030d220 */ /* 0x010fc80000400000 */
[----:B------:R-:W-:Y:S01]  /*9a90*/  FSETP.GEU.AND P5, PT, R82, -126, PT ;  /* 0xc2fc00005200780b */ /* 0x000fe20003fae000 */
[----:B------:R-:W-:Y:S01]  /*9aa0*/  @!P3 FMUL R75, R75, 0.5 ;  /* 0x3f0000004b4bb820 */ /* 0x000fe20000400000 */
[----:B--2---:R-:W-:Y:S01]  /*9ab0*/  FFMA R79, R52, UR13, -R74 ;  /* 0x0000000d344f7c23 */ /* 0x004fe2000800084a */
[----:B-----5:R-:W-:Y:S02]  /*9ac0*/  @!P6 FMUL R45, R45, R45 ;  /* 0x0000002d2d2de220 */ /* 0x020fe40000400000 */
[----:B------:R1:W2:Y:S02]  /*9ad0*/  MUFU.EX2 R49, R75 ;  /* 0x0000004b00317308 */ /* 0x0002a40000000800 */
[----:B------:R-:W-:Y:S01]  /*9ae0*/  FSETP.GEU.AND P6, PT, R79, -126, PT ;  /* 0xc2fc00004f00780b */ /* 0x000fe20003fce000 */
[----:B---3--:R-:W-:Y:S01]  /*9af0*/  @!P4 FMUL R44, R44, R44 ;  /* 0x0000002c2c2cc220 */ /* 0x008fe20000400000 */
[----:B------:R-:W-:-:S04]  /*9b00*/  FSETP.GEU.AND P4, PT, R78, -126, PT ;  /* 0xc2fc00004e00780b */ /* 0x000fc80003f8e000 */
[----:B------:R-:W-:Y:S01]  /*9b10*/  @!P5 FMUL R82, R82, 0.5 ;  /* 0x3f0000005252d820 */ /* 0x000fe20000400000 */
[----:B-1----:R-:W-:-:S03]  /*9b20*/  FFMA R75, R60, UR13, -R74 ;  /* 0x0000000d3c4b7c23 */ /* 0x002fc6000800084a */
[----:B------:R1:W3:Y:S03]  /*9b30*/  MUFU.EX2 R56, R82 ;  /* 0x0000005200387308 */ /* 0x0002e60000000800 */
[----:B------:R-:W-:Y:S01]  /*9b40*/  @!P6 FMUL R79, R79, 0.5 ;  /* 0x3f0000004f4fe820 */ /* 0x000fe20000400000 */
[----:B--2---:R-:W-:Y:S01]  /*9b50*/  @!P3 FMUL R49, R49, R49 ;  /* 0x000000313131b220 */ /* 0x004fe20000400000 */
[----:B------:R-:W-:-:S03]  /*9b60*/  FSETP.GEU.AND P3, PT, R71, -126, PT ;  /* 0xc2fc00004700780b */ /* 0x000fc60003f6e000 */
[----:B------:R2:W4:Y:S01]  /*9b70*/  MUFU.EX2 R53, R79 ;  /* 0x0000004f00357308 */ /* 0x0005220000000800 */
[----:B------:R-:W-:Y:S01]  /*9b80*/  @!P4 FMUL R78, R78, 0.5 ;  /* 0x3f0000004e4ec820 */ /* 0x000fe20000400000 */
[----:B-1----:R-:W-:-:S06]  /*9b90*/  FFMA R82, R68, UR13, -R74 ;  /* 0x0000000d44527c23 */ /* 0x002fcc000800084a */
[----:B------:R1:W5:Y:S01]  /*9ba0*/  MUFU.EX2 R52, R78 ;  /* 0x0000004e00347308 */ /* 0x0003620000000800 */
[----:B---3--:R-:W-:Y:S01]  /*9bb0*/  @!P5 FMUL R56, R56, R56 ;  /* 0x000000383838d220 */ /* 0x008fe20000400000 */
[----:B--2---:R-:W-:Y:S01]  /*9bc0*/  FFMA R79, R64, UR13, -R74 ;  /* 0x0000000d404f7c23 */ /* 0x004fe2000800084a */
[----:B------:R-:W-:-:S05]  /*9bd0*/  @!P3 FMUL R71, R71, 0.5 ;  /* 0x3f0000004747b820 */ /* 0x000fca0000400000 */
[----:B------:R2:W3:Y:S01]  /*9be0*/  MUFU.EX2 R60, R71 ;  /* 0x00000047003c7308 */ /* 0x0004e20000000800 */
[----:B-1----:R-:W-:-:S01]  /*9bf0*/  FFMA R78, R61, UR13, -R74 ;  /* 0x0000000d3d4e7c23 */ /* 0x002fc2000800084a */
[----:B----4-:R-:W-:Y:S01]  /*9c00*/  @!P6 FMUL R53, R53, R53 ;  /* 0x000000353535e220 */ /* 0x010fe20000400000 */
[----:B------:R-:W-:-:S03]  /*9c10*/  FSETP.GEU.AND P6, PT, R75, -126, PT ;  /* 0xc2fc00004b00780b */ /* 0x000fc60003fce000 */
[----:B------:R-:W-:Y:S01]  /*9c20*/  FSETP.GEU.AND P5, PT, R78, -126, PT ;  /* 0xc2fc00004e00780b */ /* 0x000fe20003fae000 */
[----:B-----5:R-:W-:Y:S01]  /*9c30*/  @!P4 FMUL R52, R52, R52 ;  /* 0x000000343434c220 */ /* 0x020fe20000400000 */
[----:B------:R-:W-:Y:S01]  /*9c40*/  FSETP.GEU.AND P4, PT, R57, -126, PT ;  /* 0xc2fc00003900780b */ /* 0x000fe20003f8e000 */
[----:B--2---:R-:W-:-:S07]  /*9c50*/  FFMA R71, R65, UR13, -R74 ;  /* 0x0000000d41477c23 */ /* 0x004fce000800084a */
[----:B------:R-:W-:Y:S01]  /*9c60*/  @!P6 FMUL R75, R75, 0.5 ;  /* 0x3f0000004b4be820 */ /* 0x000fe20000400000 */
[----:B---3--:R-:W-:Y:S01]  /*9c70*/  @!P3 FMUL R60, R60, R60 ;  /* 0x0000003c3c3cb220 */ /* 0x008fe20000400000 */
[----:B------:R-:W-:Y:S01]  /*9c80*/  FSETP.GEU.AND P3, PT, R79, -126, PT ;  /* 0xc2fc00004f00780b */ /* 0x000fe20003f6e000 */
[----:B------:R-:W-:Y:S01]  /*9c90*/  @!P5 FMUL R78, R78, 0.5 ;  /* 0x3f0000004e4ed820 */ /* 0x000fe20000400000 */
[----:B------:R1:W2:Y:S01]  /*9ca0*/  MUFU.EX2 R64, R75 ;  /* 0x0000004b00407308 */ /* 0x0002a20000000800 */
[----:B------:R-:W-:-:S01]  /*9cb0*/  FADD R67, R25, R60 ;  /* 0x0000003c19437221 */ /* 0x000fc20000000000 */
[----:B------:R-:W-:Y:S01]  /*9cc0*/  F2FP.SATFINITE.E4M3.F32.PACK_AB_MERGE_C R60, RZ, R60, RZ ;  /* 0x0000003cff3c723e */ /* 0x000fe200048070ff */
[----:B------:R-:W-:Y:S01]  /*9cd0*/  @!P4 FMUL R57, R57, 0.5 ;  /* 0x3f0000003939c820 */ /* 0x000fe20000400000 */
[----:B------:R-:W-:Y:S02]  /*9ce0*/  F2FP.SATFINITE.E4M3.F32.PACK_AB_MERGE_C R25, RZ, R25, RZ ;  /* 0x00000019ff19723e */ /* 0x000fe400048070ff */
[----:B------:R-:W-:-:S02]  /*9cf0*/  LOP3.LUT R60, R60, 0xff, RZ, 0xc0, !PT ;  /* 0x000000ff3c3c7812 */ /* 0x000fc400078ec0ff */
[----:B------:R-:W3:Y:S01]  /*9d00*/  MUFU.EX2 R65, R78 ;  /* 0x0000004e00417308 */ /* 0x000ee20000000800 */
[----:B-1----:R-:W-:-:S01]  /*9d10*/  FFMA R75, R72, UR13, -R74 ;  /* 0x0000000d484b7c23 */ /* 0x002fc2000800084a */
[----:B------:R-:W-:Y:S01]  /*9d20*/  LOP3.LUT R25, R25, 0xff, RZ, 0xc0, !PT ;  /* 0x000000ff19197812 */ /* 0x000fe200078ec0ff */
[----:B------:R-:W-:-:S05]  /*9d30*/  @!P3 FMUL R79, R79, 0.5 ;  /* 0x3f0000004f4fb820 */ /* 0x000fca0000400000 */
[----:B------:R-:W1:Y:S01]  /*9d40*/  MUFU.EX2 R61, R57 ;  /* 0x00000039003d7308 */ /* 0x000e620000000800 */
[----:B--2---:R-:W-:Y:S01]  /*9d50*/  @!P6 FMUL R64, R64, R64 ;  /* 0x000000404040e220 */ /* 0x004fe20000400000 */
[----:B------:R-:W-:-:S06]  /*9d60*/  FSETP.GEU.AND P6, PT, R82, -126, PT ;  /* 0xc2fc00005200780b */ /* 0x000fcc0003fce000 */
[----:B------:R2:W4:Y:S01]  /*9d70*/  MUFU.EX2 R68, R79 ;  /* 0x0000004f00447308 */ /* 0x0005220000000800 */
[----:B---3--:R-:W-:Y:S01]  /*9d80*/  @!P5 FMUL R65, R65, R65 ;  /* 0x000000414141d220 */ /* 0x008fe20000400000 */
[----:B------:R-:W-:-:S05]  /*9d90*/  FSETP.GEU.AND P5, PT, R69, -126, PT ;  /* 0xc2fc00004500780b */ /* 0x000fca0003fae000 */
[----:B------:R-:W-:Y:S01]  /*9da0*/  @!P6 FMUL R82, R82, 0.5 ;  /* 0x3f0000005252e820 */ /* 0x000fe20000400000 */
[----:B-1----:R-:W-:Y:S01]  /*9db0*/  @!P4 FMUL R61, R61, R61 ;  /* 0x0000003d3d3dc220 */ /* 0x002fe20000400000 */
[----:B------:R-:W-:Y:S02]  /*9dc0*/  FSETP.GEU.AND P4, PT, R71, -126, PT ;  /* 0xc2fc00004700780b */ /* 0x000fe40003f8e000 */
[----:B------:R1:W3:Y:S01]  /*9dd0*/  MUFU.EX2 R72, R82 ;  /* 0x0000005200487308 */ /* 0x0002e20000000800 */
[----:B--2---:R-:W-:-:S01]  /*9de0*/  FFMA R79, R73, UR13, -R74 ;  /* 0x0000000d494f7c23 */ /* 0x004fc2000800084a */
[----:B------:R-:W-:Y:S02]  /*9df0*/  FFMA R74, R85, UR13, -R74 ;  /* 0x0000000d554a7c23 */ /* 0x000fe4000800084a */
[----:B------:R-:W-:Y:S01]  /*9e00*/  @!P5 FMUL R69, R69, 0.5 ;  /* 0x3f0000004545d820 */ /* 0x000fe20000400000 */
[----:B----4-:R-:W-:Y:S01]  /*9e10*/  @!P3 FMUL R68, R68, R68 ;  /* 0x000000444444b220 */ /* 0x010fe20000400000 */
[----:B------:R-:W-:-:S02]  /*9e20*/  FSETP.GEU.AND P3, PT, R75, -126, PT ;  /* 0xc2fc00004b00780b */ /* 0x000fc40003f6e000 */
[----:B------:R-:W2:Y:S01]  /*9e30*/  MUFU.EX2 R73, R69 ;  /* 0x0000004500497308 */ /* 0x000ea20000000800 */
[----:B-1----:R-:W-:-:S01]  /*9e40*/  FADD R82, R22, R51 ;  /* 0x0000003316527221 */ /* 0x002fc20000000000 */
[----:B------:R-:W-:Y:S01]  /*9e50*/  F2FP.SATFINITE.E4M3.F32.PACK_AB_MERGE_C R51, RZ, R51, RZ ;  /* 0x00000033ff33723e */ /* 0x000fe200048070ff */
[----:B------:R-:W-:Y:S02]  /*9e60*/  @!P4 FMUL R71, R71, 0.5 ;  /* 0x3f0000004747c820 */ /* 0x000fe40000400000 */
[----:B------:R-:W-:Y:S01]  /*9e70*/  FADD R87, R11, R82 ;  /* 0x000000520b577221 */ /* 0x000fe20000000000 */
[----:B------:R-:W-:-:S01]  /*9e80*/  FADD R11, R18, R43 ;  /* 0x0000002b120b7221 */ /* 0x000fc20000000000 */
[----:B------:R-:W-:Y:S01]  /*9e90*/  FADD R82, R30, R59 ;  /* 0x0000003b1e527221 */ /* 0x000fe20000000000 */
[----:B------:R1:W4:Y:S01]  /*9ea0*/  MUFU.EX2 R57, R71 ;  /* 0x0000004700397308 */ /* 0x0003220000000800 */
[----:B---3--:R-:W-:Y:S01]  /*9eb0*/  @!P6 FMUL R72, R72, R72 ;  /* 0x000000484848e220 */ /* 0x008fe20000400000 */
[----:B------:R-:W-:Y:S01]  /*9ec0*/  FSETP.GEU.AND P6, PT, R80, -126, PT ;  /* 0xc2fc00005000780b */ /* 0x000fe20003fce000 */
[----:B------:R-:W-:-:S01]  /*9ed0*/  FADD R110, R11, R82 ;  /* 0x000000520b6e7221 */ /* 0x000fc20000000000 */
[----:B------:R-:W-:Y:S01]  /*9ee0*/  @!P3 FMUL R75, R75, 0.5 ;  /* 0x3f0000004b4bb820 */ /* 0x000fe20000400000 */
[----:B------:R-:W-:-:S01]  /*9ef0*/  FADD R11, R15, R42 ;  /* 0x0000002a0f0b7221 */ /* 0x000fc20000000000 */
[----:B------:R-:W-:Y:S01]  /*9f00*/  FADD R82, R23, R58 ;  /* 0x0000003a17527221 */ /* 0x000fe20000000000 */
[----:B------:R-:W-:Y:S01]  /*9f10*/  F2FP.SATFINITE.E4M3.F32.PACK_AB_MERGE_C R42, RZ, R42, RZ ;  /* 0x0000002aff2a723e */ /* 0x000fe200048070ff */
[----:B------:R-:W3:Y:S01]  /*9f20*/  MUFU.EX2 R78, R75 ;  /* 0x0000004b004e7308 */ /* 0x000ee20000000800 */
[----:B--2---:R-:W-:Y:S01]  /*9f30*/  @!P5 FMUL R73, R73, R73 ;  /* 0x000000494949d220 */ /* 0x004fe20000400000 */
[----:B------:R-:W-:Y:S01]  /*9f40*/  FSETP.GEU.AND P5, PT, R81, -126, PT ;  /* 0xc2fc00005100780b */ /* 0x000fe20003fae000 */
[----:B------:R-:W-:-:S01]  /*9f50*/  FADD R105, R11, R82 ;  /* 0x000000520b697221 */ /* 0x000fc20000000000 */
[----:B------:R-:W-:Y:S01]  /*9f60*/  FADD R11, R17, R46 ;  /* 0x0000002e110b7221 */ /* 0x000fe20000000000 */
[----:B------:R-:W-:-:S01]  /*9f70*/  FADD R82, R27, R62 ;  /* 0x0000003e1b527221 */ /* 0x000fc20000000000 */
[----:B-1----:R-:W-:Y:S01]  /*9f80*/  FADD R71, R19, R50 ;  /* 0x0000003213477221 */ /* 0x002fe20000000000 */
[----:B------:R-:W-:Y:S01]  /*9f90*/  @!P6 FMUL R80, R80, 0.5 ;  /* 0x3f0000005050e820 */ /* 0x000fe20000400000 */
[----:B------:R-:W-:Y:S01]  /*9fa0*/  LOP3.LUT R42, R42, 0xffff, RZ, 0xc0, !PT ;  /* 0x0000ffff2a2a7812 */ /* 0x000fe200078ec0ff */
[----:B----4-:R-:W-:Y:S01]  /*9fb0*/  @!P4 FMUL R57, R57, R57 ;  /* 0x000000393939c220 */ /* 0x010fe20000400000 */
[----:B------:R-:W-:Y:S01]  /*9fc0*/  FSETP.GEU.AND P4, PT, R79, -126, PT ;  /* 0xc2fc00004f00780b */ /* 0x000fe20003f8e000 */
[----:B------:R-:W-:-:S01]  /*9fd0*/  FADD R109, R11, R82 ;  /* 0x000000520b6d7221 */ /* 0x000fc20000000000 */
[----:B------:R-:W-:Y:S01]  /*9fe0*/  FADD R112, R71, R104 ;  /* 0x0000006847707221 */ /* 0x000fe20000000000 */
[----:B------:R-:W1:Y:S01]  /*9ff0*/  MUFU.EX2 R80, R80 ;  /* 0x0000005000507308 */ /* 0x000e620000000800 */
[----:B------:R-:W-:-:S01]  /*a000*/  FADD R71, R21, R54 ;  /* 0x0000003615477221 */ /* 0x000fc20000000000 */
[----:B------:R-:W-:Y:S01]  /*a010*/  @!P5 FMUL R81, R81, 0.5 ;  /* 0x3f0000005151d820 */ /* 0x000fe20000400000 */
[----:B------:R-:W-:-:S01]  /*a020*/  FADD R104, R35, R70 ;  /* 0x0000004623687221 */ /* 0x000fc20000000000 */
[----:B---3--:R-:W-:Y:S01]  /*a030*/  @!P3 FMUL R78, R78, R78 ;  /* 0x0000004e4e4eb220 */ /* 0x008fe20000400000 */
[----:B------:R-:W-:Y:S01]  /*a040*/  FSETP.GEU.AND P3, PT, R76, -126, PT ;  /* 0xc2fc00004c00780b */ /* 0x000fe20003f6e000 */
[----:B------:R-:W-:Y:S01]  /*a050*/  FADD R75, R33, R68 ;  /* 0x00000044214b7221 */ /* 0x000fe20000000000 */
[----:B------:R-:W-:-:S01]  /*a060*/  FADD R116, R71, R104 ;  /* 0x0000006847747221 */ /* 0x000fc20000000000 */
[----:B------:R-:W2:Y:S01]  /*a070*/  MUFU.EX2 R81, R81 ;  /* 0x0000005100517308 */ /* 0x000ea20000000800 */
[----:B------:R-:W-:-:S01]  /*a080*/  FADD R82, R41, R78 ;  /* 0x0000004e29527221 */ /* 0x000fc20000000000 */
[----:B------:R-:W-:Y:S01]  /*a090*/  @!P4 FMUL R79, R79, 0.5 ;  /* 0x3f0000004f4fc820 */ /* 0x000fe20000400000 */
[----:B------:R-:W-:-:S01]  /*a0a0*/  FADD R71, R28, R61 ;  /* 0x0000003d1c477221 */ /* 0x000fc20000000000 */
[----:B------:R-:W-:Y:S01]  /*a0b0*/  F2FP.SATFINITE.E4M3.F32.PACK_AB_MERGE_C R61, RZ, R61, RZ ;  /* 0x0000003dff3d723e */ /* 0x000fe200048070ff */
[----:B------:R-:W-:-:S01]  /*a0c0*/  FADD R83, R67, R82 ;  /* 0x0000005243537221 */ /* 0x000fc20000000000 */
[----:B------:R-:W-:Y:S01]  /*a0d0*/  FADD R67, R29, R64 ;  /* 0x000000401d437221 */ /* 0x000fe20000000000 */
[----:B------:R-:W-:Y:S01]  /*a0e0*/  F2FP.SATFINITE.E4M3.F32.PACK_AB_MERGE_C R29, RZ, R29, RZ ;  /* 0x0000001dff1d723e */ /* 0x000fe200048070ff */
[----:B------:R3:W4:Y:S01]  /*a0f0*/  MUFU.EX2 R69, R79 ;  /* 0x0000004f00457308 */ /* 0x0007220000000800 */
[----:B-1----:R-:W-:Y:S01]  /*a100*/  @!P6 FMUL R80, R80, R80 ;  /* 0x000000505050e220 */ /* 0x002fe20000400000 */
[----:B------:R-:W-:Y:S01]  /*a110*/  FSETP.GEU.AND P6, PT, R84, -126, PT ;  /* 0xc2fc00005400780b */ /* 0x000fe20003fce000 */
[----:B------:R-:W-:Y:S01]  /*a120*/  @!P3 FMUL R76, R76, 0.5 ;  /* 0x3f0000004c4cb820 */ /* 0x000fe20000400000 */
[----:B------:R-:W-:Y:S01]  /*a130*/  LOP3.LUT R61, R61, 0xffff, RZ, 0xc0, !PT ;  /* 0x0000ffff3d3d7812 */ /* 0x000fe200078ec0ff */
[----:B------:R-:W-:-:S01]  /*a140*/  FADD R104, R49, R80 ;  /* 0x0000005031687221 */ /* 0x000fc20000000000 */
[----:B------:R-:W-:Y:S01]  /*a150*/  F2FP.SATFINITE.E4M3.F32.PACK_AB_MERGE_C R68, RZ, R68, RZ ;  /* 0x00000044ff44723e */ /* 0x000fe200048070ff */
[----:B------:R-:W-:Y:S01]  /*a160*/  IMAD.SHL.U32 R42, R42, 0x1000000, RZ ;  /* 0x010000002a2a7824 */ /* 0x000fe200078e00ff */
[----:B------:R-:W-:Y:S01]  /*a170*/  F2FP.SATFINITE.E4M3.F32.PACK_AB_MERGE_C R28, RZ, R28, RZ ;  /* 0x0000001cff1c723e */ /* 0x000fe200048070ff */
[----:B--2---:R-:W-:Y:S01]  /*a180*/  @!P5 FMUL R81, R81, R81 ;  /* 0x000000515151d220 */ /* 0x004fe20000400000 */
[----:B------:R-:W-:Y:S01]  /*a190*/  FSETP.GEU.AND P5, PT, R74, -126, PT ;  /* 0xc2fc00004a00780b */ /* 0x000fe20003fae000 */
[----:B---3--:R-:W-:-:S01]  /*a1a0*/  FADD R79, R36, R57 ;  /* 0x00000039244f7221 */ /* 0x008fc20000000000 */
[----:B------:R-:W1:Y:S01]  /*a1b0*/  MUFU.EX2 R76, R76 ;  /* 0x0000004c004c7308 */ /* 0x000e620000000800 */
[----:B------:R-:W-:-:S01]  /*a1c0*/  FADD R106, R52, R81 ;  /* 0x00000051346a7221 */ /* 0x000fc20000000000 */
[----:B------:R-:W-:Y:S01]  /*a1d0*/  FADD R108, R75, R104 ;  /* 0x000000684b6c7221 */ /* 0x000fe20000000000 */
[----:B------:R-:W-:Y:S01]  /*a1e0*/  @!P6 FMUL R84, R84, 0.5 ;  /* 0x3f0000005454e820 */ /* 0x000fe20000400000 */
[----:B------:R-:W-:Y:S01]  /*a1f0*/  F2FP.SATFINITE.E4M3.F32.PACK_AB_MERGE_C R57, RZ, R57, RZ ;  /* 0x00000039ff39723e */ /* 0x000fe200048070ff */
[----:B----4-:R-:W-:Y:S01]  /*a200*/  @!P4 FMUL R69, R69, R69 ;  /* 0x000000454545c220 */ /* 0x010fe20000400000 */
[----:B------:R-:W-:Y:S01]  /*a210*/  FSETP.GEU.AND P4, PT, R77, -126, PT ;  /* 0xc2fc00004d00780b */ /* 0x000fe20003f8e000 */
[----:B------:R-:W-:-:S01]  /*a220*/  FADD R106, R79, R106 ;  /* 0x0000006a4f6a7221 */ /* 0x000fc20000000000 */
[----:B------:R-:W-:Y:S01]  /*a230*/  LOP3.LUT R29, R29, 0xff, RZ, 0xc0, !PT ;  /* 0x000000ff1d1d7812 */ /* 0x000fe200078ec0ff */
[----:B------:R-:W2:Y:S01]  /*a240*/  MUFU.EX2 R84, R84 ;  /* 0x0000005400547308 */ /* 0x000ea20000000800 */
[----:B------:R-:W-:-:S01]  /*a250*/  FADD R86, R44, R69 ;  /* 0x000000452c567221 */ /* 0x000fc20000000000 */
[----:B------:R-:W-:Y:S01]  /*a260*/  @!P5 FMUL R74, R74, 0.5 ;  /* 0x3f0000004a4ad820 */ /* 0x000fe20000400000 */
[----:B------:R-:W-:Y:S01]  /*a270*/  PRMT R60, R61, 0x7604, R60 ;  /* 0x000076043d3c7816 */ /* 0x000fe2000000003c */
[----:B------:R-:W-:Y:S01]  /*a280*/  FADD R75, R40, R73 ;  /* 0x00000049284b7221 */ /* 0x000fe20000000000 */
[----:B------:R-:W-:-:S01]  /*a290*/  FADD R85, R71, R86 ;  /* 0x0000005647557221 */ /* 0x000fc20000000000 */
[----:B------:R-:W-:Y:S01]  /*a2a0*/  FADD R71, R32, R65 ;  /* 0x0000004120477221 */ /* 0x000fe20000000000 */
[----:B------:R-:W-:Y:S01]  /*a2b0*/  F2FP.SATFINITE.E4M3.F32.PACK_AB_MERGE_C R32, RZ, R32, RZ ;  /* 0x00000020ff20723e */ /* 0x000fe200048070ff */
[----:B------:R3:W4:Y:S01]  /*a2c0*/  MUFU.EX2 R11, R74 ;  /* 0x0000004a000b7308 */ /* 0x0007220000000800 */
[----:B-1----:R-:W-:Y:S01]  /*a2d0*/  @!P3 FMUL R76, R76, R76 ;  /* 0x0000004c4c4cb220 */ /* 0x002fe20000400000 */
[----:B------:R-:W-:Y:S01]  /*a2e0*/  @!P4 FMUL R77, R77, 0.5 ;  /* 0x3f0000004d4dc820 */ /* 0x000fe20000400000 */
[----:B------:R-:W-:Y:S01]  /*a2f0*/  FSETP.GEU.AND P3, PT, R26, -126, PT ;  /* 0xc2fc00001a00780b */ /* 0x000fe20003f6e000 */
[----:B------:R-:W-:Y:S01]  /*a300*/  FADD R87, R87, R110 ;  /* 0x0000006e57577221 */ /* 0x000fe20000000000 */
[----:B------:R-:W-:Y:S01]  /*a310*/  LOP3.LUT R32, R32, 0xffff, RZ, 0xc0, !PT ;  /* 0x0000ffff20207812 */ /* 0x000fe200078ec0ff */
[----:B------:R-:W-:Y:S01]  /*a320*/  FADD R82, R45, R76 ;  /* 0x0000004c2d527221 */ /* 0x000fe20000000000 */
[----:B------:R-:W-:Y:S01]  /*a330*/  F2FP.SATFINITE.E4M3.F32.PACK_AB_MERGE_C R43, RZ, R43, RZ ;  /* 0x0000002bff2b723e */ /* 0x000fe200048070ff */
[----:B------:R-:W1:Y:S01]  /*a340*/  MUFU.EX2 R77, R77 ;  /* 0x0000004d004d7308 */ /* 0x000e620000000800 */
[----:B--2---:R-:W-:Y:S01]  /*a350*/  @!P6 FMUL R84, R84, R84 ;  /* 0x000000545454e220 */ /* 0x004fe20000400000 */
[----:B------:R-:W-:Y:S01]  /*a360*/  F2FP.SATFINITE.E4M3.F32.PACK_AB_MERGE_C R50, RZ, R50, RZ ;  /* 0x00000032ff32723e */ /* 0x000fe200048070ff */
[----:B---3--:R-:W-:-:S01]  /*a370*/  FADD R74, R37, R72 ;  /* 0x00000048254a7221 */ /* 0x008fc20000000000 */
[----:B------:R-:W-:Y:S01]  /*a380*/  LOP3.LUT R68, R68, 0xff, RZ, 0xc0, !PT ;  /* 0x000000ff44447812 */ /* 0x000fe200078ec0ff */
[----:B------:R-:W-:-:S01]  /*a390*/  FADD R79, R53, R84 ;  /* 0x00000054354f7221 */ /* 0x000fc20000000000 */
[----:B------:R-:W-:Y:S01]  /*a3a0*/  F2FP.SATFINITE.E4M3.F32.PACK_AB_MERGE_C R84, RZ, R84, RZ ;  /* 0x00000054ff54723e */ /* 0x000fe200048070ff */
[----:B------:R-:W-:-:S01]  /*a3b0*/  FADD R67, R67, R82 ;  /* 0x0000005243437221 */ /* 0x000fc20000000000 */
[----:B------:R-:W-:Y:S01]  /*a3c0*/  LOP3.LUT R57, R57, 0xffff, RZ, 0xc0, !PT ;  /* 0x0000ffff39397812 */ /* 0x000fe200078ec0ff */
[----:B----4-:R-:W-:Y:S01]  /*a3d0*/  @!P5 FMUL R11, R11, R11 ;  /* 0x0000000b0b0bd220 */ /* 0x010fe20000400000 */
[----:B------:R-:W-:Y:S01]  /*a3e0*/  LOP3.LUT R84, R84, 0xff, RZ, 0xc0, !PT ;  /* 0x000000ff54547812 */ /* 0x000fe200078ec0ff */
[----:B------:R-:W-:Y:S01]  /*a3f0*/  @!P3 FMUL R26, R26, 0.5 ;  /* 0x3f0000001a1ab820 */ /* 0x000fe20000400000 */
[----:B------:R-:W-:Y:S01]  /*a400*/  LOP3.LUT R28, R28, 0xffff, RZ, 0xc0, !PT ;  /* 0x0000ffff1c1c7812 */ /* 0x000fe200078ec0ff */
[----:B------:R-:W-:-:S01]  /*a410*/  FADD R104, R56, R11 ;  /* 0x0000000b38687221 */ /* 0x000fc20000000000 */
[----:B------:R-:W-:Y:S01]  /*a420*/  F2FP.SATFINITE.E4M3.F32.PACK_AB_MERGE_C R11, RZ, R11, RZ ;  /* 0x0000000bff0b723e */ /* 0x000fe200048070ff */
[----:B------:R-:W-:-:S01]  /*a430*/  FADD R74, R74, R79 ;  /* 0x0000004f4a4a7221 */ /* 0x000fc20000000000 */
[----:B------:R-:W-:Y:S01]  /*a440*/  F2FP.SATFINITE.E4M3.F32.PACK_AB_MERGE_C R33, RZ, R33, RZ ;  /* 0x00000021ff21723e */ /* 0x000fe200048070ff */
[----:B-1----:R-:W-:Y:S01]  /*a450*/  @!P4 FMUL R77, R77, R77 ;  /* 0x0000004d4d4dc220 */ /* 0x002fe20000400000 */
[----:B------:R-:W-:Y:S01]  /*a460*/  LOP3.LUT R11, R11, 0xffff, RZ, 0xc0, !PT ;  /* 0x0000ffff0b0b7812 */ /* 0x000fe200078ec0ff */
[----:B------:R-:W-:-:S01]  /*a470*/  FADD R104, R75, R104 ;  /* 0x000000684b687221 */ /* 0x000fc20000000000 */
[----:B------:R-:W-:Y:S01]  /*a480*/  FSETP.GEU.AND P4, PT, R10, -126, PT ;  /* 0xc2fc00000a00780b */ /* 0x000fe20003f8e000 */
[----:B------:R-:W-:-:S01]  /*a490*/  FADD R86, R48, R77 ;  /* 0x0000004d30567221 */ /* 0x000fc20000000000 */
[----:B------:R-:W-:Y:S01]  /*a4a0*/  PRMT R84, R11, 0x7604, R84 ;  /* 0x000076040b547816 */ /* 0x000fe20000000054 */
[----:B------:R-:W-:-:S01]  /*a4b0*/  FADD R105, R105, R112 ;  /* 0x0000007069697221 */ /* 0x000fc20000000000 */
[----:B------:R-:W-:Y:S01]  /*a4c0*/  F2FP.SATFINITE.E4M3.F32.PACK_AB_MERGE_C R11, RZ, R16, RZ ;  /* 0x00000010ff0b723e */ /* 0x000fe200048070ff */
[----:B------:R-:W-:Y:S01]  /*a4d0*/  IMAD.U32 R16, R13, 0x10000, RZ ;  /* 0x000100000d107824 */ /* 0x000fe200078e00ff */
[----:B------:R-:W-:Y:S01]  /*a4e0*/  F2FP.SATFINITE.E4M3.F32.PACK_AB_MERGE_C R13, RZ, R18, RZ ;  /* 0x00000012ff0d723e */ /* 0x000fe200048070ff */
[----:B------:R-:W-:-:S01]  /*a4f0*/  FADD R71, R71, R86 ;  /* 0x0000005647477221 */ /* 0x000fc20000000000 */
[----:B------:R-:W-:Y:S01]  /*a500*/  F2FP.SATFINITE.E4M3.F32.PACK_AB_MERGE_C R36, RZ, R36, RZ ;  /* 0x00000024ff24723e */ /* 0x000fe200048070ff */
[----:B------:R-:W-:Y:S01]  /*a510*/  IMAD.U32 R18, R11, 0x10000, RZ ;  /* 0x000100000b127824 */ /* 0x000fe200078e00ff */
[----:B------:R-:W-:Y:S01]  /*a520*/  PRMT R29, R32, 0x7604, R29 ;  /* 0x00007604201d7816 */ /* 0x000fe2000000001d */
[----:B------:R-:W-:Y:S01]  /*a530*/  IMAD.U32 R11, R38, 0x10000, RZ ;  /* 0x00010000260b7824 */ /* 0x000fe200078e00ff */
[----:B------:R-:W-:Y:S01]  /*a540*/  LOP3.LUT R50, R50, 0xffff, RZ, 0xc0, !PT ;  /* 0x0000ffff32327812 */ /* 0x000fe200078ec0ff */
[----:B------:R-:W-:Y:S01]  /*a550*/  IMAD.U32 R32, R43, 0x10000, RZ ;  /* 0x000100002b207824 */ /* 0x000fe200078e00ff */
[----:B------:R-:W-:Y:S01]  /*a560*/  F2FP.SATFINITE.E4M3.F32.PACK_AB_MERGE_C R37, RZ, R37, RZ ;  /* 0x00000025ff25723e */ /* 0x000fe200048070ff */
[----:B------:R-:W-:Y:S01]  /*a570*/  @!P4 FMUL R10, R10, 0.5 ;  /* 0x3f0000000a0ac820 */ /* 0x000fe20000400000 */
[----:B------:R-:W-:Y:S01]  /*a580*/  LOP3.LUT R11, R60, 0xff0000, R11, 0xf8, !PT ;  /* 0x00ff00003c0b7812 */ /* 0x000fe200078ef80b */
[----:B------:R-:W-:-:S01]  /*a590*/  FADD R116, R109, R116 ;  /* 0x000000746d747221 */ /* 0x000fc20000000000 */
[----:B------:R-:W-:Y:S01]  /*a5a0*/  F2FP.SATFINITE.E4M3.F32.PACK_AB_MERGE_C R40, RZ, R40, RZ ;  /* 0x00000028ff28723e */ /* 0x000fe200048070ff */
[----:B------:R-:W-:-:S01]  /*a5b0*/  FADD R83, R83, R108 ;  /* 0x0000006c53537221 */ /* 0x000fc20000000000 */
[----:B------:R-:W-:Y:S01]  /*a5c0*/  F2FP.SATFINITE.E4M3.F32.PACK_AB_MERGE_C R49, RZ, R49, RZ ;  /* 0x00000031ff31723e */ /* 0x000fe200048070ff */
[----:B------:R-:W1:Y:S01]  /*a5d0*/  MUFU.EX2 R10, R10 ;  /* 0x0000000a000a7308 */ /* 0x000e620000000800 */
[----:B------:R-:W-:Y:S01]  /*a5e0*/  F2FP.SATFINITE.E4M3.F32.PACK_AB_MERGE_C R52, RZ, R52, RZ ;  /* 0x00000034ff34723e */ /* 0x000fe200048070ff */
[----:B------:R-:W-:Y:S01]  /*a5f0*/  FADD R85, R85, R106 ;  /* 0x0000006a55557221 */ /* 0x000fe20000000000 */
        /* <DEDUP_REMOVED lines=12> */
[----:B------:R-:W-:Y:S01]  /*a6c0*/  PRMT R57, R57, 0x7604, R68 ;  /* 0x0000760439397816 */ /* 0x000fe20000000044 */
[----:B------:R-:W-:Y:S01]  /*a6d0*/  FADD R116, R87, R116 ;  /* 0x0000007457747221 */ /* 0x000fe20000000000 */
[----:B------:R-:W-:Y:S01]  /*a6e0*/  F2FP.SATFINITE.E4M3.F32.PACK_AB_MERGE_C R78, RZ, R78, RZ ;  /* 0x0000004eff4e723e */ /* 0x000fe200048070ff */
[----:B------:R-:W-:Y:S01]  /*a6f0*/  FADD R85, R74, R85 ;  /* 0x000000554a557221 */ /* 0x000fe20000000000 */
[----:B------:R-:W-:Y:S01]  /*a700*/  F2FP.SATFINITE.E4M3.F32.PACK_AB_MERGE_C R69, RZ, R69, RZ ;  /* 0x00000045ff45723e */ /* 0x000fe200048070ff */
[----:B-1----:R-:W-:Y:S01]  /*a710*/  @!P4 FMUL R10, R10, R10 ;  /* 0x0000000a0a0ac220 */ /* 0x002fe20000400000 */
[----:B------:R-:W-:-:S02]  /*a720*/  F2FP.SATFINITE.E4M3.F32.PACK_AB_MERGE_C R76, RZ, R76, RZ ;  /* 0x0000004cff4c723e */ /* 0x000fc400048070ff */
[----:B------:R-:W-:Y:S01]  /*a730*/  F2FP.SATFINITE.E4M3.F32.PACK_AB_MERGE_C R77, RZ, R77, RZ ;  /* 0x0000004dff4d723e */ /* 0x000fe200048070ff */
[----:B------:R-:W-:-:S01]  /*a740*/  FFMA R3, R10, R3, R85 ;  /* 0x000000030a037223 */ /* 0x000fc20000000055 */
[----:B------:R-:W-:Y:S01]  /*a750*/  F2FP.SATFINITE.E4M3.F32.PACK_AB_MERGE_C R80, RZ, R80, RZ ;  /* 0x00000050ff50723e */ /* 0x000fe200048070ff */
[-C--:B------:R-:W-:Y:S01]  /*a760*/  FMUL R88, R88, R10.reuse ;  /* 0x0000000a58587220 */ /* 0x080fe20000400000 */
[----:B------:R-:W-:Y:S01]  /*a770*/  F2FP.SATFINITE.E4M3.F32.PACK_AB_MERGE_C R81, RZ, R81, RZ ;  /* 0x00000051ff51723e */ /* 0x000fe200048070ff */
[-C--:B------:R-:W-:Y:S01]  /*a780*/  FMUL R89, R89, R10.reuse ;  /* 0x0000000a59597220 */ /* 0x080fe20000400000 */
[----:B------:R-:W-:Y:S01]  /*a790*/  PRMT R25, R28, 0x7604, R25 ;  /* 0x000076041c197816 */ /* 0x000fe20000000019 */
[-C--:B------:R-:W-:Y:S01]  /*a7a0*/  FMUL R92, R92, R10.reuse ;  /* 0x0000000a5c5c7220 */ /* 0x080fe20000400000 */
[----:B------:R-:W-:Y:S01]  /*a7b0*/  F2FP.SATFINITE.E4M3.F32.PACK_AB_MERGE_C R41, RZ, R41, RZ ;  /* 0x00000029ff29723e */ /* 0x000fe200048070ff */
[----:B------:R-:W-:Y:S01]  /*a7c0*/  FMUL R93, R93, R10 ;  /* 0x0000000a5d5d7220 */ /* 0x000fe20000400000 */
[----:B------:R-:W-:Y:S01]  /*a7d0*/  F2FP.SATFINITE.E4M3.F32.PACK_AB_MERGE_C R44, RZ, R44, RZ ;  /* 0x0000002cff2c723e */ /* 0x000fe200048070ff */
[-C--:B------:R-:W-:Y:S01]  /*a7e0*/  FMUL R96, R96, R10.reuse ;  /* 0x0000000a60607220 */ /* 0x080fe20000400000 */
[----:B------:R-:W-:Y:S01]  /*a7f0*/  F2FP.SATFINITE.E4M3.F32.PACK_AB_MERGE_C R45, RZ, R45, RZ ;  /* 0x0000002dff2d723e */ /* 0x000fe200048070ff */
[----:B------:R-:W-:Y:S01]  /*a800*/  FMUL R97, R97, R10 ;  /* 0x0000000a61617220 */ /* 0x000fe20000400000 */
[----:B------:R-:W-:Y:S01]  /*a810*/  F2FP.SATFINITE.E4M3.F32.PACK_AB_MERGE_C R48, RZ, R48, RZ ;  /* 0x00000030ff30723e */ /* 0x000fe200048070ff */
[-C--:B------:R-:W-:Y:S01]  /*a820*/  FMUL R100, R100, R10.reuse ;  /* 0x0000000a64647220 */ /* 0x080fe20000400000 */
[----:B------:R-:W-:Y:S01]  /*a830*/  LOP3.LUT R33, R33, 0xff, RZ, 0xc0, !PT ;  /* 0x000000ff21217812 */ /* 0x000fe200078ec0ff */
[----:B------:R-:W-:Y:S01]  /*a840*/  FMUL R101, R101, R10 ;  /* 0x0000000a65657220 */ /* 0x000fe20000400000 */
[----:B------:R-:W-:-:S02]  /*a850*/  LOP3.LUT R36, R36, 0xffff, RZ, 0xc0, !PT ;  /* 0x0000ffff24247812 */ /* 0x000fc400078ec0ff */
[----:B------:R-:W-:Y:S01]  /*a860*/  F2FP.SATFINITE.E4M3.F32.PACK_AB_MERGE_C R28, RZ, R20, RZ ;  /* 0x00000014ff1c723e */ /* 0x000fe200048070ff */
[----:B------:R-:W-:Y:S01]  /*a870*/  IMAD.U32 R20, R13, 0x10000, RZ ;  /* 0x000100000d147824 */ /* 0x000fe200078e00ff */
[----:B------:R-:W-:Y:S02]  /*a880*/  F2FP.SATFINITE.E4M3.F32.PACK_AB_MERGE_C R30, RZ, R30, RZ ;  /* 0x0000001eff1e723e */ /* 0x000fe400048070ff */
        /* <DEDUP_REMOVED lines=8> */
[----:B------:R-:W-:Y:S02]  /*a910*/  F2FP.SATFINITE.E4M3.F32.PACK_AB_MERGE_C R35, RZ, R35, RZ ;  /* 0x00000023ff23723e */ /* 0x000fe400048070ff */
[----:B------:R-:W-:Y:S02]  /*a920*/  F2FP.SATFINITE.E4M3.F32.PACK_AB_MERGE_C R46, RZ, R46, RZ ;  /* 0x0000002eff2e723e */ /* 0x000fe400048070ff */
[----:B------:R-:W-:Y:S02]  /*a930*/  F2FP.SATFINITE.E4M3.F32.PACK_AB_MERGE_C R54, RZ, R54, RZ ;  /* 0x00000036ff36723e */ /* 0x000fe400048070ff */
[----:B------:R-:W-:Y:S01]  /*a940*/  LOP3.LUT R42, R11, R42, RZ, 0xfc, !PT ;  /* 0x0000002a0b2a7212 */ /* 0x000fe200078efcff */
[----:B------:R-:W-:Y:S01]  /*a950*/  IMAD.SHL.U32 R11, R50, 0x1000000, RZ ;  /* 0x01000000320b7824 */ /* 0x000fe200078e00ff */
[----:B------:R-:W-:-:S02]  /*a960*/  F2FP.SATFINITE.E4M3.F32.PACK_AB_MERGE_C R58, RZ, R58, RZ ;  /* 0x0000003aff3a723e */ /* 0x000fc400048070ff */
[----:B------:R-:W-:Y:S02]  /*a970*/  F2FP.SATFINITE.E4M3.F32.PACK_AB_MERGE_C R62, RZ, R62, RZ ;  /* 0x0000003eff3e723e */ /* 0x000fe400048070ff */
[----:B------:R-:W-:Y:S02]  /*a980*/  F2FP.SATFINITE.E4M3.F32.PACK_AB_MERGE_C R70, RZ, R70, RZ ;  /* 0x00000046ff46723e */ /* 0x000fe400048070ff */
[----:B------:R-:W-:Y:S02]  /*a990*/  F2FP.SATFINITE.E4M3.F32.PACK_AB_MERGE_C R22, RZ, R22, RZ ;  /* 0x00000016ff16723e */ /* 0x000fe400048070ff */
[----:B------:R-:W-:Y:S02]  /*a9a0*/  F2FP.SATFINITE.E4M3.F32.PACK_AB_MERGE_C R23, RZ, R23, RZ ;  /* 0x00000017ff17723e */ /* 0x000fe400048070ff */
[----:B------:R-:W-:Y:S01]  /*a9b0*/  F2FP.SATFINITE.E4M3.F32.PACK_AB_MERGE_C R27, RZ, R27, RZ ;  /* 0x0000001bff1b723e */ /* 0x000fe200048070ff */
[----:B------:R-:W-:Y:S01]  /*a9c0*/  IMAD.U32 R22, R22, 0x10000, RZ ;  /* 0x0001000016167824 */ /* 0x000fe200078e00ff */
[----:B------:R-:W-:-:S02]  /*a9d0*/  LOP3.LUT R37, R37, 0xff, RZ, 0xc0, !PT ;  /* 0x000000ff25257812 */ /* 0x000fc400078ec0ff */
[----:B------:R-:W-:Y:S02]  /*a9e0*/  LOP3.LUT R40, R40, 0xffff, RZ, 0xc0, !PT ;  /* 0x0000ffff28287812 */ /* 0x000fe400078ec0ff */
        /* <DEDUP_REMOVED lines=14> */
[----:B------:R-:W-:Y:S02]  /*aad0*/  LOP3.LUT R32, R57, 0xff0000, R32, 0xf8, !PT ;  /* 0x00ff000039207812 */ /* 0x000fe400078ef820 */
[----:B------:R-:W-:Y:S02]  /*aae0*/  LOP3.LUT R41, R41, 0xff, RZ, 0xc0, !PT ;  /* 0x000000ff29297812 */ /* 0x000fe400078ec0ff */
[----:B------:R-:W-:-:S02]  /*aaf0*/  LOP3.LUT R44, R44, 0xffff, RZ, 0xc0, !PT ;  /* 0x0000ffff2c2c7812 */ /* 0x000fc400078ec0ff */
[----:B------:R-:W-:Y:S02]  /*ab00*/  LOP3.LUT R45, R45, 0xff, RZ, 0xc0, !PT ;  /* 0x000000ff2d2d7812 */ /* 0x000fe400078ec0ff */
[----:B------:R-:W-:Y:S02]  /*ab10*/  LOP3.LUT R48, R48, 0xffff, RZ, 0xc0, !PT ;  /* 0x0000ffff30307812 */ /* 0x000fe400078ec0ff */
[----:B------:R-:W-:Y:S01]  /*ab20*/  PRMT R33, R36, 0x7604, R33 ;  /* 0x0000760424217816 */ /* 0x000fe20000000021 */
[----:B------:R-:W-:Y:S01]  /*ab30*/  IMAD.U32 R36, R51, 0x10000, RZ ;  /* 0x0001000033247824 */ /* 0x000fe200078e00ff */
[----:B------:R-:W-:Y:S02]  /*ab40*/  LOP3.LUT R15, R15, 0xffff, RZ, 0xc0, !PT ;  /* 0x0000ffff0f0f7812 */ /* 0x000fe400078ec0ff */
[----:B------:R-:W-:Y:S02]  /*ab50*/  LOP3.LUT R17, R17, 0xffff, RZ, 0xc0, !PT ;  /* 0x0000ffff11117812 */ /* 0x000fe400078ec0ff */
        /* <DEDUP_REMOVED lines=21> */
[----:B------:R-:W-:Y:S01]  /*acb0*/  IMAD.SHL.U32 R23, R23, 0x1000000, RZ ;  /* 0x0100000017177824 */ /* 0x000fe200078e00ff */
[----:B------:R-:W-:Y:S01]  /*acc0*/  PRMT R49, R52, 0x7604, R49 ;  /* 0x0000760434317816 */ /* 0x000fe20000000031 */
[----:B------:R-:W-:Y:S01]  /*acd0*/  IMAD.SHL.U32 R27, R27, 0x1000000, RZ ;  /* 0x010000001b1b7824 */ /* 0x000fe200078e00ff */
[----:B------:R-:W-:-:S02]  /*ace0*/  PRMT R53, R56, 0x7604, R53 ;  /* 0x0000760438357816 */ /* 0x000fc40000000035 */
[----:B------:R-:W-:Y:S02]  /*acf0*/  PRMT R64, R65, 0x7604, R64 ;  /* 0x0000760441407816 */ /* 0x000fe40000000040 */
[----:B------:R-:W-:Y:S02]  /*ad00*/  PRMT R72, R73, 0x7604, R72 ;  /* 0x0000760449487816 */ /* 0x000fe40000000048 */
[----:B------:R-:W-:Y:S02]  /*ad10*/  PRMT R69, R69, 0x7604, R78 ;  /* 0x0000760445457816 */ /* 0x000fe4000000004e */
[----:B------:R-:W-:Y:S02]  /*ad20*/  PRMT R76, R77, 0x7604, R76 ;  /* 0x000076044d4c7816 */ /* 0x000fe4000000004c */
[----:B------:R-:W-:Y:S02]  /*ad30*/  PRMT R80, R81, 0x7604, R80 ;  /* 0x0000760451507816 */ /* 0x000fe40000000050 */
[----:B------:R-:W-:-:S02]  /*ad40*/  LOP3.LUT R32, R32, R11, RZ, 0xfc, !PT ;  /* 0x0000000b20207212 */ /* 0x000fc400078efcff */
[----:B------:R-:W-:Y:S01]  /*ad50*/  PRMT R41, R44, 0x7604, R41 ;  /* 0x000076042c297816 */ /* 0x000fe20000000029 */
[----:B------:R-:W1:Y:S01]  /*ad60*/  MUFU.EX2 R11, R26 ;  /* 0x0000001a000b7308 */ /* 0x000e620000000800 */
[----:B------:R-:W-:Y:S02]  /*ad70*/  PRMT R45, R48, 0x7604, R45 ;  /* 0x00007604302d7816 */ /* 0x000fe4000000002d */
[----:B------:R-:W-:Y:S02]  /*ad80*/  LOP3.LUT R16, R25, 0xff0000, R16, 0xf8, !PT ;  /* 0x00ff000019107812 */ /* 0x000fe400078ef810 */
[----:B------:R-:W-:Y:S02]  /*ad90*/  LOP3.LUT R18, R29, 0xff0000, R18, 0xf8, !PT ;  /* 0x00ff00001d127812 */ /* 0x000fe400078ef812 */
[----:B------:R-:W-:Y:S02]  /*ada0*/  LOP3.LUT R20, R33, 0xff0000, R20, 0xf8, !PT ;  /* 0x00ff000021147812 */ /* 0x000fe400078ef814 */
[----:B------:R-:W-:-:S02]  /*adb0*/  LOP3.LUT R28, R37, 0xff0000, R28, 0xf8, !PT ;  /* 0x00ff0000251c7812 */ /* 0x000fc400078ef81c */
[----:B------:R-:W-:Y:S02]  /*adc0*/  LOP3.LUT R30, R49, 0xff0000, R30, 0xf8, !PT ;  /* 0x00ff0000311e7812 */ /* 0x000fe400078ef81e */
[----:B------:R-:W-:Y:S02]  /*add0*/  LOP3.LUT R34, R53, 0xff0000, R34, 0xf8, !PT ;  /* 0x00ff000035227812 */ /* 0x000fe400078ef822 */
[----:B------:R-:W-:Y:S02]  /*ade0*/  LOP3.LUT R39, R64, 0xff0000, R39, 0xf8, !PT ;  /* 0x00ff000040277812 */ /* 0x000fe400078ef827 */
[----:B------:R-:W-:Y:S01]  /*adf0*/  LOP3.LUT R47, R72, 0xff0000, R47, 0xf8, !PT ;  /* 0x00ff0000482f7812 */ /* 0x000fe200078ef82f */
[----:B-1----:R-:W-:Y:S01]  /*ae00*/  @!P3 FMUL R11, R11, R11 ;  /* 0x0000000b0b0bb220 */ /* 0x002fe20000400000 */
[----:B------:R-:W-:Y:S02]  /*ae10*/  LOP3.LUT R36, R69, 0xff0000, R36, 0xf8, !PT ;  /* 0x00ff000045247812 */ /* 0x000fe400078ef824 */
[----:B------:R-:W-:Y:S01]  /*ae20*/  LOP3.LUT R55, R76, 0xff0000, R55, 0xf8, !PT ;  /* 0x00ff00004c377812 */ /* 0x000fe200078ef837 */
[----:B------:R-:W-:-:S01]  /*ae30*/  FFMA R4, R11, R4, R116 ;  /* 0x000000040b047223 */ /* 0x000fc20000000074 */
[----:B------:R-:W-:Y:S01]  /*ae40*/  LOP3.LUT R59, R80, 0xff0000, R59, 0xf8, !PT ;  /* 0x00ff0000503b7812 */ /* 0x000fe200078ef83b */
[-C--:B------:R-:W-:Y:S01]  /*ae50*/  FMUL R90, R90, R11.reuse ;  /* 0x0000000b5a5a7220 */ /* 0x080fe20000400000 */
[----:B------:R-:W-:Y:S01]  /*ae60*/  LOP3.LUT R63, R84, 0xff0000, R63, 0xf8, !PT ;  /* 0x00ff0000543f7812 */ /* 0x000fe200078ef83f */
[-C--:B------:R-:W-:Y:S01]  /*ae70*/  FMUL R91, R91, R11.reuse ;  /* 0x0000000b5b5b7220 */ /* 0x080fe20000400000 */
[----:B------:R-:W-:Y:S01]  /*ae80*/  LOP3.LUT R22, R41, 0xff0000, R22, 0xf8, !PT ;  /* 0x00ff000029167812 */ /* 0x000fe200078ef816 */
[-C--:B------:R-:W-:Y:S01]  /*ae90*/  FMUL R94, R94, R11.reuse ;  /* 0x0000000b5e5e7220 */ /* 0x080fe20000400000 */
[----:B------:R-:W-:Y:S01]  /*aea0*/  LOP3.LUT R24, R45, 0xff0000, R24, 0xf8, !PT ;  /* 0x00ff00002d187812 */ /* 0x000fe200078ef818 */
[----:B------:R-:W-:Y:S01]  /*aeb0*/  FMUL R95, R95, R11 ;  /* 0x0000000b5f5f7220 */ /* 0x000fe20000400000 */
[----:B------:R-:W-:Y:S01]  /*aec0*/  LOP3.LUT R15, R16, R15, RZ, 0xfc, !PT ;  /* 0x0000000f100f7212 */ /* 0x000fe200078efcff */
[----:B------:R-:W-:Y:S01]  /*aed0*/  FMUL R98, R98, R11 ;  /* 0x0000000b62627220 */ /* 0x000fe20000400000 */
[----:B------:R-:W-:Y:S01]  /*aee0*/  LOP3.LUT R18, R18, R17, RZ, 0xfc, !PT ;  /* 0x0000001112127212 */ /* 0x000fe200078efcff */
[----:B------:R-:W-:Y:S01]  /*aef0*/  FMUL R99, R99, R11 ;  /* 0x0000000b63637220 */ /* 0x000fe20000400000 */
[----:B------:R-:W-:Y:S01]  /*af00*/  LOP3.LUT R19, R20, R19, RZ, 0xfc, !PT ;  /* 0x0000001314137212 */ /* 0x000fe200078efcff */
[----:B------:R-:W-:Y:S01]  /*af10*/  FMUL R102, R102, R11 ;  /* 0x0000000b66667220 */ /* 0x000fe20000400000 */
[----:B------:R-:W-:Y:S01]  /*af20*/  LOP3.LUT R28, R28, R21, RZ, 0xfc, !PT ;  /* 0x000000151c1c7212 */ /* 0x000fe200078efcff */
[----:B------:R-:W-:Y:S01]  /*af30*/  FMUL R103, R103, R11 ;  /* 0x0000000b67677220 */ /* 0x000fe20000400000 */
[----:B------:R-:W-:-:S02]  /*af40*/  LOP3.LUT R30, R30, R31, RZ, 0xfc, !PT ;  /* 0x0000001f1e1e7212 */ /* 0x000fc400078efcff */
[----:B------:R-:W-:Y:S02]  /*af50*/  LOP3.LUT R35, R34, R35, RZ, 0xfc, !PT ;  /* 0x0000002322237212 */ /* 0x000fe400078efcff */
[----:B------:R-:W-:Y:S02]  /*af60*/  LOP3.LUT R39, R39, R46, RZ, 0xfc, !PT ;  /* 0x0000002e27277212 */ /* 0x000fe400078efcff */
[----:B------:R-:W-:Y:S02]  /*af70*/  LOP3.LUT R47, R47, R54, RZ, 0xfc, !PT ;  /* 0x000000362f2f7212 */ /* 0x000fe400078efcff */
[----:B------:R-:W-:Y:S02]  /*af80*/  LOP3.LUT R13, R36, R13, RZ, 0xfc, !PT ;  /* 0x0000000d240d7212 */ /* 0x000fe400078efcff */
[----:B------:R-:W-:Y:S02]  /*af90*/  LOP3.LUT R62, R55, R62, RZ, 0xfc, !PT ;  /* 0x0000003e373e7212 */ /* 0x000fe400078efcff */
[----:B------:R-:W-:-:S02]  /*afa0*/  LOP3.LUT R59, R59, R66, RZ, 0xfc, !PT ;  /* 0x000000423b3b7212 */ /* 0x000fc400078efcff */
[----:B------:R-:W-:Y:S02]  /*afb0*/  LOP3.LUT R70, R63, R70, RZ, 0xfc, !PT ;  /* 0x000000463f467212 */ /* 0x000fe400078efcff */
[----:B------:R-:W-:Y:S02]  /*afc0*/  LOP3.LUT R22, R22, R23, RZ, 0xfc, !PT ;  /* 0x0000001716167212 */ /* 0x000fe400078efcff */
[----:B------:R-:W-:Y:S02]  /*afd0*/  LOP3.LUT R27, R24, R27, RZ, 0xfc, !PT ;  /* 0x0000001b181b7212 */ /* 0x000fe400078efcff */
[----:B------:R-:W-:Y:S02]  /*afe0*/  SEL R17, R18, R15, P1 ;  /* 0x0000000f12117207 */ /* 0x000fe40000800000 */
[----:B------:R-:W-:Y:S02]  /*aff0*/  SEL R21, R28, R19, P1 ;  /* 0x000000131c157207 */ /* 0x000fe40000800000 */
[----:B------:R-:W-:-:S02]  /*b000*/  SEL R25, R35, R30, P1 ;  /* 0x0000001e23197207 */ /* 0x000fc40000800000 */
[----:B------:R-:W-:Y:S01]  /*b010*/  SEL R29, R39, R42, P1 ;  /* 0x0000002a271d7207 */ /* 0x000fe20000800000 */
[----:B------:R1:W2:Y:S01]  /*b020*/  SHFL.IDX PT, R17, R17, R12, 0x1c1f ;  /* 0x001c1f0c11117589 */ /* 0x0002a200000e0000 */
[----:B------:R-:W-:Y:S02]  /*b030*/  SEL R31, R47, R32, P1 ;  /* 0x000000202f1f7207 */ /* 0x000fe40000800000 */
[----:B------:R-:W-:Y:S01]  /*b040*/  SEL R33, R62, R13, P1 ;  /* 0x0000000d3e217207 */ /* 0x000fe20000800000 */
[----:B------:R1:W3:Y:S01]  /*b050*/  SHFL.IDX PT, R21, R21, R12, 0x1c1f ;  /* 0x001c1f0c15157589 */ /* 0x0002e200000e0000 */
[----:B------:R-:W-:Y:S02]  /*b060*/  SEL R37, R70, R59, P1 ;  /* 0x0000003b46257207 */ /* 0x000fe40000800000 */
[----:B------:R-:W-:Y:S01]  /*b070*/  SEL R15, R15, R18, P1 ;  /* 0x000000120f0f7207 */ /* 0x000fe20000800000 */
[----:B------:R1:W4:Y:S01]  /*b080*/  SHFL.IDX PT, R41, R25, R12, 0x1c1f ;  /* 0x001c1f0c19297589 */ /* 0x00032200000e0000 */
[----:B------:R-:W-:-:S02]  /*b090*/  SEL R19, R19, R28, P1 ;  /* 0x0000001c13137207 */ /* 0x000fc40000800000 */
[----:B------:R-:W-:Y:S01]  /*b0a0*/  SEL R23, R27, R22, P1 ;  /* 0x000000161b177207 */ /* 0x000fe20000800000 */
[----:B------:R1:W1:Y:S01]  /*b0b0*/  SHFL.IDX PT, R43, R29, R12, 0x1c1f ;  /* 0x001c1f0c1d2b7589 */ /* 0x00026200000e0000 */
[----:B------:R-:W-:Y:S02]  /*b0c0*/  SEL R35, R30, R35, P1 ;  /* 0x000000231e237207 */ /* 0x000fe40000800000 */
[----:B------:R-:W-:Y:S01]  /*b0d0*/  SEL R39, R42, R39, P1 ;  /* 0x000000272a277207 */ /* 0x000fe20000800000 */
[----:B------:R1:W1:Y:S01]  /*b0e0*/  SHFL.IDX PT, R15, R15, R14, 0x1c1f ;  /* 0x001c1f0e0f0f7589 */ /* 0x00026200000e0000 */
[----:B------:R-:W-:Y:S02]  /*b0f0*/  SEL R47, R32, R47, P1 ;  /* 0x0000002f202f7207 */ /* 0x000fe40000800000 */
[----:B------:R-:W-:Y:S01]  /*b100*/  SEL R13, R13, R62, P1 ;  /* 0x0000003e0d0d7207 */ /* 0x000fe20000800000 */
[----:B------:R1:W1:Y:S01]  /*b110*/  SHFL.IDX PT, R19, R19, R14, 0x1c1f ;  /* 0x001c1f0e13137589 */ /* 0x00026200000e0000 */
[----:B------:R-:W-:-:S02]  /*b120*/  SEL R59, R59, R70, P1 ;  /* 0x000000463b3b7207 */ /* 0x000fc40000800000 */
[----:B------:R-:W-:Y:S01]  /*b130*/  SEL R27, R22, R27, P1 ;  /* 0x0000001b161b7207 */ /* 0x000fe20000800000 */
[----:B------:R1:W1:Y:S01]  /*b140*/  SHFL.IDX PT, R23, R23, R12, 0x1c1f ;  /* 0x001c1f0c17177589 */ /* 0x00026200000e0000 */
[----:B------:R-:W-:-:S03]  /*b150*/  SHF.L.U32 R16, R9, 0x1f, RZ ;  /* 0x0000001f09107819 */ /* 0x000fc600000006ff */
[----:B------:R1:W1:Y:S01]  /*b160*/  SHFL.IDX PT, R18, R27, R14, 0x1c1f ;  /* 0x001c1f0e1b127589 */ /* 0x00026200000e0000 */
[----:B------:R1:W1:Y:S03]  /*b170*/  SYNCS.PHASECHK.TRANS64.TRYWAIT P3, [UR6+0x6000], R16 ;  /* 0x00600010ff0075a7 */ /* 0x0002660008060146 */
[----:B------:R1:W1:Y:S04]  /*b180*/  SHFL.IDX PT, R35, R35, R14, 0x1c1f ;  /* 0x001c1f0e23237589 */ /* 0x00026800000e0000 */
[----:B------:R1:W1:Y:S04]  /*b190*/  SHFL.IDX PT, R39, R39, R14, 0x1c1f ;  /* 0x001c1f0e27277589 */ /* 0x00026800000e0000 */
[----:B------:R1:W1:Y:S04]  /*b1a0*/  SHFL.IDX PT, R45, R31, R12, 0x1c1f ;  /* 0x001c1f0c1f2d7589 */ /* 0x00026800000e0000 */
[----:B------:R1:W1:Y:S04]  /*b1b0*/  SHFL.IDX PT, R47, R47, R14, 0x1c1f ;  /* 0x001c1f0e2f2f7589 */ /* 0x00026800000e0000 */
[----:B------:R1:W1:Y:S04]  /*b1c0*/  SHFL.IDX PT, R49, R33, R12, 0x1c1f ;  /* 0x001c1f0c21317589 */ /* 0x00026800000e0000 */
[----:B------:R1:W1:Y:S04]  /*b1d0*/  SHFL.IDX PT, R13, R13, R14, 0x1c1f ;  /* 0x001c1f0e0d0d7589 */ /* 0x00026800000e0000 */
[----:B------:R1:W1:Y:S04]  /*b1e0*/  SHFL.IDX PT, R37, R37, R12, 0x1c1f ;  /* 0x001c1f0c25257589 */ /* 0x00026800000e0000 */
[----:B------:R1:W1:Y:S01]  /*b1f0*/  SHFL.IDX PT, R59, R59, R14, 0x1c1f ;  /* 0x001c1f0e3b3b7589 */ /* 0x00026200000e0000 */
[----:B--234-:R-:W-:Y:S05]  /*b200*/  @!P0 BRA `(.L_x_39) ;  /* 0x0000000000048947 */ /* 0x01cfea0003800000 */
[----:B------:R-:W-:Y:S01]  /*b210*/  BPT.TRAP 0x1 ;  /* 0x000000040000795c */ /* 0x000fe20000300000 */
.L_x_39:
[----:B-1----:R-:W-:Y:S05]  /*b220*/  @P3 BRA `(.L_x_40) ;  /* 0x0000000000083947 */ /* 0x002fea0003800000 */
[----:B------:R-:W1:Y:S02]  /*b230*/  SYNCS.PHASECHK.TRANS64.TRYWAIT P3, [UR6+0x6000], R16 ;  /* 0x00600010ff0075a7 */ /* 0x000e640008060146 */
[----:B-1----:R-:W-:Y:S05]  /*b240*/  @!P3 BRA `(.L_x_41) ;  /* 0x0000002400ecb947 */ /* 0x002fea0003800000 */
.L_x_40:
[C-C-:B------:R-:W-:Y:S01]  /*b250*/  PRMT R24, R17.reuse, R0, R15.reuse ;  /* 0x0000000011187216 */ /* 0x140fe2000000000f */
[----:B------:R-:W-:Y:S01]  /*b260*/  ULEA UR6, UR7, UR8, 0x8 ;  /* 0x0000000807067291 */ /* 0x000fe2000f8e403f */
[----:B------:R-:W-:Y:S01]  /*b270*/  PRMT R25, R17, R2, R15 ;  /* 0x0000000211197216 */ /* 0x000fe2000000000f */
[----:B------:R-:W-:Y:S01]  /*b280*/  UMOV UR15, 0x40000040 ;  /* 0x40000040000f7882 */ /* 0x000fe20000000000 */
[C-C-:B------:R-:W-:Y:S01]  /*b290*/  PRMT R26, R21.reuse, R0, R19.reuse ;  /* 0x00000000151a7216 */ /* 0x140fe20000000013 */
[----:B------:R-:W-:Y:S01]  /*b2a0*/  UIADD3 UR10, UR6, 0x2, URZ ;  /* 0x00000002060a7890 */ /* 0x000fe2000fffe03f */
[----:B------:R-:W-:Y:S02]  /*b2b0*/  PRMT R27, R21, R2, R19 ;  /* 0x00000002151b7216 */ /* 0x000fe40000000013 */
[----:B------:R-:W-:Y:S01]  /*b2c0*/  UMOV UR14, UR6 ;  /* 0x00000006000e7c82 */ /* 0x000fe20008000000 */
[C-C-:B------:R-:W-:Y:S01]  /*b2d0*/  PRMT R28, R23.reuse, R0, R18.reuse ;  /* 0x00000000171c7216 */ /* 0x140fe20000000012 */
[----:B------:R-:W-:Y:S01]  /*b2e0*/  WARPGROUP.ARRIVE ;  /* 0x00000000000079c5 */ /* 0x000fe20000000000 */
[----:B------:R-:W-:-:S02]  /*b2f0*/  PRMT R29, R23, R2, R18 ;  /* 0x00000002171d7216 */ /* 0x000fc40000000012 */
[C-C-:B------:R-:W-:Y:S02]  /*b300*/  PRMT R30, R41.reuse, R0, R35.reuse ;  /* 0x00000000291e7216 */ /* 0x140fe40000000023 */
[----:B------:R-:W-:Y:S01]  /*b310*/  PRMT R31, R41, R2, R35 ;  /* 0x00000002291f7216 */ /* 0x000fe20000000023 */
[----:B------:R-:W-:Y:S01]  /*b320*/  QGMMA.64x32x32.F32.E4M3.E4M3 R88, R24, gdesc[UR12], R88, gsb0 ;  /* 0x0060000c18587df3 */ /* 0x000fe20008000858 */
[----:B------:R-:W-:Y:S01]  /*b330*/  UMOV UR14, UR10 ;  /* 0x0000000a000e7c82 */ /* 0x000fe20008000000 */
[----:B------:R-:W-:Y:S01]  /*b340*/  UMOV UR15, 0x40000040 ;  /* 0x40000040000f7882 */ /* 0x000fe20000000000 */
[C-C-:B------:R-:W-:Y:S01]  /*b350*/  PRMT R32, R43.reuse, R0, R39.reuse ;  /* 0x000000002b207216 */ /* 0x140fe20000000027 */
[----:B------:R-:W-:Y:S01]  /*b360*/  UIADD3 UR10, UR6, 0x4, URZ ;  /* 0x00000004060a7890 */ /* 0x000fe2000fffe03f */
[----:B------:R-:W-:Y:S01]  /*b370*/  PRMT R33, R43, R2, R39 ;  /* 0x000000022b217216 */ /* 0x000fe20000000027 */
[----:B------:R-:W-:Y:S01]  /*b380*/  UIADD3 UR6, UR6, 0x6, URZ ;  /* 0x0000000606067890 */ /* 0x000fe2000fffe03f */
[----:B------:R-:W-:-:S02]  /*b390*/  PRMT R34, R45, R0, R47 ;  /* 0x000000002d227216 */ /* 0x000fc4000000002f */
[----:B------:R-:W-:Y:S02]  /*b3a0*/  PRMT R35, R45, R2, R47 ;  /* 0x000000022d237216 */ /* 0x000fe4000000002f */
[C-C-:B------:R-:W-:Y:S02]  /*b3b0*/  PRMT R40, R49.reuse, R0, R13.reuse ;  /* 0x0000000031287216 */ /* 0x140fe4000000000d */
[----:B------:R-:W-:Y:S02]  /*b3c0*/  PRMT R41, R49, R2, R13 ;  /* 0x0000000231297216 */ /* 0x000fe4000000000d */
[C-C-:B------:R-:W-:Y:S02]  /*b3d0*/  PRMT R42, R37.reuse, R0, R59.reuse ;  /* 0x00000000252a7216 */ /* 0x140fe4000000003b */
[----:B------:R-:W-:Y:S01]  /*b3e0*/  PRMT R43, R37, R2, R59 ;  /* 0x00000002252b7216 */ /* 0x000fe2000000003b */
        /* <DEDUP_REMOVED lines=16> */
.L_x_42:
[----:B------:R-:W-:-:S04]  /*b4f0*/  ULEA UR6, UR9, UR37, 0x3 ;  /* 0x0000002509067291 */ /* 0x000fc8000f8e183f */
[----:B------:R-:W-:-:S04]  /*b500*/  UIADD3 UR6, UR6, 0x6028, URZ ;  /* 0x0000602806067890 */ /* 0x000fc8000fffe03f */
[----:B------:R-:W-:-:S09]  /*b510*/  UPRMT UR6, URZ, 0x654, UR6 ;  /* 0x000006543f067896 */ /* 0x000fd20008000006 */
[----:B------:R-:W-:Y:S01]  /*b520*/  SYNCS.ARRIVE.TRANS64.RED.A1T0 RZ, [UR6], RZ ;  /* 0x000000ffffff79a7 */ /* 0x000fe20008100406 */
[----:B------:R-:W-:Y:S05]  /*b530*/  @P2 BRA `(.L_x_43) ;  /* 0x0000000000042947 */ /* 0x000fea0003800000 */
[----:B------:R-:W-:Y:S01]  /*b540*/  BPT.TRAP 0x1 ;  /* 0x000000040000795c */ /* 0x000fe20000300000 */
.L_x_43:
[----:B------:R-:W-:-:S04]  /*b550*/  UIADD3 UR9, UR9, 0x1, URZ ;  /* 0x0000000109097890 */ /* 0x000fc8000fffe03f */
[----:B------:R-:W-:-:S04]  /*b560*/  UISETP.NE.AND UP0, UPT, UR9, 0x5, UPT ;  /* 0x000000050900788c */ /* 0x000fc8000bf05270 */
[----:B------:R-:W-:Y:S01]  /*b570*/  USEL UR9, UR9, URZ, UP0 ;  /* 0x0000003f09097287 */ /* 0x000fe20008000000 */
[----:B------:R-:W-:Y:S11]  /*b580*/  @!P0 BRA `(.L_x_44) ;  /* 0x0000000000048947 */ /* 0x000ff60003800000 */
[----:B------:R-:W-:Y:S01]  /*b590*/  BPT.TRAP 0x1 ;  /* 0x000000040000795c */ /* 0x000fe20000300000 */
.L_x_44:
[----:B------:R-:W-:-:S04]  /*b5a0*/  ULEA UR6, UR9, UR37, 0x3 ;  /* 0x0000002509067291 */ /* 0x000fc8000f8e183f */
[----:B------:R-:W-:-:S04]  /*b5b0*/  UIADD3 UR6, UR6, 0x6028, URZ ;  /* 0x0000602806067890 */ /* 0x000fc8000fffe03f */
[----:B------:R-:W-:-:S09]  /*b5c0*/  UPRMT UR6, URZ, 0x654, UR6 ;  /* 0x000006543f067896 */ /* 0x000fd20008000006 */
[----:B------:R-:W-:Y:S01]  /*b5d0*/  SYNCS.ARRIVE.TRANS64.RED.A1T0 RZ, [UR6], RZ ;  /* 0x000000ffffff79a7 */ /* 0x000fe20008100406 */
[----:B------:R-:W-:Y:S05]  /*b5e0*/  @P2 BRA `(.L_x_45) ;  /* 0x0000000000042947 */ /* 0x000fea0003800000 */
[----:B------:R-:W-:Y:S01]  /*b5f0*/  BPT.TRAP 0x1 ;  /* 0x000000040000795c */ /* 0x000fe20000300000 */
.L_x_45:
        /* <DEDUP_REMOVED lines=14> */
.L_x_35:
[----:B------:R-:W1:Y:S01]  /*b6e0*/  SHFL.BFLY PT, R0, R3, 0x1, 0x1f ;  /* 0x0c201f0003007f89 */ /* 0x000e6200000e0000 */
[----:B------:R-:W-:Y:S01]  /*b6f0*/  BSSY B0, `(.L_x_47) ;  /* 0x0000024000007945 */ /* 0x000fe20003800000 */
[----:B------:R-:W-:Y:S02]  /*b700*/  IMAD.MOV.U32 R8, RZ, RZ, 0x3f800000 ;  /* 0x3f800000ff087424 */ /* 0x000fe400078e00ff */
[----:B------:R-:W2:Y:S01]  /*b710*/  SHFL.BFLY PT, R5, R4, 0x1, 0x1f ;  /* 0x0c201f0004057f89 */ /* 0x000ea200000e0000 */
[----:B------:R-:W-:Y:S02]  /*b720*/  IMAD.MOV.U32 R2, RZ, RZ, 0x3f800000 ;  /* 0x3f800000ff027424 */ /* 0x000fe400078e00ff */
[----:B------:R-:W-:Y:S02]  /*b730*/  IMAD.MOV.U32 R11, RZ, RZ, 0x7f800000 ;  /* 0x7f800000ff0b7424 */ /* 0x000fe400078e00ff */
[----:B-1----:R-:W-:Y:S01]  /*b740*/  FADD R0, R0, R3 ;  /* 0x0000000300007221 */ /* 0x002fe20000000000 */
[----:B--2---:R-:W-:-:S04]  /*b750*/  FADD R16, R5, R4 ;  /* 0x0000000405107221 */ /* 0x004fc80000000000 */
[----:B------:R-:W1:Y:S04]  /*b760*/  SHFL.BFLY PT, R9, R0, 0x2, 0x1f ;  /* 0x0c401f0000097f89 */ /* 0x000e6800000e0000 */
[----:B------:R-:W2:Y:S01]  /*b770*/  SHFL.BFLY PT, R17, R16, 0x2, 0x1f ;  /* 0x0c401f0010117f89 */ /* 0x000ea200000e0000 */
[C---:B-1----:R-:W-:Y:S01]  /*b780*/  FSETP.NE.AND P0, PT, R0.reuse, -R9, PT ;  /* 0x800000090000720b */ /* 0x042fe20003f05000 */
[----:B------:R-:W-:Y:S01]  /*b790*/  FADD R4, R0, R9 ;  /* 0x0000000900047221 */ /* 0x000fe20000000000 */
[----:B------:R-:W-:Y:S02]  /*b7a0*/  IMAD.MOV.U32 R9, RZ, RZ, 0x7f800000 ;  /* 0x7f800000ff097424 */ /* 0x000fe400078e00ff */
[----:B--2---:R-:W-:-:S09]  /*b7b0*/  FADD R5, R16, R17 ;  /* 0x0000001110057221 */ /* 0x004fd20000000000 */
[----:B------:R-:W-:Y:S05]  /*b7c0*/  @!P0 BRA `(.L_x_48) ;  /* 0x0000000000588947 */ /* 0x000fea0003800000 */
[----:B------:R-:W-:Y:S01]  /*b7d0*/  VIADD R0, R4, 0x1800000 ;  /* 0x0180000004007836 */ /* 0x000fe20000000000 */
[----:B------:R-:W-:Y:S04]  /*b7e0*/  BSSY B1, `(.L_x_49) ;  /* 0x000000d000017945 */ /* 0x000fe80003800000 */
[----:B------:R-:W-:-:S04]  /*b7f0*/  LOP3.LUT R0, R0, 0x7f800000, RZ, 0xc0, !PT ;  /* 0x7f80000000007812 */ /* 0x000fc800078ec0ff */
[----:B------:R-:W-:-:S13]  /*b800*/  ISETP.GT.U32.AND P0, PT, R0, 0x1ffffff, PT ;  /* 0x01ffffff0000780c */ /* 0x000fda0003f04070 */
[----:B------:R-:W-:Y:S05]  /*b810*/  @P0 BRA `(.L_x_50) ;  /* 0x0000000000140947 */ /* 0x000fea0003800000 */
[----:B------:R-:W-:Y:S01]  /*b820*/  IMAD.MOV.U32 R2, RZ, RZ, R4 ;  /* 0x000000ffff027224 */ /* 0x000fe200078e0004 */
[----:B------:R-:W-:-:S07]  /*b830*/  MOV R15, 0xb850 ;  /* 0x0000b850000f7802 */ /* 0x000fce0000000f00 */
[----:B------:R-:W-:Y:S05]  /*b840*/  CALL.REL.NOINC `($__internal_0_$__cuda_sm20_rcp_rn_f32_slowpath) ;  /* 0x0000002400147944 */ /* 0x000fea0003c00000 */
[----:B------:R-:W-:Y:S01]  /*b850*/  IMAD.MOV.U32 R2, RZ, RZ, R0 ;  /* 0x000000ffff027224 */ /* 0x000fe200078e0000 */
[----:B------:R-:W-:Y:S06]  /*b860*/  BRA `(.L_x_51) ;  /* 0x0000000000107947 */ /* 0x000fec0003800000 */
.L_x_50:
[----:B------:R-:W1:Y:S02]  /*b870*/  MUFU.RCP R3, R4 ;  /* 0x0000000400037308 */ /* 0x000e640000001000 */
[----:B-1----:R-:W-:-:S04]  /*b880*/  FFMA R0, R4, R3, -1 ;  /* 0xbf80000004007423 */ /* 0x002fc80000000003 */
[----:B------:R-:W-:-:S04]  /*b890*/  FADD.FTZ R0, -R0, -RZ ;  /* 0x800000ff00007221 */ /* 0x000fc80000010100 */
[----:B------:R-:W-:-:S07]  /*b8a0*/  FFMA R2, R3, R0, R3 ;  /* 0x0000000003027223 */ /* 0x000fce0000000003 */
.L_x_51:
[----:B------:R-:W-:Y:S05]  /*b8b0*/  BSYNC B1 ;  /* 0x0000000000017941 */ /* 0x000fea0003800000 */
.L_x_49:
[----:B------:R-:W-:Y:S01]  /*b8c0*/  FSETP.GEU.AND P0, PT, |R4|, 1.175494350822287508e-38, PT ;  /* 0x008000000400780b */ /* 0x000fe20003f0e200 */
[----:B------:R-:W-:-:S12]  /*b8d0*/  ULDC UR4, c[0x0][0x600] ;  /* 0x0001800000047ab9 */ /* 0x000fd80000000800 */
[----:B------:R-:W-:-:S04]  /*b8e0*/  @!P0 FMUL R4, R4, 16777216 ;  /* 0x4b80000004048820 */ /* 0x000fc80000400000 */
[----:B------:R-:W1:Y:S02]  /*b8f0*/  MUFU.LG2 R0, R4 ;  /* 0x0000000400007308 */ /* 0x000e640000000c00 */
[----:B-1----:R-:W-:-:S04]  /*b900*/  @!P0 FADD R0, R0, -24 ;  /* 0xc1c0000000008421 */ /* 0x002fc80000000000 */
[----:B------:R-:W-:-:S04]  /*b910*/  FMUL R11, R0, 0.69314718246459960938 ;  /* 0x3f317218000b7820 */ /* 0x000fc80000400000 */
[----:B------:R-:W-:-:S07]  /*b920*/  FFMA R11, R6, UR4, R11 ;  /* 0x00000004060b7c23 */ /* 0x000fce000800000b */
.L_x_48:
[----:B------:R-:W-:Y:S05]  /*b930*/  BSYNC B0 ;  /* 0x0000000000007941 */ /* 0x000fea0003800000 */
.L_x_47:
[----:B------:R-:W-:Y:S01]  /*b940*/  FSETP.NE.AND P0, PT, R16, -R17, PT ;  /* 0x800000111000720b */ /* 0x000fe20003f05000 */
[----:B------:R-:W-:Y:S01]  /*b950*/  ULDC UR4, c[0x0][0x608] ;  /* 0x0001820000047ab9 */ /* 0x000fe20000000800 */
[----:B------:R-:W-:Y:S01]  /*b960*/  BSSY B0, `(.L_x_52) ;  /* 0x0000021000007945 */ /* 0x000fe20003800000 */
[----:B------:R-:W-:-:S04]  /*b970*/  FMUL R2, R2, UR4 ;  /* 0x0000000402027c20 */ /* 0x000fc80008400000 */
[-C--:B------:R-:W-:Y:S01]  /*b980*/  FMUL R23, R88, R2.reuse ;  /* 0x0000000258177220 */ /* 0x080fe20000400000 */
[-C--:B------:R-:W-:Y:S01]  /*b990*/  FMUL R89, R89, R2.reuse ;  /* 0x0000000259597220 */ /* 0x080fe20000400000 */
[-C--:B------:R-:W-:Y:S01]  /*b9a0*/  FMUL R25, R92, R2.reuse ;  /* 0x000000025c197220 */ /* 0x080fe20000400000 */
[-C--:B------:R-:W-:Y:S01]  /*b9b0*/  FMUL R93, R93, R2.reuse ;  /* 0x000000025d5d7220 */ /* 0x080fe20000400000 */
[-C--:B------:R-:W-:Y:S01]  /*b9c0*/  FMUL R27, R96, R2.reuse ;  /* 0x00000002601b7220 */ /* 0x080fe20000400000 */
[-C--:B------:R-:W-:Y:S01]  /*b9d0*/  FMUL R97, R97, R2.reuse ;  /* 0x0000000261617220 */ /* 0x080fe20000400000 */
[-C--:B------:R-:W-:Y:S01]  /*b9e0*/  FMUL R29, R100, R2.reuse ;  /* 0x00000002641d7220 */ /* 0x080fe20000400000 */
[----:B------:R-:W-:Y:S01]  /*b9f0*/  FMUL R101, R101, R2 ;  /* 0x0000000265657220 */ /* 0x000fe20000400000 */
[----:B------:R-:W-:Y:S06]  /*ba00*/  @!P0 BRA `(.L_x_53) ;  /* 0x0000000000588947 */ /* 0x000fec0003800000 */
        /* <DEDUP_REMOVED lines=10> */
.L_x_55:
[----:B------:R-:W1:Y:S02]  /*bab0*/  MUFU.RCP R8, R5 ;  /* 0x0000000500087308 */ /* 0x000e640000001000 */
[----:B-1----:R-:W-:-:S04]  /*bac0*/  FFMA R0, R5, R8, -1 ;  /* 0xbf80000005007423 */ /* 0x002fc80000000008 */
[----:B------:R-:W-:-:S04]  /*bad0*/  FADD.FTZ R3, -R0, -RZ ;  /* 0x800000ff00037221 */ /* 0x000fc80000010100 */
[----:B------:R-:W-:-:S07]  /*bae0*/  FFMA R8, R8, R3, R8 ;  /* 0x0000000308087223 */ /* 0x000fce0000000008 */
.L_x_56:
[----:B------:R-:W-:Y:S05]  /*baf0*/  BSYNC B1 ;  /* 0x0000000000017941 */ /* 0x000fea0003800000 */
.L_x_54:
[----:B------:R-:W-:Y:S01]  /*bb00*/  FSETP.GEU.AND P0, PT, |R5|, 1.175494350822287508e-38, PT ;  /* 0x008000000500780b */ /* 0x000fe20003f0e200 */
[----:B------:R-:W-:-:S12]  /*bb10*/  ULDC UR4, c[0x0][0x600] ;  /* 0x0001800000047ab9 */ /* 0x000fd80000000800 */
[----:B------:R-:W-:-:S04]  /*bb20*/  @!P0 FMUL R5, R5, 16777216 ;  /* 0x4b80000005058820 */ /* 0x000fc80000400000 */
[----:B------:R-:W1:Y:S02]  /*bb30*/  MUFU.LG2 R0, R5 ;  /* 0x0000000500007308 */ /* 0x000e640000000c00 */
[----:B-1----:R-:W-:-:S04]  /*bb40*/  @!P0 FADD R0, R0, -24 ;  /* 0xc1c0000000008421 */ /* 0x002fc80000000000 */
[----:B------:R-:W-:-:S04]  /*bb50*/  FMUL R0, R0, 0.69314718246459960938 ;  /* 0x3f31721800007820 */ /* 0x000fc80000400000 */
[----:B------:R-:W-:-:S07]  /*bb60*/  FFMA R9, R7, UR4, R0 ;  /* 0x0000000407097c23 */ /* 0x000fce0008000000 */
.L_x_53:
[----:B------:R-:W-:Y:S05]  /*bb70*/  BSYNC B0 ;  /* 0x0000000000007941 */ /* 0x000fea0003800000 */
.L_x_52:
[----:B------:R-:W-:Y:S01]  /*bb80*/  UISETP.NE.AND UP0, UPT, UR36, 0x1, UPT ;  /* 0x000000012400788c */ /* 0x000fe2000bf05270 */
[----:B------:R-:W1:Y:S01]  /*bb90*/  S2R R17, SR_TID.X ;  /* 0x0000000000117919 */ /* 0x000e620000002100 */
[----:B------:R-:W-:Y:S02]  /*bba0*/  ULDC.64 UR8, c[0x0][0x208] ;  /* 0x0000820000087ab9 */ /* 0x000fe40000000a00 */
[----:B------:R-:W-:-:S06]  /*bbb0*/  USEL UR4, URZ, 0x1, UP0 ;  /* 0x000000013f047887 */ /* 0x000fcc0008000000 */
[----:B------:R-:W-:Y:S01]  /*bbc0*/  IMAD.U32 R0, RZ, RZ, UR4 ;  /* 0x00000004ff007e24 */ /* 0x000fe2000f8e00ff */
[----:B------:R-:W-:Y:S02]  /*bbd0*/  ULDC UR4, c[0x0][0x608] ;  /* 0x0001820000047ab9 */ /* 0x000fe40000000800 */
[----:B------:R-:W-:Y:S02]  /*bbe0*/  FMUL R8, R8, UR4 ;  /* 0x0000000408087c20 */ /* 0x000fe40008400000 */
[----:B------:R-:W-:-:S04]  /*bbf0*/  SHF.L.U32 R0, R0, 0x1f, RZ ;  /* 0x0000001f00007819 */ /* 0x000fc800000006ff */
[----:B------:R-:W2:Y:S01]  /*bc00*/  SYNCS.PHASECHK.TRANS64.TRYWAIT P0, [UR11+0x8], R0 ;  /* 0x00000800ff0075a7 */ /* 0x000ea2000800014b */
[C---:B-1----:R-:W-:Y:S02]  /*bc10*/  LOP3.LUT P1, RZ, R17.reuse, 0x3, RZ, 0xc0, !PT ;  /* 0x0000000311ff7812 */ /* 0x042fe4000782c0ff */
[----:B------:R-:W-:Y:S01]  /*bc20*/  LOP3.LUT R16, R17, 0x7f, RZ, 0xc0, !PT ;  /* 0x0000007f11107812 */ /* 0x000fe200078ec0ff */
[----:B--2---:R-:W-:Y:S10]  /*bc30*/  @!P0 BRA `(.L_x_57) ;  /* 0x0000001c00888947 */ /* 0x004ff40003800000 */
.L_x_105:
[----:B------:R-:W-:Y:S01]  /*bc40*/  USHF.L.U32 UR42, UR42, 0x6, URZ ;  /* 0x000000062a2a7899 */ /* 0x000fe2000800063f */
[----:B------:R-:W-:Y:S01]  /*bc50*/  BSSY B0, `(.L_x_58) ;  /* 0x0000018000007945 */ /* 0x000fe20003800000 */
[----:B------:R-:W-:Y:S02]  /*bc60*/  SHF.R.U32.HI R17, RZ, 0x2, R17 ;  /* 0x00000002ff117819 */ /* 0x000fe40000011611 */
[----:B------:R-:W-:Y:S01]  /*bc70*/  SHF.R.U32.HI R18, RZ, 0x5, R16 ;  /* 0x00000005ff127819 */ /* 0x000fe20000011610 */
[----:B------:R-:W-:Y:S07]  /*bc80*/  @P1 BRA `(.L_x_59) ;  /* 0x0000000000501947 */ /* 0x000fee0003800000 */
[----:B------:R-:W2:Y:S01]  /*bc90*/  S2UR UR4, SR_CTAID.Y ;  /* 0x00000000000479c3 */ /* 0x000ea20000002600 */
[----:B-1----:R-:W-:Y:S01]  /*bca0*/  IMAD.SHL.U32 R3, R18, 0x10, RZ ;  /* 0x0000001012037824 */ /* 0x002fe200078e00ff */
[----:B------:R-:W-:Y:S01]  /*bcb0*/  LOP3.LUT R0, R17, 0x7, RZ, 0xc0, !PT ;  /* 0x0000000711007812 */ /* 0x000fe200078ec0ff */
[----:B------:R-:W-:-:S03]  /*bcc0*/  ULDC.64 UR6, c[0x0][0x688] ;  /* 0x0001a20000067ab9 */ /* 0x000fc60000000a00 */
[----:B------:R-:W-:Y:S02]  /*bcd0*/  LOP3.LUT R0, R3, 0xfffffff0, R0, 0xe2, !PT ;  /* 0xfffffff003007812 */ /* 0x000fe400078ee200 */
[----:B------:R-:W1:Y:S03]  /*bce0*/  S2UR UR5, SR_CTAID.Z ;  /* 0x00000000000579c3 */ /* 0x000e660000002700 */
[----:B------:R-:W-:-:S04]  /*bcf0*/  VIADD R3, R0, UR42 ;  /* 0x0000002a00037c36 */ /* 0x000fc80008000000 */
[----:B------:R-:W-:Y:S01]  /*bd00*/  VIADD R2, R3, 0x8 ;  /* 0x0000000803027836 */ /* 0x000fe20000000000 */
[----:B--2---:R-:W-:-:S04]  /*bd10*/  UIMAD UR4, UR4, UR6, UR42 ;  /* 0x00000006040472a4 */ /* 0x004fc8000f8e022a */
[----:B-1----:R-:W-:-:S03]  /*bd20*/  UIMAD UR4, UR5, UR7, UR4 ;  /* 0x00000007050472a4 */ /* 0x002fc6000f8e0204 */
[----:B------:R-:W-:Y:S02]  /*bd30*/  ULDC UR5, c[0x0][0x288] ;  /* 0x0000a20000057ab9 */ /* 0x000fe40000000800 */
[----:B------:R-:W-:Y:S02]  /*bd40*/  ISETP.GE.U32.AND P0, PT, R3, UR5, PT ;  /* 0x0000000503007c0c */ /* 0x000fe4000bf06070 */
[----:B------:R-:W-:Y:S02]  /*bd50*/  IADD3 R0, P2, R0, UR4, RZ ;  /* 0x0000000400007c10 */ /* 0x000fe4000ff5e0ff */
[----:B------:R-:W-:Y:S01]  /*bd60*/  ISETP.GE.U32.AND P1, PT, R2, UR5, PT ;  /* 0x0000000502007c0c */ /* 0x000fe2000bf26070 */
[----:B------:R-:W-:Y:S02]  /*bd70*/  ULDC.64 UR4, c[0x0][0x680] ;  /* 0x0001a00000047ab9 */ /* 0x000fe40000000a00 */
[----:B------:R-:W-:Y:S01]  /*bd80*/  IMAD.X R3, RZ, RZ, RZ, P2 ;  /* 0x000000ffff037224 */ /* 0x000fe200010e06ff */
[----:B------:R-:W-:-:S04]  /*bd90*/  LEA R2, P2, R0, UR4, 0x2 ;  /* 0x0000000400027c11 */ /* 0x000fc8000f8410ff */
[----:B------:R-:W-:-:S05]  /*bda0*/  LEA.HI.X R3, R0, UR5, R3, 0x2, P2 ;  /* 0x0000000500037c11 */ /* 0x000fca00090f1403 */
[----:B------:R2:W-:Y:S04]  /*bdb0*/  @!P0 STG.E desc[UR8][R2.64], R11 ;  /* 0x0000000b02008986 */ /* 0x0005e8000c101908 */
[----:B------:R2:W-:Y:S02]  /*bdc0*/  @!P1 STG.E desc[UR8][R2.64+0x20], R9 ;  /* 0x0000200902009986 */ /* 0x0005e4000c101908 */
.L_x_59:
[----:B------:R-:W-:Y:S05]  /*bdd0*/  BSYNC B0 ;  /* 0x0000000000007941 */ /* 0x000fea0003800000 */
.L_x_58:
[----:B------:R-:W-:Y:S01]  /*bde0*/  ULDC.64 UR4, c[0x0][0x730] ;  /* 0x0001cc0000047ab9 */ /* 0x000fe20000000a00 */
[-C--:B------:R-:W-:Y:S01]  /*bdf0*/  FMUL R31, R90, R8.reuse ;  /* 0x000000085a1f7220 */ /* 0x080fe20000400000 */
[----:B------:R-:W-:Y:S01]  /*be00*/  ISETP.NE.U32.AND P0, PT, RZ, UR4, PT ;  /* 0x00000004ff007c0c */ /* 0x000fe2000bf05070 */
[-C--:B------:R-:W-:Y:S01]  /*be10*/  FMUL R91, R91, R8.reuse ;  /* 0x000000085b5b7220 */ /* 0x080fe20000400000 */
[-C--:B------:R-:W-:Y:S01]  /*be20*/  FMUL R33, R94, R8.reuse ;  /* 0x000000085e217220 */ /* 0x080fe20000400000 */
[-C--:B------:R-:W-:Y:S01]  /*be30*/  FMUL R95, R95, R8.reuse ;  /* 0x000000085f5f7220 */ /* 0x080fe20000400000 */
[----:B------:R-:W-:Y:S01]  /*be40*/  ISETP.NE.AND.EX P0, PT, RZ, UR5, PT, P0 ;  /* 0x00000005ff007c0c */ /* 0x000fe2000bf05300 */
[-C--:B------:R-:W-:Y:S01]  /*be50*/  FMUL R35, R98, R8.reuse ;  /* 0x0000000862237220 */ /* 0x080fe20000400000 */
[-C--:B------:R-:W-:Y:S01]  /*be60*/  FMUL R99, R99, R8.reuse ;  /* 0x0000000863637220 */ /* 0x080fe20000400000 */
[-C--:B------:R-:W-:Y:S01]  /*be70*/  FMUL R37, R102, R8.reuse ;  /* 0x0000000866257220 */ /* 0x080fe20000400000 */
[----:B------:R-:W-:-:S09]  /*be80*/  FMUL R103, R103, R8 ;  /* 0x0000000867677220 */ /* 0x000fd20000400000 */
[----:B------:R-:W-:Y:S05]  /*be90*/  @P0 BRA `(.L_x_60) ;  /* 0x0000000000200947 */ /* 0x000fea0003800000 */
[----:B------:R-:W-:Y:S02]  /*bea0*/  ULDC.64 UR4, c[0x0][0x728] ;  /* 0x0001ca0000047ab9 */ /* 0x000fe40000000a00 */
[----:B------:R-:W-:-:S04]  /*beb0*/  ISETP.NE.U32.AND P0, PT, RZ, UR4, PT ;  /* 0x00000004ff007c0c */ /* 0x000fc8000bf05070 */
[----:B------:R-:W-:-:S13]  /*bec0*/  ISETP.NE.AND.EX P0, PT, RZ, UR5, PT, P0 ;  /* 0x00000005ff007c0c */ /* 0x000fda000bf05300 */
[----:B------:R-:W-:Y:S05]  /*bed0*/  @!P0 BRA `(.L_x_61) ;  /* 0x00000000000c8947 */ /* 0x000fea0003800000 */
[----:B-12---:R-:W1:Y:S02]  /*bee0*/  LDC.64 R2, c[0x0][0x728] ;  /* 0x0001ca00ff027b82 */ /* 0x006e640000000a00 */
[----:B-1----:R4:W5:Y:S01]  /*bef0*/  LDG.E R2, desc[UR8][R2.64] ;  /* 0x0000000802027981 */ /* 0x002962000c1e1900 */
[----:B------:R-:W-:Y:S05]  /*bf00*/  BRA `(.L_x_60) ;  /* 0x0000000000047947 */ /* 0x000fea0003800000 */
.L_x_61:
[----:B--2---:R-:W3:Y:S02]  /*bf10*/  LDC R2, c[0x0][0x720] ;  /* 0x0001c800ff027b82 */ /* 0x004ee40000000800 */
.L_x_60:
[----:B-1----:R-:W-:Y:S01]  /*bf20*/  MOV R0, RZ ;  /* 0x000000ff00007202 */ /* 0x002fe20000000f00 */
[----:B---3-5:R-:W-:-:S03]  /*bf30*/  IMAD.MOV.U32 R22, RZ, RZ, R2 ;  /* 0x000000ffff167224 */ /* 0x028fc600078e0002 */
[----:B------:R-:W-:-:S13]  /*bf40*/  LOP3.LUT P0, RZ, R0, 0x9f, RZ, 0xc0, !PT ;  /* 0x0000009f00ff7812 */ /* 0x000fda000780c0ff */
[----:B------:R-:W-:Y:S05]  /*bf50*/  @!P0 BRA `(.L_x_62) ;  /* 0x0000000000408947 */ /* 0x000fea0003800000 */
[----:B------:R-:W-:Y:S01]  /*bf60*/  MOV R0, 0x0 ;  /* 0x0000000000007802 */ /* 0x000fe20000000f00 */
[----:B------:R-:W-:Y:S01]  /*bf70*/  ULDC.64 UR4, c[0x4][0x68] ;  /* 0x01001a0000047ab9 */ /* 0x000fe20000000a00 */
[----:B------:R-:W-:Y:S01]  /*bf80*/  ULDC.64 UR6, c[0x4][0x8] ;  /* 0x0100020000067ab9 */ /* 0x000fe20000000a00 */
[----:B------:R-:W-:Y:S01]  /*bf90*/  IMAD.U32 R4, RZ, RZ, UR4 ;  /* 0x00000004ff047e24 */ /* 0x000fe2000f8e00ff */
[----:B--2-4-:R1:W2:Y:S01]  /*bfa0*/  LDC.64 R2, c[0x4][R0] ;  /* 0x0100000000027b82 */ /* 0x0142a20000000a00 */
[----:B------:R-:W-:Y:S01]  /*bfb0*/  IMAD.U32 R5, RZ, RZ, UR5 ;  /* 0x00000005ff057e24 */ /* 0x000fe2000f8e00ff */
[----:B------:R-:W-:Y:S01]  /*bfc0*/  ULDC.64 UR4, c[0x4][0x70] ;  /* 0x01001c0000047ab9 */ /* 0x000fe20000000a00 */
[----:B------:R-:W-:Y:S02]  /*bfd0*/  IMAD.U32 R10, RZ, RZ, UR6 ;  /* 0x00000006ff0a7e24 */ /* 0x000fe4000f8e00ff */
[----:B------:R-:W-:Y:S02]  /*bfe0*/  IMAD.U32 R6, RZ, RZ, UR4 ;  /* 0x00000004ff067e24 */ /* 0x000fe4000f8e00ff */
[----:B------:R-:W-:-:S02]  /*bff0*/  IMAD.U32 R7, RZ, RZ, UR5 ;  /* 0x00000005ff077e24 */ /* 0x000fc4000f8e00ff */
[----:B------:R-:W-:Y:S02]  /*c000*/  IMAD.U32 R11, RZ, RZ, UR7 ;  /* 0x00000007ff0b7e24 */ /* 0x000fe4000f8e00ff */
[----:B------:R-:W-:Y:S02]  /*c010*/  IMAD.MOV.U32 R8, RZ, RZ, 0x70 ;  /* 0x00000070ff087424 */ /* 0x000fe400078e00ff */
[----:B------:R-:W-:Y:S02]  /*c020*/  IMAD.MOV.U32 R12, RZ, RZ, 0x1 ;  /* 0x00000001ff0c7424 */ /* 0x000fe400078e00ff */
[----:B-1----:R-:W-:-:S07]  /*c030*/  IMAD.MOV.U32 R13, RZ, RZ, RZ ;  /* 0x000000ffff0d7224 */ /* 0x002fce00078e00ff */
[----:B------:R-:W-:-:S07]  /*c040*/  LEPC R20, `(.L_x_62) ;  /* 0x000000001014794e */ /* 0x000fce0000000000 */
[----:B--2---:R-:W-:Y:S05]  /*c050*/  CALL.ABS.NOINC R2 ;  /* 0x0000000002007343 */ /* 0x004fea0003c00000 */
.L_x_62:
[----:B------:R-:W-:Y:S02]  /*c060*/  IMAD.U32 R19, RZ, RZ, UR37 ;  /* 0x00000025ff137e24 */ /* 0x000fe4000f8e00ff */
[----:B------:R-:W-:-:S04]  /*c070*/  IMAD.U32 R0, RZ, RZ, UR36 ;  /* 0x00000024ff007e24 */ /* 0x000fc8000f8e00ff */
[----:B------:R-:W-:-:S04]  /*c080*/  IMAD R19, R0, 0x900, R19 ;  /* 0x0000090000137824 */ /* 0x000fc800078e0213 */
[----:B------:R-:W-:-:S05]  /*c090*/  VIADD R0, R19, 0xfffff700 ;  /* 0xfffff70013007836 */ /* 0x000fca0000000000 */
        /* <DEDUP_REMOVED lines=18> */
.L_x_63:
[----:B------:R-:W1:Y:S01]  /*c1c0*/  S2R R5, SR_TID.X ;  /* 0x0000000000057919 */ /* 0x000e620000002100 */
[----:B------:R-:W-:Y:S01]  /*c1d0*/  ULDC.64 UR4, c[0x0][0x730] ;  /* 0x0001cc0000047ab9 */ /* 0x000fe20000000a00 */
[----:B------:R-:W-:Y:S01]  /*c1e0*/  IMAD.SHL.U32 R17, R17, 0x20, RZ ;  /* 0x0000002011117824 */ /* 0x000fe200078e00ff */
[----:B------:R-:W-:Y:S01]  /*c1f0*/  ISETP.NE.U32.AND P0, PT, RZ, UR4, PT ;  /* 0x00000004ff007c0c */ /* 0x000fe2000bf05070 */
[----:B------:R-:W-:-:S03]  /*c200*/  VIADD R16, R16, 0x1f ;  /* 0x0000001f10107836 */ /* 0x000fc60000000000 */
[----:B------:R-:W-:Y:S02]  /*c210*/  ISETP.NE.AND.EX P0, PT, RZ, UR5, PT, P0 ;  /* 0x00000005ff007c0c */ /* 0x000fe4000bf05300 */
[----:B------:R-:W-:-:S11]  /*c220*/  ISETP.GT.U32.AND P1, PT, R16, 0x3e, PT ;  /* 0x0000003e1000780c */ /* 0x000fd60003f24070 */
[----:B------:R-:W3:Y:S01]  /*c230*/  @P0 LDC R22, c[0x0][0x720] ;  /* 0x0001c800ff160b82 */ /* 0x000ee20000000800 */
[C---:B-1----:R-:W-:Y:S02]  /*c240*/  IMAD.SHL.U32 R0, R5.reuse, 0x2, RZ ;  /* 0x0000000205007824 */ /* 0x042fe400078e00ff */
[----:B--2---:R-:W-:-:S03]  /*c250*/  IMAD.SHL.U32 R2, R5, 0x8, RZ ;  /* 0x0000000805027824 */ /* 0x004fc600078e00ff */
[----:B----4-:R-:W-:Y:S02]  /*c260*/  LOP3.LUT R3, R0, 0x6, RZ, 0xc0, !PT ;  /* 0x0000000600037812 */ /* 0x010fe400078ec0ff */
[----:B------:R-:W-:Y:S02]  /*c270*/  LOP3.LUT R2, R2, 0x80, RZ, 0xc0, !PT ;  /* 0x0000008002027812 */ /* 0x000fe400078ec0ff */
[----:B------:R-:W-:Y:S01]  /*c280*/  SHF.R.U32.HI R0, RZ, 0x4, R5 ;  /* 0x00000004ff007819 */ /* 0x000fe20000011605 */
[----:B------:R-:W-:Y:S01]  /*c290*/  IMAD R3, R18, 0x200, R3 ;  /* 0x0000020012037824 */ /* 0x000fe200078e0203 */
[----:B------:R-:W-:Y:S01]  /*c2a0*/  LOP3.LUT R4, R2, 0x10, R5, 0xf8, !PT ;  /* 0x0000001002047812 */ /* 0x000fe200078ef805 */
[-C--:B---3--:R-:W-:Y:S01]  /*c2b0*/  FMUL R5, R91, R22.reuse ;  /* 0x000000165b057220 */ /* 0x088fe20000400000 */
[----:B------:R-:W-:Y:S01]  /*c2c0*/  LOP3.LUT R0, R0, 0x1, RZ, 0xc0, !PT ;  /* 0x0000000100007812 */ /* 0x000fe200078ec0ff */
[-C--:B------:R-:W-:Y:S01]  /*c2d0*/  FMUL R7, R93, R22.reuse ;  /* 0x000000165d077220 */ /* 0x080fe20000400000 */
[----:B------:R-:W-:Y:S01]  /*c2e0*/  LOP3.LUT R2, R17, 0x60, RZ, 0xc0, !PT ;  /* 0x0000006011027812 */ /* 0x000fe200078ec0ff */
[-C--:B------:R-:W-:Y:S01]  /*c2f0*/  FMUL R6, R33, R22.reuse ;  /* 0x0000001621067220 */ /* 0x080fe20000400000 */
[----:B------:R-:W-:Y:S01]  /*c300*/  ISETP.NE.U32.AND P0, PT, R0, 0x1, PT ;  /* 0x000000010000780c */ /* 0x000fe20003f05070 */
[-C--:B------:R-:W-:Y:S01]  /*c310*/  FMUL R0, R23, R22.reuse ;  /* 0x0000001617007220 */ /* 0x080fe20000400000 */
[----:B------:R-:W-:Y:S01]  /*c320*/  IADD3 R2, R4, R3, R2 ;  /* 0x0000000304027210 */ /* 0x000fe20007ffe002 */
[-C--:B------:R-:W-:Y:S01]  /*c330*/  FMUL R3, R89, R22.reuse ;  /* 0x0000001659037220 */ /* 0x080fe20000400000 */
[-C--:B------:R-:W-:Y:S01]  /*c340*/  FMUL R4, R25, R22.reuse ;  /* 0x0000001619047220 */ /* 0x080fe20000400000 */
[-C--:B------:R-:W-:Y:S01]  /*c350*/  FMUL R9, R95, R22.reuse ;  /* 0x000000165f097220 */ /* 0x080fe20000400000 */
[----:B------:R-:W-:Y:S01]  /*c360*/  FMUL R8, R27, R22 ;  /* 0x000000161b087220 */ /* 0x000fe20000400000 */
[----:B------:R-:W-:-:S02]  /*c370*/  IMAD.IADD R20, R19, 0x1, R2 ;  /* 0x0000000113147824 */ /* 0x000fc400078e0202 */
[-C--:B------:R-:W-:Y:S01]  /*c380*/  FMUL R11, R97, R22.reuse ;  /* 0x00000016610b7220 */ /* 0x080fe20000400000 */
[-C--:B------:R-:W-:Y:S01]  /*c390*/  FMUL R10, R35, R22.reuse ;  /* 0x00000016230a7220 */ /* 0x080fe20000400000 */
[-C--:B------:R-:W-:Y:S01]  /*c3a0*/  FMUL R13, R99, R22.reuse ;  /* 0x00000016630d7220 */ /* 0x080fe20000400000 */
[C---:B------:R-:W-:Y:S02]  /*c3b0*/  VIADD R2, R20.reuse, 0xfffff700 ;  /* 0xfffff70014027836 */ /* 0x040fe40000000000 */
[-C--:B------:R-:W-:Y:S01]  /*c3c0*/  FMUL R12, R29, R22.reuse ;  /* 0x000000161d0c7220 */ /* 0x080fe20000400000 */
[----:B------:R-:W-:Y:S02]  /*c3d0*/  VIADD R18, R20, 0xfffff6f0 ;  /* 0xfffff6f014127836 */ /* 0x000fe40000000000 */
[-C--:B------:R-:W-:Y:S01]  /*c3e0*/  FMUL R15, R101, R22.reuse ;  /* 0x00000016650f7220 */ /* 0x080fe20000400000 */
[----:B------:R-:W-:Y:S02]  /*c3f0*/  @P0 VIADD R18, R2, 0x10 ;  /* 0x0000001002120836 */ /* 0x000fe40000000000 */
[-C--:B------:R-:W-:Y:S01]  /*c400*/  FMUL R2, R31, R22.reuse ;  /* 0x000000161f027220 */ /* 0x080fe20000400000 */
[-C--:B------:R-:W-:Y:S01]  /*c410*/  FMUL R14, R37, R22.reuse ;  /* 0x00000016250e7220 */ /* 0x080fe20000400000 */
[----:B------:R-:W-:Y:S01]  /*c420*/  FMUL R17, R103, R22 ;  /* 0x0000001667117220 */ /* 0x000fe20000400000 */
[----:B------:R-:W-:-:S02]  /*c430*/  F2FP.SATFINITE.E4M3.F32.PACK_AB_MERGE_C R3, R3, R0, RZ ;  /* 0x000000000303723e */ /* 0x000fc400048070ff */
[----:B------:R-:W-:Y:S02]  /*c440*/  F2FP.SATFINITE.E4M3.F32.PACK_AB_MERGE_C R5, R5, R2, RZ ;  /* 0x000000020505723e */ /* 0x000fe400048070ff */
[----:B------:R-:W-:Y:S02]  /*c450*/  F2FP.SATFINITE.E4M3.F32.PACK_AB_MERGE_C R7, R7, R4, RZ ;  /* 0x000000040707723e */ /* 0x000fe400048070ff */
[----:B------:R-:W-:Y:S02]  /*c460*/  F2FP.SATFINITE.E4M3.F32.PACK_AB_MERGE_C R9, R9, R6, RZ ;  /* 0x000000060909723e */ /* 0x000fe400048070ff */
[----:B------:R-:W-:Y:S02]  /*c470*/  F2FP.SATFINITE.E4M3.F32.PACK_AB_MERGE_C R11, R11, R8, RZ ;  /* 0x000000080b0b723e */ /* 0x000fe400048070ff */
[----:B------:R-:W-:Y:S02]  /*c480*/  F2FP.SATFINITE.E4M3.F32.PACK_AB_MERGE_C R13, R13, R10, RZ ;  /* 0x0000000a0d0d723e */ /* 0x000fe400048070ff */
[----:B------:R-:W-:-:S02]  /*c490*/  F2FP.SATFINITE.E4M3.F32.PACK_AB_MERGE_C R15, R15, R12, RZ ;  /* 0x0000000c0f0f723e */ /* 0x000fc400048070ff */
[----:B------:R-:W-:Y:S01]  /*c4a0*/  F2FP.SATFINITE.E4M3.F32.PACK_AB_MERGE_C R17, R17, R14, RZ ;  /* 0x0000000e1111723e */ /* 0x000fe200048070ff */
[----:B------:R-:W-:Y:S06]  /*c4b0*/  @P1 BRA `(.L_x_64) ;  /* 0x0000000000041947 */ /* 0x000fec0003800000 */
[----:B------:R-:W-:-:S04]  /*c4c0*/  DEPBAR.LE SB0, 0x0 ;  /* 0x000080000000791a */ /* 0x000fc80000000000 */
.L_x_64:
[----:B------:R-:W-:Y:S05]  /*c4d0*/  WARPSYNC.ALL ;  /* 0x0000000000007948 */ /* 0x000fea0003800000 */
[----:B------:R-:W-:Y:S06]  /*c4e0*/  BAR.SYNC.DEFER_BLOCKING 0x1, 0x80 ;  /* 0x0042000000007b1d */ /* 0x000fec0000010000 */
[----:B------:R-:W-:Y:S01]  /*c4f0*/  BSSY B0, `(.L_x_65) ;  /* 0x000001b000007945 */ /* 0x000fe20003800000 */
[----:B------:R1:W-:Y:S04]  /*c500*/  STS.U16 [R20+-0x900], R3 ;  /* 0xfff7000314007388 */ /* 0x0003e80000000400 */
[----:B------:R1:W-:Y:S04]  /*c510*/  STS.U16 [R20+-0x800], R5 ;  /* 0xfff8000514007388 */ /* 0x0003e80000000400 */
[----:B------:R1:W-:Y:S04]  /*c520*/  STS.U16 [R20+-0x8f8], R7 ;  /* 0xfff7080714007388 */ /* 0x0003e80000000400 */
[----:B------:R1:W-:Y:S04]  /*c530*/  STS.U16 [R20+-0x7f8], R9 ;  /* 0xfff8080914007388 */ /* 0x0003e80000000400 */
[----:B------:R1:W-:Y:S04]  /*c540*/  STS.U16 [R18], R11 ;  /* 0x0000000b12007388 */ /* 0x0003e80000000400 */
[----:B------:R1:W-:Y:S04]  /*c550*/  STS.U16 [R18+0x100], R13 ;  /* 0x0001000d12007388 */ /* 0x0003e80000000400 */
[----:B------:R1:W-:Y:S04]  /*c560*/  STS.U16 [R18+0x8], R15 ;  /* 0x0000080f12007388 */ /* 0x0003e80000000400 */
[----:B------:R1:W-:Y:S01]  /*c570*/  STS.U16 [R18+0x108], R17 ;  /* 0x0001081112007388 */ /* 0x0003e20000000400 */
[----:B------:R-:W-:Y:S01]  /*c580*/  @!PT LDS RZ, [RZ] ;  /* 0x00000000fffff984 */ /* 0x000fe20000000800 */
[----:B------:R-:W-:Y:S01]  /*c590*/  @!PT LDS RZ, [RZ] ;  /* 0x00000000fffff984 */ /* 0x000fe20000000800 */
[----:B------:R-:W-:Y:S01]  /*c5a0*/  @!PT LDS RZ, [RZ] ;  /* 0x00000000fffff984 */ /* 0x000fe20000000800 */
[----:B------:R-:W-:Y:S01]  /*c5b0*/  @!PT LDS RZ, [RZ] ;  /* 0x00000000fffff984 */ /* 0x000fe20000000800 */
[----:B------:R2:W-:Y:S06]  /*c5c0*/  MEMBAR.ALL.CTA ;  /* 0x0000000000007992 */ /* 0x0005ec0000008000 */
[----:B--2---:R-:W2:Y:S02]  /*c5d0*/  FENCE.VIEW.ASYNC.S ;  /* 0x00000000000073c6 */ /* 0x004ea40000000000 */
[----:B--2---:R-:W-:Y:S06]  /*c5e0*/  BAR.SYNC.DEFER_BLOCKING 0x1, 0x80 ;  /* 0x0042000000007b1d */ /* 0x004fec0000010000 */
[----:B-1----:R-:W-:Y:S05]  /*c5f0*/  @P1 BRA `(.L_x_66) ;  /* 0x0000000000281947 */ /* 0x002fea0003800000 */
[----:B------:R-:W-:Y:S01]  /*c600*/  S2UR UR44, SR_CTAID.Z ;  /* 0x00000000002c79c3 */ /* 0x000fe20000002700 */
[----:B------:R-:W-:Y:S01]  /*c610*/  R2UR UR40, R19 ;  /* 0x00000000132872ca */ /* 0x000fe200000e0000 */
[----:B------:R-:W-:Y:S01]  /*c620*/  ULDC.64 UR4, c[0x0][0x198] ;  /* 0x0000660000047ab9 */ /* 0x000fe20000000a00 */
[----:B------:R-:W-:Y:S01]  /*c630*/  UMOV UR41, URZ ;  /* 0x0000003f00297c82 */ /* 0x000fe20008000000 */
[----:B------:R-:W-:-:S04]  /*c640*/  UIADD3 UR4, UP0, UR4, 0x670, URZ ;  /* 0x0000067004047890 */ /* 0x000fc8000ff1e03f */
[----:B------:R-:W1:Y:S01]  /*c650*/  S2UR UR43, SR_CTAID.Y ;  /* 0x00000000002b79c3 */ /* 0x000e620000002600 */
[----:B------:R-:W-:-:S05]  /*c660*/  UIADD3.X UR5, URZ, UR5, URZ, UP0, !UPT ;  /* 0x000000053f057290 */ /* 0x000fca00087fe43f */
[----:B------:R-:W-:-:S09]  /*c670*/  UIADD3 UR40, UR40, -0x900, URZ ;  /* 0xfffff70028287890 */ /* 0x000fd2000fffe03f */
[----:B-1----:R1:W-:Y:S02]  /*c680*/  UTMASTG.4D [UR40], [UR4] ;  /* 0x00000028040073b5 */ /* 0x0023e40008018000 */
[----:B-1----:R0:W-:Y:S02]  /*c690*/  UTMACMDFLUSH ;  /* 0x00000000000079b7 */ /* 0x0021e40000000000 */
.L_x_66:
[----:B------:R-:W-:Y:S05]  /*c6a0*/  BSYNC B0 ;  /* 0x0000000000007941 */ /* 0x000fea0003800000 */
.L_x_65:
[----:B------:R-:W-:Y:S01]  /*c6b0*/  UIADD3 UR36, UR36, -0x1, URZ ;  /* 0xffffffff24247890 */ /* 0x000fe2000fffe03f */
[----:B------:R-:W-:-:S04]  /*c6c0*/  DEPBAR.LE SB0, 0x0 ;  /* 0x000080000000791a */ /* 0x000fc80000000000 */
[----:B------:R-:W-:-:S04]  /*c6d0*/  USHF.L.U32 UR4, UR36, 0x3, URZ ;  /* 0x0000000324047899 */ /* 0x000fc8000800063f */
[----:B------:R-:W-:-:S04]  /*c6e0*/  ULOP3.LUT UR4, UR4, 0x8, URZ, 0xe2, !UPT ;  /* 0x0000000804047892 */ /* 0x000fc8000f8ee23f */
[----:B------:R-:W-:-:S06]  /*c6f0*/  ULOP3.LUT UR4, UR4, 0x18, URZ, 0x3c, !UPT ;  /* 0x0000001804047892 */ /* 0x000fcc000f8e3c3f */
[----:B------:R-:W-:-:S04]  /*c700*/  IMAD.U32 R0, RZ, RZ, UR4 ;  /* 0x00000004ff007e24 */ /* 0x000fc8000f8e00ff */
[----:B------:R-:W-:Y:S01]  /*c710*/  SYNCS.ARRIVE.TRANS64.A1T0 RZ, [R0+UR37+0x6090], RZ ;  /* 0x006090ff00ff79a7 */ /* 0x000fe20008100025 */
[----:B------:R-:W-:Y:S05]  /*c720*/  EXIT ;  /* 0x000000000000794d */ /* 0x000fea0003800000 */
.L_x_6:
[----:B------:R-:W-:-:S08]  /*c730*/  UISETP.NE.AND UP0, UPT, UR10, 0x1, UPT ;  /* 0x000000010a00788c */ /* 0x000fd0000bf05270 */
[----:B------:R-:W1:-:S00]  /*c740*/  USETMAXREG.DEALLOC.CTAPOOL 0x18 ;  /* 0x00000018000079c8 */ /* 0x000e4000080e0500 */
[----:B------:R-:W-:-:S13]  /*c750*/  PLOP3.LUT P0, PT, PT, PT, UP0, 0x80, 0x0 ;  /* 0x000000000000781c */ /* 0x000fda0003f0f008 */
[----:B------:R-:W-:Y:S05]  /*c760*/  @P0 EXIT ;  /* 0x000000000000094d */ /* 0x000fea0003800000 */
[----:B------:R-:W2:Y:S01]  /*c770*/  S2UR UR11, SR_CTAID.X ;  /* 0x00000000000b79c3 */ /* 0x000ea20000002500 */
[----:B------:R-:W-:Y:S01]  /*c780*/  ELECT P3, URZ, PT ;  /* 0x00000000003f782f */ /* 0x000fe20003860000 */
[----:B------:R-:W-:Y:S01]  /*c790*/  BSSY B0, `(.L_x_67) ;  /* 0x0000029000007945 */ /* 0x000fe20003800000 */
[----:B-1----:R-:W-:Y:S02]  /*c7a0*/  IMAD.MOV.U32 R2, RZ, RZ, RZ ;  /* 0x000000ffff027224 */ /* 0x002fe400078e00ff */
[----:B------:R-:W-:Y:S02]  /*c7b0*/  IMAD.MOV.U32 R8, RZ, RZ, RZ ;  /* 0x000000ffff087224 */ /* 0x000fe400078e00ff */
[----:B------:R-:W-:Y:S01]  /*c7c0*/  IMAD.MOV.U32 R4, RZ, RZ, RZ ;  /* 0x000000ffff047224 */ /* 0x000fe200078e00ff */
[----:B------:R-:W1:Y:S08]  /*c7d0*/  S2UR UR20, SR_CTAID.Y ;  /* 0x00000000001479c3 */ /* 0x000e700000002600 */
[----:B------:R-:W3:Y:S01]  /*c7e0*/  S2UR UR21, SR_CTAID.Z ;  /* 0x00000000001579c3 */ /* 0x000ee20000002700 */
[----:B--2---:R-:W-:Y:S01]  /*c7f0*/  USHF.L.U32 UR11, UR11, 0x7, URZ ;  /* 0x000000070b0b7899 */ /* 0x004fe2000800063f */
[----:B------:R-:W-:Y:S11]  /*c800*/  @!P3 BRA `(.L_x_68) ;  /* 0x000000000084b947 */ /* 0x000ff60003800000 */
[----:B------:R-:W2:Y:S01]  /*c810*/  S2R R4, SR_CgaCtaId ;  /* 0x0000000000047919 */ /* 0x000ea20000008800 */
[----:B------:R-:W-:Y:S01]  /*c820*/  MOV R3, 0x400 ;  /* 0x0000040000037802 */ /* 0x000fe20000000f00 */
[----:B------:R-:W-:-:S03]  /*c830*/  IMAD.MOV.U32 R5, RZ, RZ, 0x1 ;  /* 0x00000001ff057424 */ /* 0x000fc600078e00ff */
[----:B--2---:R-:W-:Y:S02]  /*c840*/  LEA R4, R4, R3, 0x18 ;  /* 0x0000000304047211 */ /* 0x004fe400078ec0ff */
[----:B------:R-:W-:-:S04]  /*c850*/  SHF.L.U32 R3, R5, 0x1f, RZ ;  /* 0x0000001f05037819 */ /* 0x000fc800000006ff */
[----:B------:R-:W2:Y:S02]  /*c860*/  SYNCS.PHASECHK.TRANS64.TRYWAIT P0, [R4+URZ+0x6060], R3 ;  /* 0x00606003040075a7 */ /* 0x000ea4000800017f */
[----:B--2---:R-:W-:Y:S05]  /*c870*/  @!P0 BRA `(.L_x_69) ;  /* 0x0000001000908947 */ /* 0x004fea0003800000 */
.L_x_106:
[----:B------:R-:W-:Y:S01]  /*c880*/  ULOP3.LUT UR4, UR6, 0x2, URZ, 0xfc, !UPT ;  /* 0x0000000206047892 */ /* 0x000fe2000f8efc3f */
[----:B--2---:R-:W-:-:S03]  /*c890*/  @P2 IMAD.MOV.U32 R3, RZ, RZ, 0x800 ;  /* 0x00000800ff032424 */ /* 0x004fc600078e00ff */
[----:B------:R-:W-:Y:S01]  /*c8a0*/  UPRMT UR4, UR4, 0x9910, URZ ;  /* 0x0000991004047896 */ /* 0x000fe2000800003f */
[----:B------:R2:W-:Y:S03]  /*c8b0*/  @P2 SYNCS.ARRIVE.TRANS64 RZ, [R4+URZ+0x6050], R3 ;  /* 0x0060500304ff29a7 */ /* 0x0005e6000800003f */
[----:B------:R-:W-:-:S06]  /*c8c0*/  UISETP.NE.AND UP0, UPT, UR4, 0x2, UPT ;  /* 0x000000020400788c */ /* 0x000fcc000bf05270 */
[----:B------:R-:W-:-:S13]  /*c8d0*/  PLOP3.LUT P0, PT, PT, PT, UP0, 0x80, 0x0 ;  /* 0x000000000000781c */ /* 0x000fda0003f0f008 */
[----:B--2---:R-:W-:Y:S05]  /*c8e0*/  @P0 BRA `(.L_x_70) ;  /* 0x0000000000040947 */ /* 0x004fea0003800000 */
[----:B-1-3--:R-:W-:Y:S01]  /*c8f0*/  BPT.TRAP 0x1 ;  /* 0x000000040000795c */ /* 0x00afe20000300000 */
.L_x_70:
[----:B------:R-:W-:-:S04]  /*c900*/  LOP3.LUT P0, RZ, R0, 0x1f, RZ, 0xc0, !PT ;  /* 0x0000001f00ff7812 */ /* 0x000fc8000780c0ff */
[----:B------:R-:W-:-:S13]  /*c910*/  PLOP3.LUT P0, PT, P0, P2, PT, 0x2a, 0x0 ;  /* 0x000000000000781c */ /* 0x000fda0000704572 */
[----:B------:R-:W-:Y:S05]  /*c920*/  @P0 BRA `(.L_x_71) ;  /* 0x0000000000040947 */ /* 0x000fea0003800000 */
[----:B-1-3--:R-:W-:Y:S01]  /*c930*/  BPT.TRAP 0x1 ;  /* 0x000000040000795c */ /* 0x00afe20000300000 */
.L_x_71:
[----:B------:R-:W-:Y:S01]  /*c940*/  R2UR UR8, R4 ;  /* 0x00000000040872ca */ /* 0x000fe200000e0000 */
[----:B------:R-:W-:Y:S01]  /*c950*/  ULDC.64 UR4, c[0x0][0x198] ;  /* 0x0000660000047ab9 */ /* 0x000fe20000000a00 */
[----:B------:R-:W-:Y:S01]  /*c960*/  UMOV UR14, 0x0 ;  /* 0x00000000000e7882 */ /* 0x000fe20000000000 */
[----:B------:R-:W-:Y:S01]  /*c970*/  UIADD3 UR4, UP0, UR4, 0xf0, URZ ;  /* 0x000000f004047890 */ /* 0x000fe2000ff1e03f */
[----:B------:R-:W-:Y:S01]  /*c980*/  IMAD.MOV.U32 R4, RZ, RZ, 0x1 ;  /* 0x00000001ff047424 */ /* 0x000fe200078e00ff */
[----:B------:R-:W-:Y:S01]  /*c990*/  UMOV UR15, 0x10000000 ;  /* 0x10000000000f7882 */ /* 0x000fe20000000000 */
[----:B------:R-:W-:Y:S01]  /*c9a0*/  UMOV UR10, URZ ;  /* 0x0000003f000a7c82 */ /* 0x000fe20008000000 */
[----:B------:R-:W-:Y:S01]  /*c9b0*/  UIADD3.X UR5, URZ, UR5, URZ, UP0, !UPT ;  /* 0x000000053f057290 */ /* 0x000fe200087fe43f */
[----:B------:R-:W-:Y:S01]  /*c9c0*/  IMAD.MOV.U32 R8, RZ, RZ, 0x40 ;  /* 0x00000040ff087424 */ /* 0x000fe200078e00ff */
[----:B-1----:R-:W-:Y:S01]  /*c9d0*/  UMOV UR12, UR20 ;  /* 0x00000014000c7c82 */ /* 0x002fe20008000000 */
[----:B---3--:R-:W-:-:S03]  /*c9e0*/  UMOV UR13, UR21 ;  /* 0x00000015000d7c82 */ /* 0x008fc60008000000 */
[----:B------:R-:W-:-:S09]  /*c9f0*/  UIADD3 UR9, UR8, 0x6050, URZ ;  /* 0x0000605008097890 */ /* 0x000fd2000fffe03f */
[----:B------:R2:W-:Y:S02]  /*ca00*/  UTMALDG.4D [UR8], [UR4], desc[UR14] ;  /* 0x00000e08040075b4 */ /* 0x0005e40008019000 */
[----:B--2---:R-:W-:Y:S01]  /*ca10*/  NOP ;  /* 0x0000000000007918 */ /* 0x004fe20000000000 */
.L_x_68:
[----:B-1-3--:R-:W-:Y:S05]  /*ca20*/  BSYNC B0 ;  /* 0x0000000000007941 */ /* 0x00afea0003800000 */
.L_x_67:
[----:B------:R-:W1:Y:S01]  /*ca30*/  LDC R3, c[0x0][0x28c] ;  /* 0x0000a300ff037b82 */ /* 0x000e620000000800 */
[----:B------:R-:W-:Y:S01]  /*ca40*/  BSSY B0, `(.L_x_72) ;  /* 0x0000023000007945 */ /* 0x000fe20003800000 */
[----:B-1----:R-:W-:-:S13]  /*ca50*/  ISETP.GT.AND P4, PT, R3, RZ, P3 ;  /* 0x000000ff0300720c */ /* 0x002fda0001f84270 */
[----:B------:R-:W-:Y:S05]  /*ca60*/  @!P4 BRA `(.L_x_73) ;  /* 0x000000000080c947 */ /* 0x000fea0003800000 */
[----:B------:R-:W1:Y:S01]  /*ca70*/  S2R R5, SR_CgaCtaId ;  /* 0x0000000000057919 */ /* 0x000e620000008800 */
[----:B------:R-:W-:-:S04]  /*ca80*/  MOV R2, 0x400 ;  /* 0x0000040000027802 */ /* 0x000fc80000000f00 */
[----:B-1----:R-:W-:Y:S01]  /*ca90*/  LEA R5, R5, R2, 0x18 ;  /* 0x0000000205057211 */ /* 0x002fe200078ec0ff */
[----:B------:R-:W-:-:S05]  /*caa0*/  IMAD.MOV.U32 R2, RZ, RZ, 0x1 ;  /* 0x00000001ff027424 */ /* 0x000fca00078e00ff */
[----:B------:R-:W-:-:S04]  /*cab0*/  SHF.L.U32 R2, R2, 0x1f, RZ ;  /* 0x0000001f02027819 */ /* 0x000fc800000006ff */
[----:B------:R-:W1:Y:S02]  /*cac0*/  SYNCS.PHASECHK.TRANS64.TRYWAIT P0, [R5+URZ+0x6028], R2 ;  /* 0x00602802050075a7 */ /* 0x000e64000800017f */
[----:B-1----:R-:W-:Y:S05]  /*cad0*/  @!P0 BRA `(.L_x_74) ;  /* 0x00000010000c8947 */ /* 0x002fea0003800000 */
.L_x_107:
[----:B------:R-:W-:Y:S01]  /*cae0*/  ULOP3.LUT UR4, UR6, 0x2, URZ, 0xfc, !UPT ;  /* 0x0000000206047892 */ /* 0x000fe2000f8efc3f */
[----:B-1----:R-:W-:-:S03]  /*caf0*/  @P2 IMAD.MOV.U32 R2, RZ, RZ, 0x1000 ;  /* 0x00001000ff022424 */ /* 0x002fc600078e00ff */
[----:B------:R-:W-:Y:S01]  /*cb00*/  UPRMT UR4, UR4, 0x9910, URZ ;  /* 0x0000991004047896 */ /* 0x000fe2000800003f */
[----:B------:R1:W-:Y:S03]  /*cb10*/  @P2 SYNCS.ARRIVE.TRANS64 RZ, [R5+URZ+0x6000], R2 ;  /* 0x0060000205ff29a7 */ /* 0x0003e6000800003f */
[----:B------:R-:W-:-:S06]  /*cb20*/  UISETP.NE.AND UP0, UPT, UR4, 0x2, UPT ;  /* 0x000000020400788c */ /* 0x000fcc000bf05270 */
[----:B------:R-:W-:-:S13]  /*cb30*/  PLOP3.LUT P0, PT, PT, PT, UP0, 0x80, 0x0 ;  /* 0x000000000000781c */ /* 0x000fda0003f0f008 */
[----:B-1----:R-:W-:Y:S05]  /*cb40*/  @P0 BRA `(.L_x_75) ;  /* 0x0000000000040947 */ /* 0x002fea0003800000 */
[----:B------:R-:W-:Y:S01]  /*cb50*/  BPT.TRAP 0x1 ;  /* 0x000000040000795c */ /* 0x000fe20000300000 */
.L_x_75:
[----:B------:R-:W-:-:S04]  /*cb60*/  LOP3.LUT P0, RZ, R0, 0x1f, RZ, 0xc0, !PT ;  /* 0x0000001f00ff7812 */ /* 0x000fc8000780c0ff */
[----:B------:R-:W-:-:S13]  /*cb70*/  PLOP3.LUT P0, PT, P0, P2, PT, 0x2a, 0x0 ;  /* 0x000000000000781c */ /* 0x000fda0000704572 */
[----:B------:R-:W-:Y:S05]  /*cb80*/  @P0 BRA `(.L_x_76) ;  /* 0x0000000000040947 */ /* 0x000fea0003800000 */
[----:B------:R-:W-:Y:S01]  /*cb90*/  BPT.TRAP 0x1 ;  /* 0x000000040000795c */ /* 0x000fe20000300000 */
.L_x_76:
        /* <DEDUP_REMOVED lines=8> */
[----:B------:R-:W-:-:S05]  /*cc20*/  UMOV UR19, URZ ;  /* 0x0000003f00137c82 */ /* 0x000fca0008000000 */
[----:B------:R-:W-:Y:S02]  /*cc30*/  UIADD3 UR16, UR17, 0x1000, URZ ;  /* 0x0000100011107890 */ /* 0x000fe4000fffe03f */
[----:B------:R-:W-:-:S09]  /*cc40*/  UIADD3 UR17, UR17, 0x6000, URZ ;  /* 0x0000600011117890 */ /* 0x000fd2000fffe03f */
[----:B------:R1:W-:Y:S02]  /*cc50*/  UTMALDG.4D [UR16], [UR4], desc[UR8] ;  /* 0x00000810040075b4 */ /* 0x0003e40008019000 */
[----:B-1----:R-:W-:Y:S01]  /*cc60*/  NOP ;  /* 0x0000000000007918 */ /* 0x002fe20000000000 */
.L_x_73:
[----:B------:R-:W-:Y:S05]  /*cc70*/  BSYNC B0 ;  /* 0x0000000000007941 */ /* 0x000fea0003800000 */
.L_x_72:
[----:B------:R-:W-:Y:S04]  /*cc80*/  BSSY B0, `(.L_x_77) ;  /* 0x0000025000007945 */ /* 0x000fe80003800000 */
[----:B------:R-:W-:Y:S05]  /*cc90*/  @!P3 BRA `(.L_x_78) ;  /* 0x00000000008cb947 */ /* 0x000fea0003800000 */
[----:B------:R-:W1:Y:S01]  /*cca0*/  S2R R6, SR_CgaCtaId ;  /* 0x0000000000067919 */ /* 0x000e620000008800 */
[----:B------:R-:W-:-:S04]  /*ccb0*/  MOV R5, 0x400 ;  /* 0x0000040000057802 */ /* 0x000fc80000000f00 */
[----:B-1----:R-:W-:Y:S01]  /*ccc0*/  LEA R7, R6, R5, 0x18 ;  /* 0x0000000506077211 */ /* 0x002fe200078ec0ff */
[----:B------:R-:W-:-:S04]  /*ccd0*/  IMAD.MOV.U32 R6, RZ, RZ, 0x1 ;  /* 0x00000001ff067424 */ /* 0x000fc800078e00ff */
[----:B------:R-:W-:Y:S01]  /*cce0*/  IMAD R5, R4, 0x8, R7 ;  /* 0x0000000804057824 */ /* 0x000fe200078e0207 */
[----:B------:R-:W-:-:S04]  /*ccf0*/  SHF.L.U32 R6, R6, 0x1f, RZ ;  /* 0x0000001f06067819 */ /* 0x000fc800000006ff */
[----:B------:R-:W1:Y:S02]  /*cd00*/  SYNCS.PHASECHK.TRANS64.TRYWAIT P0, [R5+URZ+0x6060], R6 ;  /* 0x00606006050075a7 */ /* 0x000e64000800017f */
[----:B-1----:R-:W-:Y:S05]  /*cd10*/  @!P0 BRA `(.L_x_79) ;  /* 0x0000000c00908947 */ /* 0x002fea0003800000 */
.L_x_108:
        /* <DEDUP_REMOVED lines=8> */
.L_x_80:
[----:B------:R-:W-:-:S04]  /*cda0*/  LOP3.LUT P0, RZ, R0, 0x1f, RZ, 0xc0, !PT ;  /* 0x0000001f00ff7812 */ /* 0x000fc8000780c0ff */
[----:B------:R-:W-:-:S13]  /*cdb0*/  PLOP3.LUT P0, PT, P0, P2, PT, 0x2a, 0x0 ;  /* 0x000000000000781c */ /* 0x000fda0000704572 */
[----:B------:R-:W-:Y:S05]  /*cdc0*/  @P0 BRA `(.L_x_81) ;  /* 0x0000000000040947 */ /* 0x000fea0003800000 */
[----:B------:R-:W-:Y:S01]  /*cdd0*/  BPT.TRAP 0x1 ;  /* 0x000000040000795c */ /* 0x000fe20000300000 */
.L_x_81:
[----:B------:R-:W-:Y:S01]  /*cde0*/  R2UR UR16, R4 ;  /* 0x00000000041072ca */ /* 0x000fe200000e0000 */
[----:B------:R-:W-:Y:S01]  /*cdf0*/  ULDC.64 UR8, c[0x0][0x198] ;  /* 0x0000660000087ab9 */ /* 0x000fe20000000a00 */
[----:B------:R-:W-:Y:S01]  /*ce00*/  R2UR UR4, R7 ;  /* 0x00000000070472ca */ /* 0x000fe200000e0000 */
[----:B------:R-:W-:Y:S01]  /*ce10*/  UIADD3 UR8, UP0, UR8, 0xf0, URZ ;  /* 0x000000f008087890 */ /* 0x000fe2000ff1e03f */
[----:B------:R-:W-:Y:S01]  /*ce20*/  R2UR UR19, R8 ;  /* 0x00000000081372ca */ /* 0x000fe200000e0000 */
[----:B------:R-:W-:Y:S01]  /*ce30*/  UMOV UR5, 0x10000000 ;  /* 0x1000000000057882 */ /* 0x000fe20000000000 */
[----:B------:R-:W-:Y:S01]  /*ce40*/  R2UR UR17, R5 ;  /* 0x00000000051172ca */ /* 0x000fe200000e0000 */
[----:B------:R-:W-:Y:S01]  /*ce50*/  UIADD3.X UR9, URZ, UR9, URZ, UP0, !UPT ;  /* 0x000000093f097290 */ /* 0x000fe200087fe43f */
[----:B------:R-:W-:-:S07]  /*ce60*/  UMOV UR18, URZ ;  /* 0x0000003f00127c82 */ /* 0x000fce0008000000 */
[----:B------:R-:W-:Y:S02]  /*ce70*/  ULEA UR16, UR16, UR4, 0xb ;  /* 0x0000000410107291 */ /* 0x000fe4000f8e583f */
[----:B------:R-:W-:Y:S02]  /*ce80*/  UIADD3 UR19, UR11, UR19, URZ ;  /* 0x000000130b137290 */ /* 0x000fe4000fffe03f */
[----:B------:R-:W-:Y:S01]  /*ce90*/  UIADD3 UR17, UR17, 0x6050, URZ ;  /* 0x0000605011117890 */ /* 0x000fe2000fffe03f */
[----:B------:R-:W-:-:S08]  /*cea0*/  UMOV UR4, 0x0 ;  /* 0x0000000000047882 */ /* 0x000fd00000000000 */
[----:B------:R1:W-:Y:S02]  /*ceb0*/  UTMALDG.4D [UR16], [UR8], desc[UR4] ;  /* 0x00000410080075b4 */ /* 0x0003e40008019000 */
[----:B-1----:R-:W-:Y:S01]  /*cec0*/  NOP ;  /* 0x0000000000007918 */ /* 0x002fe20000000000 */
.L_x_78:
[----:B------:R-:W-:Y:S05]  /*ced0*/  BSYNC B0 ;  /* 0x0000000000007941 */ /* 0x000fea0003800000 */
.L_x_77:
[----:B------:R-:W-:Y:S01]  /*cee0*/  BSSY B0, `(.L_x_82) ;  /* 0x0000027000007945 */ /* 0x000fe20003800000 */
[----:B------:R-:W-:-:S03]  /*cef0*/  IMAD.MOV.U32 R8, RZ, RZ, RZ ;  /* 0x000000ffff087224 */ /* 0x000fc600078e00ff */
[----:B------:R-:W-:Y:S05]  /*cf00*/  @!P4 BRA `(.L_x_83) ;  /* 0x000000000090c947 */ /* 0x000fea0003800000 */
[----:B------:R-:W1:Y:S01]  /*cf10*/  S2R R5, SR_CgaCtaId ;  /* 0x0000000000057919 */ /* 0x000e620000008800 */
[----:B------:R-:W-:Y:S01]  /*cf20*/  MOV R4, 0x400 ;  /* 0x0000040000047802 */ /* 0x000fe20000000f00 */
[----:B------:R-:W-:-:S05]  /*cf30*/  IMAD.MOV.U32 R7, RZ, RZ, 0x1 ;  /* 0x00000001ff077424 */ /* 0x000fca00078e00ff */
[----:B------:R-:W-:Y:S02]  /*cf40*/  SHF.L.U32 R7, R7, 0x1f, RZ ;  /* 0x0000001f07077819 */ /* 0x000fe400000006ff */
[----:B-1----:R-:W-:-:S05]  /*cf50*/  LEA R5, R5, R4, 0x18 ;  /* 0x0000000405057211 */ /* 0x002fca00078ec0ff */
[----:B------:R-:W-:-:S04]  /*cf60*/  IMAD R4, R2, 0x8, R5 ;  /* 0x0000000802047824 */ /* 0x000fc800078e0205 */
[----:B------:R-:W1:Y:S02]  /*cf70*/  SYNCS.PHASECHK.TRANS64.TRYWAIT P0, [R4+URZ+0x6028], R7 ;  /* 0x00602807040075a7 */ /* 0x000e64000800017f */
[----:B-1----:R-:W-:Y:S05]  /*cf80*/  @!P0 BRA `(.L_x_84) ;  /* 0x0000000c00088947 */ /* 0x002fea0003800000 */
.L_x_109:
        /* <DEDUP_REMOVED lines=8> */
.L_x_85:
[----:B------:R-:W-:-:S04]  /*d010*/  LOP3.LUT P0, RZ, R0, 0x1f, RZ, 0xc0, !PT ;  /* 0x0000001f00ff7812 */ /* 0x000fc8000780c0ff */
[----:B------:R-:W-:-:S13]  /*d020*/  PLOP3.LUT P0, PT, P0, P2, PT, 0x2a, 0x0 ;  /* 0x000000000000781c */ /* 0x000fda0000704572 */
[----:B------:R-:W-:Y:S05]  /*d030*/  @P0 BRA `(.L_x_86) ;  /* 0x0000000000040947 */ /* 0x000fea0003800000 */
[----:B------:R-:W-:Y:S01]  /*d040*/  BPT.TRAP 0x1 ;  /* 0x000000040000795c */ /* 0x000fe20000300000 */
.L_x_86:
[----:B------:R-:W-:Y:S01]  /*d050*/  IMAD R5, R2, 0x1000, R5 ;  /* 0x0000100002057824 */ /* 0x000fe200078e0205 */
[----:B------:R-:W-:Y:S01]  /*d060*/  R2UR UR17, R4 ;  /* 0x00000000041172ca */ /* 0x000fe200000e0000 */
[----:B------:R-:W-:Y:S01]  /*d070*/  ULDC.64 UR4, c[0x0][0x198] ;  /* 0x0000660000047ab9 */ /* 0x000fe20000000a00 */
[----:B------:R-:W-:Y:S01]  /*d080*/  UMOV UR8, 0x0 ;  /* 0x0000000000087882 */ /* 0x000fe20000000000 */
[----:B------:R-:W-:Y:S01]  /*d090*/  UIADD3 UR4, UP0, UR4, 0x2f0, URZ ;  /* 0x000002f004047890 */ /* 0x000fe2000ff1e03f */
[----:B------:R-:W-:Y:S01]  /*d0a0*/  R2UR UR16, R5 ;  /* 0x00000000051072ca */ /* 0x000fe200000e0000 */
[----:B------:R-:W-:Y:S01]  /*d0b0*/  UMOV UR9, 0x10000000 ;  /* 0x1000000000097882 */ /* 0x000fe20000000000 */
[----:B------:R-:W-:Y:S01]  /*d0c0*/  UMOV UR18, URZ ;  /* 0x0000003f00127c82 */ /* 0x000fe20008000000 */
[----:B------:R-:W-:Y:S01]  /*d0d0*/  UIADD3.X UR5, URZ, UR5, URZ, UP0, !UPT ;  /* 0x000000053f057290 */ /* 0x000fe200087fe43f */
[----:B------:R-:W-:Y:S01]  /*d0e0*/  VIADD R2, R2, 0x1 ;  /* 0x0000000102027836 */ /* 0x000fe20000000000 */
[----:B------:R-:W-:Y:S01]  /*d0f0*/  UMOV UR19, URZ ;  /* 0x0000003f00137c82 */ /* 0x000fe20008000000 */
[----:B------:R-:W-:-:S03]  /*d100*/  IMAD.MOV.U32 R8, RZ, RZ, 0x1 ;  /* 0x00000001ff087424 */ /* 0x000fc600078e00ff */
[----:B------:R-:W-:-:S04]  /*d110*/  UIADD3 UR17, UR17, 0x6000, URZ ;  /* 0x0000600011117890 */ /* 0x000fc8000fffe03f */
[----:B------:R-:W-:-:S09]  /*d120*/  UIADD3 UR16, UR16, 0x1000, URZ ;  /* 0x0000100010107890 */ /* 0x000fd2000fffe03f */
[----:B------:R1:W-:Y:S02]  /*d130*/  UTMALDG.4D [UR16], [UR4], desc[UR8] ;  /* 0x00000810040075b4 */ /* 0x0003e40008019000 */
[----:B-1----:R-:W-:Y:S01]  /*d140*/  NOP ;  /* 0x0000000000007918 */ /* 0x002fe20000000000 */
.L_x_83:
[----:B------:R-:W-:Y:S05]  /*d150*/  BSYNC B0 ;  /* 0x0000000000007941 */ /* 0x000fea0003800000 */
.L_x_82:
[----:B------:R-:W-:-:S13]  /*d160*/  ISETP.GE.AND P0, PT, R3, 0x81, PT ;  /* 0x000000810300780c */ /* 0x000fda0003f06270 */
[----:B------:R-:W-:Y:S05]  /*d170*/  @!P0 EXIT ;  /* 0x000000000000894d */ /* 0x000fea0003800000 */
[----:B------:R-:W-:Y:S01]  /*d180*/  VIADD R3, R3, 0x7f ;  /* 0x0000007f03037836 */ /* 0x000fe20000000000 */
[----:B------:R-:W-:Y:S01]  /*d190*/  LOP3.LUT P0, RZ, R0, 0x1f, RZ, 0xc0, !PT ;  /* 0x0000001f00ff7812 */ /* 0x000fe2000780c0ff */
[----:B------:R-:W-:Y:S03]  /*d1a0*/  BSSY B0, `(.L_x_87) ;  /* 0x000005a000007945 */ /* 0x000fe60003800000 */
[----:B------:R-:W-:Y:S02]  /*d1b0*/  SHF.R.S32.HI R0, RZ, 0x1f, R3 ;  /* 0x0000001fff007819 */ /* 0x000fe40000011403 */
[----:B------:R-:W-:Y:S02]  /*d1c0*/  PLOP3.LUT P0, PT, P0, P2, PT, 0x2a, 0x0 ;  /* 0x000000000000781c */ /* 0x000fe40000704572 */
[----:B------:R-:W-:Y:S01]  /*d1d0*/  LEA.HI R0, R0, R3, RZ, 0x7 ;  /* 0x0000000300007211 */ /* 0x000fe200078f38ff */
[----:B------:R-:W-:-:S03]  /*d1e0*/  IMAD.U32 R3, RZ, RZ, UR6 ;  /* 0x00000006ff037e24 */ /* 0x000fc6000f8e00ff */
[----:B------:R-:W-:Y:S02]  /*d1f0*/  SHF.R.S32.HI R4, RZ, 0x7, R0 ;  /* 0x00000007ff047819 */ /* 0x000fe40000011400 */
[----:B------:R-:W-:Y:S01]  /*d200*/  LOP3.LUT R0, R3, 0x2, RZ, 0xfc, !PT ;  /* 0x0000000203007812 */ /* 0x000fe200078efcff */
[----:B------:R-:W-:Y:S02]  /*d210*/  IMAD.MOV.U32 R3, RZ, RZ, 0x1 ;  /* 0x00000001ff037424 */ /* 0x000fe400078e00ff */
[----:B------:R-:W-:-:S07]  /*d220*/  IMAD.SHL.U32 R4, R4, 0x2, RZ ;  /* 0x0000000204047824 */ /* 0x000fce00078e00ff */
.L_x_98:
[----:B------:R-:W-:Y:S04]  /*d230*/  BSSY B1, `(.L_x_88) ;  /* 0x0000025000017945 */ /* 0x000fe80003800000 */
[----:B------:R-:W-:Y:S05]  /*d240*/  @!P3 BRA `(.L_x_89) ;  /* 0x00000000008cb947 */ /* 0x000fea0003800000 */
[----:B------:R-:W1:Y:S01]  /*d250*/  S2R R6, SR_CgaCtaId ;  /* 0x0000000000067919 */ /* 0x000e620000008800 */
[----:B------:R-:W-:-:S04]  /*d260*/  MOV R5, 0x400 ;  /* 0x0000040000057802 */ /* 0x000fc80000000f00 */
[----:B-1----:R-:W-:Y:S02]  /*d270*/  LEA R7, R6, R5, 0x18 ;  /* 0x0000000506077211 */ /* 0x002fe400078ec0ff */
[----:B------:R-:W-:-:S03]  /*d280*/  SHF.L.U32 R5, R3, 0x1f, RZ ;  /* 0x0000001f03057819 */ /* 0x000fc600000006ff */
[----:B------:R-:W-:-:S04]  /*d290*/  IMAD R6, R2, 0x8, R7 ;  /* 0x0000000802067824 */ /* 0x000fc800078e0207 */
[----:B------:R-:W1:Y:S02]  /*d2a0*/  SYNCS.PHASECHK.TRANS64.TRYWAIT P4, [R6+URZ+0x6028], R5 ;  /* 0x00602805060075a7 */ /* 0x000e64000808017f */
[----:B-1----:R-:W-:Y:S05]  /*d2b0*/  @!P4 BRA `(.L_x_90) ;  /* 0x000000080050c947 */ /* 0x002fea0003800000 */
.L_x_110:
[----:B-1----:R-:W-:-:S04]  /*d2c0*/  @P2 IMAD.MOV.U32 R5, RZ, RZ, 0x1000 ;  /* 0x00001000ff052424 */ /* 0x002fc800078e00ff */
[----:B------:R1:W-:Y:S02]  /*d2d0*/  @P2 SYNCS.ARRIVE.TRANS64 RZ, [R6+URZ+0x6000], R5 ;  /* 0x0060000506ff29a7 */ /* 0x0003e4000800003f */
[----:B-1----:R-:W-:-:S04]  /*d2e0*/  PRMT R5, R0, 0x9910, RZ ;  /* 0x0000991000057816 */ /* 0x002fc800000000ff */
[----:B------:R-:W-:-:S13]  /*d2f0*/  ISETP.NE.AND P4, PT, R5, 0x2, PT ;  /* 0x000000020500780c */ /* 0x000fda0003f85270 */
[----:B------:R-:W-:Y:S05]  /*d300*/  @P4 BRA `(.L_x_91) ;  /* 0x0000000000044947 */ /* 0x000fea0003800000 */
[----:B------:R-:W-:Y:S01]  /*d310*/  BPT.TRAP 0x1 ;  /* 0x000000040000795c */ /* 0x000fe20000300000 */
.L_x_91:
[----:B------:R-:W-:Y:S05]  /*d320*/  @P0 BRA `(.L_x_92) ;  /* 0x0000000000040947 */ /* 0x000fea0003800000 */
[----:B------:R-:W-:Y:S01]  /*d330*/  BPT.TRAP 0x1 ;  /* 0x000000040000795c */ /* 0x000fe20000300000 */
.L_x_92:
[----:B------:R-:W-:Y:S01]  /*d340*/  IMAD R7, R2, 0x1000, R7 ;  /* 0x0000100002077824 */ /* 0x000fe200078e0207 */
[----:B------:R-:W-:Y:S01]  /*d350*/  R2UR UR17, R6 ;  /* 0x00000000061172ca */ /* 0x000fe200000e0000 */
[----:B------:R-:W-:Y:S01]  /*d360*/  ULDC.64 UR4, c[0x0][0x198] ;  /* 0x0000660000047ab9 */ /* 0x000fe20000000a00 */
[----:B------:R-:W-:Y:S01]  /*d370*/  R2UR UR19, R8 ;  /* 0x00000000081372ca */ /* 0x000fe200000e0000 */
[----:B------:R-:W-:Y:S01]  /*d380*/  UIADD3 UR4, UP0, UR4, 0x1f0, URZ ;  /* 0x000001f004047890 */ /* 0x000fe2000ff1e03f */
[----:B------:R-:W-:Y:S01]  /*d390*/  R2UR UR16, R7 ;  /* 0x00000000071072ca */ /* 0x000fe200000e0000 */
[----:B------:R-:W-:Y:S01]  /*d3a0*/  UMOV UR8, 0x0 ;  /* 0x0000000000087882 */ /* 0x000fe20000000000 */
[----:B------:R-:W-:Y:S01]  /*d3b0*/  UMOV UR9, 0x10000000 ;  /* 0x1000000000097882 */ /* 0x000fe20000000000 */
[----:B------:R-:W-:Y:S01]  /*d3c0*/  UIADD3.X UR5, URZ, UR5, URZ, UP0, !UPT ;  /* 0x000000053f057290 */ /* 0x000fe200087fe43f */
[----:B------:R-:W-:Y:S01]  /*d3d0*/  VIADD R5, R2, 0x1 ;  /* 0x0000000102057836 */ /* 0x000fe20000000000 */
[----:B------:R-:W-:-:S04]  /*d3e0*/  UMOV UR18, URZ ;  /* 0x0000003f00127c82 */ /* 0x000fc80008000000 */
[----:B------:R-:W-:Y:S01]  /*d3f0*/  UIADD3 UR17, UR17, 0x6000, URZ ;  /* 0x0000600011117890 */ /* 0x000fe2000fffe03f */
[----:B------:R-:W-:Y:S01]  /*d400*/  ISETP.NE.AND P4, PT, R5, 0x5, PT ;  /* 0x000000050500780c */ /* 0x000fe20003f85270 */
[----:B------:R-:W-:Y:S02]  /*d410*/  USHF.L.U32 UR19, UR19, 0x7, URZ ;  /* 0x0000000713137899 */ /* 0x000fe4000800063f */
[----:B------:R-:W-:Y:S01]  /*d420*/  UIADD3 UR16, UR16, 0x1000, URZ ;  /* 0x0000100010107890 */ /* 0x000fe2000fffe03f */
[----:B------:R-:W-:-:S04]  /*d430*/  SEL R2, RZ, 0x1, P4 ;  /* 0x00000001ff027807 */ /* 0x000fc80002000000 */
[----:B------:R-:W-:Y:S02]  /*d440*/  LOP3.LUT R3, R3, R2, RZ, 0x3c, !PT ;  /* 0x0000000203037212 */ /* 0x000fe400078e3cff */
[----:B------:R-:W-:Y:S02]  /*d450*/  SEL R2, R5, RZ, P4 ;  /* 0x000000ff05027207 */ /* 0x000fe40002000000 */
[----:B------:R1:W-:Y:S02]  /*d460*/  UTMALDG.4D [UR16], [UR4], desc[UR8] ;  /* 0x00000810040075b4 */ /* 0x0003e40008019000 */
[----:B-1----:R-:W-:-:S03]  /*d470*/  NOP ;  /* 0x0000000000007918 */ /* 0x002fc60000000000 */
.L_x_89:
[----:B------:R-:W-:Y:S05]  /*d480*/  BSYNC B1 ;  /* 0x0000000000017941 */ /* 0x000fea0003800000 */
.L_x_88:
[----:B------:R-:W-:Y:S01]  /*d490*/  ISETP.LT.OR P4, PT, R4, 0x4, !P3 ;  /* 0x000000040400780c */ /* 0x000fe20005f81670 */
[----:B------:R-:W-:-:S12]  /*d4a0*/  BSSY B1, `(.L_x_93) ;  /* 0x0000026000017945 */ /* 0x000fd80003800000 */
[----:B------:R-:W-:Y:S05]  /*d4b0*/  @P4 BRA `(.L_x_94) ;  /* 0x0000000000904947 */ /* 0x000fea0003800000 */
[----:B------:R-:W1:Y:S01]  /*d4c0*/  S2R R6, SR_CgaCtaId ;  /* 0x0000000000067919 */ /* 0x000e620000008800 */
[----:B------:R-:W-:Y:S02]  /*d4d0*/  MOV R5, 0x400 ;  /* 0x0000040000057802 */ /* 0x000fe40000000f00 */
[----:B------:R-:W-:Y:S02]  /*d4e0*/  SHF.L.U32 R7, R3, 0x1f, RZ ;  /* 0x0000001f03077819 */ /* 0x000fe400000006ff */
[----:B-1----:R-:W-:-:S05]  /*d4f0*/  LEA R5, R6, R5, 0x18 ;  /* 0x0000000506057211 */ /* 0x002fca00078ec0ff */
[----:B------:R-:W-:-:S04]  /*d500*/  IMAD R6, R2, 0x8, R5 ;  /* 0x0000000802067824 */ /* 0x000fc800078e0205 */
[----:B------:R-:W1:Y:S02]  /*d510*/  SYNCS.PHASECHK.TRANS64.TRYWAIT P4, [R6+URZ+0x6028], R7 ;  /* 0x00602807060075a7 */ /* 0x000e64000808017f */
[----:B-1----:R-:W-:Y:S05]  /*d520*/  @!P4 BRA `(.L_x_95) ;  /* 0x0000000400c8c947 */ /* 0x002fea0003800000 */
.L_x_111:
[----:B-1----:R-:W-:-:S04]  /*d530*/  @P1 IMAD.MOV.U32 R7, RZ, RZ, 0x1000 ;  /* 0x00001000ff071424 */ /* 0x002fc800078e00ff */
[----:B------:R1:W-:Y:S02]  /*d540*/  @P1 SYNCS.ARRIVE.TRANS64 RZ, [R6+URZ+0x6000], R7 ;  /* 0x0060000706ff19a7 */ /* 0x0003e4000800003f */
[----:B-1----:R-:W-:-:S04]  /*d550*/  PRMT R7, R0, 0x9910, RZ ;  /* 0x0000991000077816 */ /* 0x002fc800000000ff */
[----:B------:R-:W-:-:S13]  /*d560*/  ISETP.NE.AND P4, PT, R7, 0x2, PT ;  /* 0x000000020700780c */ /* 0x000fda0003f85270 */
[----:B------:R-:W-:Y:S05]  /*d570*/  @P4 BRA `(.L_x_96) ;  /* 0x0000000000044947 */ /* 0x000fea0003800000 */
[----:B------:R-:W-:Y:S01]  /*d580*/  BPT.TRAP 0x1 ;  /* 0x000000040000795c */ /* 0x000fe20000300000 */
.L_x_96:
[----:B------:R-:W-:Y:S05]  /*d590*/  @P0 BRA `(.L_x_97) ;  /* 0x0000000000040947 */ /* 0x000fea0003800000 */
[----:B------:R-:W-:Y:S01]  /*d5a0*/  BPT.TRAP 0x1 ;  /* 0x000000040000795c */ /* 0x000fe20000300000 */
.L_x_97:
        /* <DEDUP_REMOVED lines=10> */
[----:B------:R-:W-:Y:S01]  /*d650*/  UMOV UR19, URZ ;  /* 0x0000003f00137c82 */ /* 0x000fe20008000000 */
[----:B------:R-:W-:-:S03]  /*d660*/  VIADD R8, R8, 0x1 ;  /* 0x0000000108087836 */ /* 0x000fc60000000000 */
[----:B------:R-:W-:Y:S01]  /*d670*/  UIADD3 UR17, UR17, 0x6000, URZ ;  /* 0x0000600011117890 */ /* 0x000fe2000fffe03f */
[C---:B------:R-:W-:Y:S01]  /*d680*/  ISETP.NE.AND P4, PT, R2.reuse, 0x5, PT ;  /* 0x000000050200780c */ /* 0x040fe20003f85270 */
[----:B------:R-:W-:Y:S02]  /*d690*/  USHF.L.U32 UR18, UR18, 0x7, URZ ;  /* 0x0000000712127899 */ /* 0x000fe4000800063f */
[----:B------:R-:W-:Y:S01]  /*d6a0*/  UIADD3 UR16, UR16, 0x1000, URZ ;  /* 0x0000100010107890 */ /* 0x000fe2000fffe03f */
[----:B------:R-:W-:Y:S02]  /*d6b0*/  SEL R6, RZ, 0x1, P4 ;  /* 0x00000001ff067807 */ /* 0x000fe40002000000 */
[----:B------:R-:W-:Y:S02]  /*d6c0*/  SEL R2, R2, RZ, P4 ;  /* 0x000000ff02027207 */ /* 0x000fe40002000000 */
[----:B------:R-:W-:-:S04]  /*d6d0*/  LOP3.LUT R3, R3, R6, RZ, 0x3c, !PT ;  /* 0x0000000603037212 */ /* 0x000fc800078e3cff */
[----:B------:R1:W-:Y:S02]  /*d6e0*/  UTMALDG.4D [UR16], [UR4], desc[UR8] ;  /* 0x00000810040075b4 */ /* 0x0003e40008019000 */
[----:B-1----:R-:W-:Y:S01]  /*d6f0*/  NOP ;  /* 0x0000000000007918 */ /* 0x002fe20000000000 */
.L_x_94:
[----:B------:R-:W-:Y:S05]  /*d700*/  BSYNC B1 ;  /* 0x0000000000017941 */ /* 0x000fea0003800000 */
.L_x_93:
[C---:B------:R-:W-:Y:S01]  /*d710*/  ISETP.GT.AND P4, PT, R4.reuse, 0x4, PT ;  /* 0x000000040400780c */ /* 0x040fe20003f84270 */
[----:B------:R-:W-:-:S12]  /*d720*/  VIADD R4, R4, 0xfffffffe ;  /* 0xfffffffe04047836 */ /* 0x000fd80000000000 */
[----:B------:R-:W-:Y:S05]  /*d730*/  @P4 BRA `(.L_x_98) ;  /* 0xfffffff800bc4947 */ /* 0x000fea000383ffff */
[----:B------:R-:W-:Y:S05]  /*d740*/  BSYNC B0 ;  /* 0x0000000000007941 */ /* 0x000fea0003800000 */
.L_x_87:
[----:B------:R-:W-:Y:S05]  /*d750*/  EXIT ;  /* 0x000000000000794d */ /* 0x000fea0003800000 */
.L_x_15:
[----:B--2---:R-:W-:-:S04]  /*d760*/  IMAD.U32 R3, RZ, RZ, UR6 ;  /* 0x00000006ff037e24 */ /* 0x004fc8000f8e00ff */
[----:B------:R2:W3:Y:S03]  /*d770*/  SYNCS.PHASECHK.TRANS64.TRYWAIT P1, [R3+URZ+0x6050], R4 ;  /* 0x00605004030075a7 */ /* 0x0004e6000802017f */
[----:B---3--:R-:W-:Y:S05]  /*d780*/  @!P1 NANOSLEEP.SYNCS 0x989680 ;  /* 0x009896800000995d */ /* 0x008fea0003900000 */
[----:B------:R-:W3:Y:S02]  /*d790*/  @!P1 SYNCS.PHASECHK.TRANS64 P1, [R3+URZ+0x6050], R4 ;  /* 0x00605004030095a7 */ /* 0x000ee4000802007f */
[----:B---3--:R-:W-:Y:S05]  /*d7a0*/  @!P1 BRA `(.L_x_15) ;  /* 0xfffffffc00ec9947 */ /* 0x008fea000383ffff */
[----:B------:R-:W-:Y:S05]  /*d7b0*/  BRA `(.L_x_99) ;  /* 0xffffff3400747947 */ /* 0x000fea000383ffff */
.L_x_17:
[----:B---3--:R-:W-:-:S04]  /*d7c0*/  IMAD.U32 R2, RZ, RZ, UR37 ;  /* 0x00000025ff027e24 */ /* 0x008fc8000f8e00ff */
[----:B------:R3:W4:Y:S03]  /*d7d0*/  SYNCS.PHASECHK.TRANS64.TRYWAIT P1, [R2+URZ+0x6000], R9 ;  /* 0x00600009020075a7 */ /* 0x000726000802017f */
[----:B----4-:R-:W-:Y:S05]  /*d7e0*/  @!P1 NANOSLEEP.SYNCS 0x989680 ;  /* 0x009896800000995d */ /* 0x010fea0003900000 */
[----:B------:R-:W4:Y:S02]  /*d7f0*/  @!P1 SYNCS.PHASECHK.TRANS64 P1, [R2+URZ+0x6000], R9 ;  /* 0x00600009020095a7 */ /* 0x000f24000802007f */
[----:B----4-:R-:W-:Y:S05]  /*d800*/  @!P1 BRA `(.L_x_17) ;  /* 0xfffffffc00ec9947 */ /* 0x010fea000383ffff */
[----:B------:R-:W-:Y:S05]  /*d810*/  BRA `(.L_x_100) ;  /* 0xffffff34007c7947 */ /* 0x000fea000383ffff */
.L_x_18:
[----:B--2---:R-:W-:-:S04]  /*d820*/  IMAD.U32 R3, RZ, RZ, UR11 ;  /* 0x0000000bff037e24 */ /* 0x004fc8000f8e00ff */
[----:B------:R2:W3:Y:S03]  /*d830*/  SYNCS.PHASECHK.TRANS64.TRYWAIT P1, [R3+URZ+-0x8], R2 ;  /* 0xfffff802030075a7 */ /* 0x0004e6000802017f */
[----:B---3--:R-:W-:Y:S05]  /*d840*/  @!P1 NANOSLEEP.SYNCS 0x989680 ;  /* 0x009896800000995d */ /* 0x008fea0003900000 */
[----:B------:R-:W3:Y:S02]  /*d850*/  @!P1 SYNCS.PHASECHK.TRANS64 P1, [R3+URZ+-0x8], R2 ;  /* 0xfffff802030095a7 */ /* 0x000ee4000802007f */
[----:B---3--:R-:W-:Y:S05]  /*d860*/  @!P1 BRA `(.L_x_18) ;  /* 0xfffffffc00ec9947 */ /* 0x008fea000383ffff */
[----:B------:R-:W-:Y:S05]  /*d870*/  BRA `(.L_x_101) ;  /* 0xffffff3400787947 */ /* 0x000fea000383ffff */
.L_x_20:
[----:B-1----:R-:W-:-:S04]  /*d880*/  IMAD.U32 R16, RZ, RZ, UR37 ;  /* 0x00000025ff107e24 */ /* 0x002fc8000f8e00ff */
[----:B------:R1:W2:Y:S03]  /*d890*/  SYNCS.PHASECHK.TRANS64.TRYWAIT P2, [R16+URZ+0x6008], R9 ;  /* 0x00600809100075a7 */ /* 0x0002a6000804017f */
[----:B--2---:R-:W-:Y:S05]  /*d8a0*/  @!P2 NANOSLEEP.SYNCS 0x989680 ;  /* 0x009896800000a95d */ /* 0x004fea0003900000 */
[----:B------:R-:W2:Y:S02]  /*d8b0*/  @!P2 SYNCS.PHASECHK.TRANS64 P2, [R16+URZ+0x6008], R9 ;  /* 0x006008091000a5a7 */ /* 0x000ea4000804007f */
[----:B--2---:R-:W-:Y:S05]  /*d8c0*/  @!P2 BRA `(.L_x_20) ;  /* 0xfffffffc00eca947 */ /* 0x004fea000383ffff */
[----:B------:R-:W-:Y:S05]  /*d8d0*/  BRA `(.L_x_102) ;  /* 0xffffff6800fc7947 */ /* 0x000fea000383ffff */
.L_x_25:
[----:B-1----:R-:W-:-:S04]  /*d8e0*/  IMAD.U32 R7, RZ, RZ, UR6 ;  /* 0x00000006ff077e24 */ /* 0x002fc8000f8e00ff */
[----:B------:R1:W2:Y:S03]  /*d8f0*/  SYNCS.PHASECHK.TRANS64.TRYWAIT P3, [R7+URZ+0x6000], R6 ;  /* 0x00600006070075a7 */ /* 0x0002a6000806017f */
[----:B--2---:R-:W-:Y:S05]  /*d900*/  @!P3 NANOSLEEP.SYNCS 0x989680 ;  /* 0x009896800000b95d */ /* 0x004fea0003900000 */
[----:B------:R-:W2:Y:S02]  /*d910*/  @!P3 SYNCS.PHASECHK.TRANS64 P3, [R7+URZ+0x6000], R6 ;  /* 0x006000060700b5a7 */ /* 0x000ea4000806007f */
[----:B--2---:R-:W-:Y:S05]  /*d920*/  @!P3 BRA `(.L_x_25) ;  /* 0xfffffffc00ecb947 */ /* 0x004fea000383ffff */
[----:B------:R-:W-:Y:S05]  /*d930*/  BRA `(.L_x_103) ;  /* 0xffffff6c00c07947 */ /* 0x000fea000383ffff */
.L_x_29:
[----:B-1----:R-:W-:-:S04]  /*d940*/  IMAD.U32 R11, RZ, RZ, UR6 ;  /* 0x00000006ff0b7e24 */ /* 0x002fc8000f8e00ff */
[----:B------:R1:W2:Y:S03]  /*d950*/  SYNCS.PHASECHK.TRANS64.TRYWAIT P3, [R11+URZ+0x6000], R16 ;  /* 0x006000100b0075a7 */ /* 0x0002a6000806017f */
[----:B--2---:R-:W-:Y:S05]  /*d960*/  @!P3 NANOSLEEP.SYNCS 0x989680 ;  /* 0x009896800000b95d */ /* 0x004fea0003900000 */
[----:B------:R-:W2:Y:S02]  /*d970*/  @!P3 SYNCS.PHASECHK.TRANS64 P3, [R11+URZ+0x6000], R16 ;  /* 0x006000100b00b5a7 */ /* 0x000ea4000806007f */
[----:B--2---:R-:W-:Y:S05]  /*d980*/  @!P3 BRA `(.L_x_29) ;  /* 0xfffffffc00ecb947 */ /* 0x004fea000383ffff */
[----:B------:R-:W-:Y:S05]  /*d990*/  BRA `(.L_x_28) ;  /* 0xffffff9c00787947 */ /* 0x000fea000383ffff */
.L_x_37:
[----:B-1----:R-:W-:-:S04]  /*d9a0*/  IMAD.U32 R7, RZ, RZ, UR6 ;  /* 0x00000006ff077e24 */ /* 0x002fc8000f8e00ff */
[----:B------:R1:W2:Y:S03]  /*d9b0*/  SYNCS.PHASECHK.TRANS64.TRYWAIT P3, [R7+URZ+0x6000], R6 ;  /* 0x00600006070075a7 */ /* 0x0002a6000806017f */
[----:B--2---:R-:W-:Y:S05]  /*d9c0*/  @!P3 NANOSLEEP.SYNCS 0x989680 ;  /* 0x009896800000b95d */ /* 0x004fea0003900000 */
[----:B------:R-:W2:Y:S02]  /*d9d0*/  @!P3 SYNCS.PHASECHK.TRANS64 P3, [R7+URZ+0x6000], R6 ;  /* 0x006000060700b5a7 */ /* 0x000ea4000806007f */
[----:B--2---:R-:W-:Y:S05]  /*d9e0*/  @!P3 BRA `(.L_x_37) ;  /* 0xfffffffc00ecb947 */ /* 0x004fea000383ffff */
[----:B------:R-:W-:Y:S05]  /*d9f0*/  BRA `(.L_x_104) ;  /* 0xffffffa000747947 */ /* 0x000fea000383ffff */
.L_x_41:
[----:B-1----:R-:W-:-:S04]  /*da00*/  IMAD.U32 R11, RZ, RZ, UR6 ;  /* 0x00000006ff0b7e24 */ /* 0x002fc8000f8e00ff */
[----:B------:R1:W2:Y:S03]  /*da10*/  SYNCS.PHASECHK.TRANS64.TRYWAIT P3, [R11+URZ+0x6000], R16 ;  /* 0x006000100b0075a7 */ /* 0x0002a6000806017f */
[----:B--2---:R-:W-:Y:S05]  /*da20*/  @!P3 NANOSLEEP.SYNCS 0x989680 ;  /* 0x009896800000b95d */ /* 0x004fea0003900000 */
[----:B------:R-:W2:Y:S02]  /*da30*/  @!P3 SYNCS.PHASECHK.TRANS64 P3, [R11+URZ+0x6000], R16 ;  /* 0x006000100b00b5a7 */ /* 0x000ea4000806007f */
[----:B--2---:R-:W-:Y:S05]  /*da40*/  @!P3 BRA `(.L_x_41) ;  /* 0xfffffffc00ecb947 */ /* 0x004fea000383ffff */
[----:B------:R-:W-:Y:S05]  /*da50*/  BRA `(.L_x_40) ;  /* 0xffffffd400fc7947 */ /* 0x000fea000383ffff */
.L_x_57:
[----:B-1----:R-:W-:-:S04]  /*da60*/  IMAD.U32 R3, RZ, RZ, UR11 ;  /* 0x0000000bff037e24 */ /* 0x002fc8000f8e00ff */
[----:B------:R1:W2:Y:S03]  /*da70*/  SYNCS.PHASECHK.TRANS64.TRYWAIT P0, [R3+URZ+0x8], R0 ;  /* 0x00000800030075a7 */ /* 0x0002a6000800017f */
[----:B--2---:R-:W-:Y:S05]  /*da80*/  @!P0 NANOSLEEP.SYNCS 0x989680 ;  /* 0x009896800000895d */ /* 0x004fea0003900000 */
[----:B------:R-:W2:Y:S02]  /*da90*/  @!P0 SYNCS.PHASECHK.TRANS64 P0, [R3+URZ+0x8], R0 ;  /* 0x00000800030085a7 */ /* 0x000ea4000800007f */
[----:B--2---:R-:W-:Y:S05]  /*daa0*/  @!P0 BRA `(.L_x_57) ;  /* 0xfffffffc00ec8947 */ /* 0x004fea000383ffff */
[----:B------:R-:W-:Y:S05]  /*dab0*/  BRA `(.L_x_105) ;  /* 0xffffffe000607947 */ /* 0x000fea000383ffff */
.L_x_69:
[----:B--2---:R2:W4:Y:S02]  /*dac0*/  SYNCS.PHASECHK.TRANS64.TRYWAIT P0, [R4+URZ+0x6060], R3 ;  /* 0x00606003040075a7 */ /* 0x004524000800017f */
[----:B----4-:R-:W-:Y:S05]  /*dad0*/  @!P0 NANOSLEEP.SYNCS 0x989680 ;  /* 0x009896800000895d */ /* 0x010fea0003900000 */
[----:B------:R-:W4:Y:S02]  /*dae0*/  @!P0 SYNCS.PHASECHK.TRANS64 P0, [R4+URZ+0x6060], R3 ;  /* 0x00606003040085a7 */ /* 0x000f24000800007f */
[----:B----4-:R-:W-:Y:S05]  /*daf0*/  @!P0 BRA `(.L_x_69) ;  /* 0xfffffffc00f08947 */ /* 0x010fea000383ffff */
[----:B------:R-:W-:Y:S05]  /*db00*/  BRA `(.L_x_106) ;  /* 0xffffffec005c7947 */ /* 0x000fea000383ffff */
.L_x_74:
[----:B-1----:R1:W2:Y:S02]  /*db10*/  SYNCS.PHASECHK.TRANS64.TRYWAIT P0, [R5+URZ+0x6028], R2 ;  /* 0x00602802050075a7 */ /* 0x0022a4000800017f */
[----:B--2---:R-:W-:Y:S05]  /*db20*/  @!P0 NANOSLEEP.SYNCS 0x989680 ;  /* 0x009896800000895d */ /* 0x004fea0003900000 */
[----:B------:R-:W2:Y:S02]  /*db30*/  @!P0 SYNCS.PHASECHK.TRANS64 P0, [R5+URZ+0x6028], R2 ;  /* 0x00602802050085a7 */ /* 0x000ea4000800007f */
[----:B--2---:R-:W-:Y:S05]  /*db40*/  @!P0 BRA `(.L_x_74) ;  /* 0xfffffffc00f08947 */ /* 0x004fea000383ffff */
[----:B------:R-:W-:Y:S05]  /*db50*/  BRA `(.L_x_107) ;  /* 0xffffffec00e07947 */ /* 0x000fea000383ffff */
.L_x_79:
[----:B-1----:R1:W2:Y:S02]  /*db60*/  SYNCS.PHASECHK.TRANS64.TRYWAIT P0, [R5+URZ+0x6060], R6 ;  /* 0x00606006050075a7 */ /* 0x0022a4000800017f */
[----:B--2---:R-:W-:Y:S05]  /*db70*/  @!P0 NANOSLEEP.SYNCS 0x989680 ;  /* 0x009896800000895d */ /* 0x004fea0003900000 */
[----:B------:R-:W2:Y:S02]  /*db80*/  @!P0 SYNCS.PHASECHK.TRANS64 P0, [R5+URZ+0x6060], R6 ;  /* 0x00606006050085a7 */ /* 0x000ea4000800007f */
[----:B--2---:R-:W-:Y:S05]  /*db90*/  @!P0 BRA `(.L_x_79) ;  /* 0xfffffffc00f08947 */ /* 0x004fea000383ffff */
[----:B------:R-:W-:Y:S05]  /*dba0*/  BRA `(.L_x_108) ;  /* 0xfffffff0005c7947 */ /* 0x000fea000383ffff */
.L_x_84:
[----:B-1----:R1:W2:Y:S02]  /*dbb0*/  SYNCS.PHASECHK.TRANS64.TRYWAIT P0, [R4+URZ+0x6028], R7 ;  /* 0x00602807040075a7 */ /* 0x0022a4000800017f */
[----:B--2---:R-:W-:Y:S05]  /*dbc0*/  @!P0 NANOSLEEP.SYNCS 0x989680 ;  /* 0x009896800000895d */ /* 0x004fea0003900000 */
[----:B------:R-:W2:Y:S02]  /*dbd0*/  @!P0 SYNCS.PHASECHK.TRANS64 P0, [R4+URZ+0x6028], R7 ;  /* 0x00602807040085a7 */ /* 0x000ea4000800007f */
[----:B--2---:R-:W-:Y:S05]  /*dbe0*/  @!P0 BRA `(.L_x_84) ;  /* 0xfffffffc00f08947 */ /* 0x004fea000383ffff */
[----:B------:R-:W-:Y:S05]  /*dbf0*/  BRA `(.L_x_109) ;  /* 0xfffffff000e47947 */ /* 0x000fea000383ffff */
.L_x_90:
[----:B-1----:R1:W2:Y:S02]  /*dc00*/  SYNCS.PHASECHK.TRANS64.TRYWAIT P4, [R6+URZ+0x6028], R5 ;  /* 0x00602805060075a7 */ /* 0x0022a4000808017f */
[----:B--2---:R-:W-:Y:S05]  /*dc10*/  @!P4 NANOSLEEP.SYNCS 0x989680 ;  /* 0x009896800000c95d */ /* 0x004fea0003900000 */
[----:B------:R-:W2:Y:S02]  /*dc20*/  @!P4 SYNCS.PHASECHK.TRANS64 P4, [R6+URZ+0x6028], R5 ;  /* 0x006028050600c5a7 */ /* 0x000ea4000808007f */
[----:B--2---:R-:W-:Y:S05]  /*dc30*/  @!P4 BRA `(.L_x_90) ;  /* 0xfffffffc00f0c947 */ /* 0x004fea000383ffff */
[----:B------:R-:W-:Y:S05]  /*dc40*/  BRA `(.L_x_110) ;  /* 0xfffffff4009c7947 */ /* 0x000fea000383ffff */
.L_x_95:
[----:B-1----:R1:W2:Y:S02]  /*dc50*/  SYNCS.PHASECHK.TRANS64.TRYWAIT P4, [R6+URZ+0x6028], R7 ;  /* 0x00602807060075a7 */ /* 0x0022a4000808017f */
[----:B--2---:R-:W-:Y:S05]  /*dc60*/  @!P4 NANOSLEEP.SYNCS 0x989680 ;  /* 0x009896800000c95d */ /* 0x004fea0003900000 */
[----:B------:R-:W2:Y:S02]  /*dc70*/  @!P4 SYNCS.PHASECHK.TRANS64 P4, [R6+URZ+0x6028], R7 ;  /* 0x006028070600c5a7 */ /* 0x000ea4000808007f */
[----:B--2---:R-:W-:Y:S05]  /*dc80*/  @!P4 BRA `(.L_x_95) ;  /* 0xfffffffc00f0c947 */ /* 0x004fea000383ffff */
[----:B------:R-:W-:Y:S05]  /*dc90*/  BRA `(.L_x_111) ;  /* 0xfffffff800247947 */ /* 0x000fea000383ffff */
        .weak           $__internal_0_$__cuda_sm20_rcp_rn_f32_slowpath
        .type           $__internal_0_$__cuda_sm20_rcp_rn_f32_slowpath,@function
        .size           $__internal_0_$__cuda_sm20_rcp_rn_f32_slowpath,(.L_x_117 - $__internal_0_$__cuda_sm20_rcp_rn_f32_slowpath)
$__internal_0_$__cuda_sm20_rcp_rn_f32_slowpath:
[----:B------:R-:W-:Y:S01]  /*dca0*/  IMAD.SHL.U32 R0, R2, 0x2, RZ ;  /* 0x0000000202007824 */ /* 0x000fe200078e00ff */
[----:B------:R-:W-:Y:S04]  /*dcb0*/  BSSY B2, `(.L_x_112) ;  /* 0x0000030000027945 */ /* 0x000fe80003800000 */
[----:B------:R-:W-:-:S04]  /*dcc0*/  SHF.R.U32.HI R18, RZ, 0x18, R0 ;  /* 0x00000018ff127819 */ /* 0x000fc80000011600 */
[----:B------:R-:W-:-:S13]  /*dcd0*/  ISETP.NE.U32.AND P0, PT, R18, RZ, PT ;  /* 0x000000ff1200720c */ /* 0x000fda0003f05070 */
[----:B------:R-:W-:Y:S05]  /*dce0*/  @P0 BRA `(.L_x_113) ;  /* 0x0000000000280947 */ /* 0x000fea0003800000 */
[----:B------:R-:W-:-:S05]  /*dcf0*/  IMAD.SHL.U32 R0, R2, 0x2, RZ ;  /* 0x0000000202007824 */ /* 0x000fca00078e00ff */
[----:B------:R-:W-:-:S13]  /*dd00*/  ISETP.NE.AND P0, PT, R0, RZ, PT ;  /* 0x000000ff0000720c */ /* 0x000fda0003f05270 */
[----:B------:R-:W-:Y:S01]  /*dd10*/  @P0 FFMA R10, R2, 1.84467440737095516160e+19, RZ ;  /* 0x5f800000020a0823 */ /* 0x000fe200000000ff */
[----:B------:R-:W-:Y:S08]  /*dd20*/  @!P0 MUFU.RCP R3, R2 ;  /* 0x0000000200038308 */ /* 0x000ff00000001000 */
[----:B------:R-:W1:Y:S02]  /*dd30*/  @P0 MUFU.RCP R13, R10 ;  /* 0x0000000a000d0308 */ /* 0x000e640000001000 */
[----:B-1----:R-:W-:-:S04]  /*dd40*/  @P0 FFMA R0, R10, R13, -1 ;  /* 0xbf8000000a000423 */ /* 0x002fc8000000000d */
[----:B------:R-:W-:-:S04]  /*dd50*/  @P0 FADD.FTZ R0, -R0, -RZ ;  /* 0x800000ff00000221 */ /* 0x000fc80000010100 */
[----:B------:R-:W-:-:S04]  /*dd60*/  @P0 FFMA R0, R13, R0, R13 ;  /* 0x000000000d000223 */ /* 0x000fc8000000000d */
[----:B------:R-:W-:Y:S01]  /*dd70*/  @P0 FFMA R3, R0, 1.84467440737095516160e+19, RZ ;  /* 0x5f80000000030823 */ /* 0x000fe200000000ff */
[----:B------:R-:W-:Y:S06]  /*dd80*/  BRA `(.L_x_114) ;  /* 0x0000000000887947 */ /* 0x000fec0003800000 */
.L_x_113:
[----:B------:R-:W-:-:S05]  /*dd90*/  VIADD R19, R18, 0xffffff03 ;  /* 0xffffff0312137836 */ /* 0x000fca0000000000 */
[----:B------:R-:W-:-:S13]  /*dda0*/  ISETP.GT.U32.AND P0, PT, R19, 0x1, PT ;  /* 0x000000011300780c */ /* 0x000fda0003f04070 */
[----:B------:R-:W-:Y:S05]  /*ddb0*/  @P0 BRA `(.L_x_115) ;  /* 0x0000000000780947 */ /* 0x000fea0003800000 */
[----:B------:R-:W-:Y:S01]  /*ddc0*/  LOP3.LUT R0, R2, 0x7fffff, RZ, 0xc0, !PT ;  /* 0x007fffff02007812 */ /* 0x000fe200078ec0ff */
[----:B------:R-:W-:-:S03]  /*ddd0*/  IMAD.MOV.U32 R14, RZ, RZ, 0x3 ;  /* 0x00000003ff0e7424 */ /* 0x000fc600078e00ff */
[----:B------:R-:W-:Y:S02]  /*dde0*/  LOP3.LUT R0, R0, 0x3f800000, RZ, 0xfc, !PT ;  /* 0x3f80000000007812 */ /* 0x000fe400078efcff */
[----:B------:R-:W-:Y:S02]  /*ddf0*/  SHF.L.U32 R14, R14, R19, RZ ;  /* 0x000000130e0e7219 */ /* 0x000fe400000006ff */
[----:B------:R-:W1:Y:S02]  /*de00*/  MUFU.RCP R3, R0 ;  /* 0x0000000000037308 */ /* 0x000e640000001000 */
[----:B-1----:R-:W-:-:S04]  /*de10*/  FFMA R10, R0, R3, -1 ;  /* 0xbf800000000a7423 */ /* 0x002fc80000000003 */
[----:B------:R-:W-:-:S04]  /*de20*/  FADD.FTZ R10, -R10, -RZ ;  /* 0x800000ff0a0a7221 */ /* 0x000fc80000010100 */
[CCC-:B------:R-:W-:Y:S01]  /*de30*/  FFMA.RM R12, R3.reuse, R10.reuse, R3.reuse ;  /* 0x0000000a030c7223 */ /* 0x1c0fe20000004003 */
[----:B------:R-:W-:-:S04]  /*de40*/  FFMA.RP R13, R3, R10, R3 ;  /* 0x0000000a030d7223 */ /* 0x000fc80000008003 */
[C---:B------:R-:W-:Y:S02]  /*de50*/  LOP3.LUT R3, R12.reuse, 0x7fffff, RZ, 0xc0, !PT ;  /* 0x007fffff0c037812 */ /* 0x040fe400078ec0ff */
[----:B------:R-:W-:Y:S02]  /*de60*/  FSETP.NEU.FTZ.AND P0, PT, R12, R13, PT ;  /* 0x0000000d0c00720b */ /* 0x000fe40003f1d000 */
[----:B------:R-:W-:Y:S02]  /*de70*/  LOP3.LUT R3, R3, 0x800000, RZ, 0xfc, !PT ;  /* 0x0080000003037812 */ /* 0x000fe400078efcff */
[----:B------:R-:W-:Y:S02]  /*de80*/  SEL R10, RZ, 0xffffffff, !P0 ;  /* 0xffffffffff0a7807 */ /* 0x000fe40004000000 */
[----:B------:R-:W-:-:S03]  /*de90*/  LOP3.LUT R14, R14, R3, RZ, 0xc0, !PT ;  /* 0x000000030e0e7212 */ /* 0x000fc600078ec0ff */
[----:B------:R-:W-:Y:S01]  /*dea0*/  IMAD.MOV R10, RZ, RZ, -R10 ;  /* 0x000000ffff0a7224 */ /* 0x000fe200078e0a0a */
[----:B------:R-:W-:-:S04]  /*deb0*/  SHF.R.U32.HI R14, RZ, R19, R14 ;  /* 0x00000013ff0e7219 */ /* 0x000fc8000001160e */
[----:B------:R-:W-:Y:S02]  /*dec0*/  LOP3.LUT P1, RZ, R10, R19, R3, 0xf8, !PT ;  /* 0x000000130aff7212 */ /* 0x000fe4000782f803 */
[C---:B------:R-:W-:Y:S02]  /*ded0*/  LOP3.LUT P0, RZ, R14.reuse, 0x1, RZ, 0xc0, !PT ;  /* 0x000000010eff7812 */ /* 0x040fe4000780c0ff */
[----:B------:R-:W-:-:S04]  /*dee0*/  LOP3.LUT P2, RZ, R14, 0x2, RZ, 0xc0, !PT ;  /* 0x000000020eff7812 */ /* 0x000fc8000784c0ff */
[----:B------:R-:W-:Y:S02]  /*def0*/  PLOP3.LUT P0, PT, P0, P1, P2, 0xe0, 0x0 ;  /* 0x000000000000781c */ /* 0x000fe40000703c20 */
[----:B------:R-:W-:Y:S02]  /*df00*/  LOP3.LUT P1, RZ, R2, 0x7fffff, RZ, 0xc0, !PT ;  /* 0x007fffff02ff7812 */ /* 0x000fe4000782c0ff */
[----:B------:R-:W-:-:S05]  /*df10*/  SEL R0, RZ, 0x1, !P0 ;  /* 0x00000001ff007807 */ /* 0x000fca0004000000 */
[----:B------:R-:W-:-:S05]  /*df20*/  IMAD.MOV R0, RZ, RZ, -R0 ;  /* 0x000000ffff007224 */ /* 0x000fca00078e0a00 */
[----:B------:R-:W-:Y:S01]  /*df30*/  ISETP.GE.AND P0, PT, R0, RZ, PT ;  /* 0x000000ff0000720c */ /* 0x000fe20003f06270 */
[----:B------:R-:W-:-:S05]  /*df40*/  VIADD R0, R18, 0xffffff04 ;  /* 0xffffff0412007836 */ /* 0x000fca0000000000 */
[----:B------:R-:W-:-:S07]  /*df50*/  SHF.R.U32.HI R3, RZ, R0, R3 ;  /* 0x00000000ff037219 */ /* 0x000fce0000011603 */
[----:B------:R-:W-:-:S04]  /*df60*/  @!P0 VIADD R3, R3, 0x1 ;  /* 0x0000000103038836 */ /* 0x000fc80000000000 */
[----:B------:R-:W-:-:S05]  /*df70*/  @!P1 IMAD.SHL.U32 R3, R3, 0x2, RZ ;  /* 0x0000000203039824 */ /* 0x000fca00078e00ff */
[----:B------:R-:W-:Y:S01]  /*df80*/  LOP3.LUT R3, R3, 0x80000000, R2, 0xf8, !PT ;  /* 0x8000000003037812 */ /* 0x000fe200078ef802 */
[----:B------:R-:W-:Y:S06]  /*df90*/  BRA `(.L_x_114) ;  /* 0x0000000000047947 */ /* 0x000fec0003800000 */
.L_x_115:
[----:B------:R1:W2:Y:S02]  /*dfa0*/  MUFU.RCP R3, R2 ;  /* 0x0000000200037308 */ /* 0x0002a40000001000 */
.L_x_114:
[----:B------:R-:W-:Y:S05]  /*dfb0*/  BSYNC B2 ;  /* 0x0000000000027941 */ /* 0x000fea0003800000 */
.L_x_112:
[----:B--2---:R-:W-:Y:S02]  /*dfc0*/  IMAD.MOV.U32 R0, RZ, RZ, R3 ;  /* 0x000000ffff007224 */ /* 0x004fe400078e0003 */
[----:B-1----:R-:W-:Y:S02]  /*dfd0*/  IMAD.MOV.U32 R2, RZ, RZ, R15 ;  /* 0x000000ffff027224 */ /* 0x002fe400078e000f */
[----:B------:R-:W-:-:S04]  /*dfe0*/  IMAD.MOV.U32 R3, RZ, RZ, 0x0 ;  /* 0x00000000ff037424 */ /* 0x000fc800078e00ff */
[----:B------:R-:W-:Y:S05]  /*dff0*/  RET.REL.NODEC R2 `(_ZN7cutlass13device_kernelINS_4fmha6kernel28FmhaKernelTmaWarpSpecializedINS1_10collective30FmhaMainloopTmaWarpSpecializedINS_12float_e4m3_tEffN4cute5tupleIJNS7_1CILi128EEESA_NS9_ILi32EEEEEENS8_IJiNS9_ILi1EEENS8_IJiiEEEEEESF_NS8_IJSD_iSE_EEENS4_14ResidualFusionEJEEENS4_15FmhaFwdEpilogueIS6_fNS8_IJNS9_ILi64EEESB_SA_EEEEENS2_23IndividualTileSchedulerEJEEEEEvNT_6ParamsE) ;  /* 0xffffff2002007950 */ /* 0x000fea0003c3ffff */
.L_x_116:
[----:B------:R-:W-:-:S00]  /*e000*/  BRA `(.L_x_116) ;  /* 0xfffffffc00fc7947 */ /* 0x000fc0000383ffff */
[----:B------:R-:W-:-:S00]  /*e010*/  NOP ;  /* 0x0000000000007918 */ /* 0x000fc00000000000 */
        /* <DEDUP_REMOVED lines=14> */
.L_x_117:


//--------------------- .nv.global.init           --------------------------
	.section	.nv.global.init,"aw",@progbits
.nv.global.init:
	.type		$str$24,@object
	.size		$str$24,($str$25 - $str$24)
$str$24:
        /*0000*/ 	.byte	0x28, 0x61, 0x64, 0x64, 0x72, 0x65, 0x73, 0x73, 0x20, 0x26, 0x20, 0x6d, 0x61, 0x73, 0x6b, 0x29
        /*0010*/ 	.byte	0x20, 0x3d, 0x3d, 0x20, 0x30, 0x00
	.type		$str$25,@object
	.size		$str$25,(__unnamed_1 - $str$25)
$str$25:
        /*0016*/ 	.byte	0x2f, 0x74, 0x6d, 0x70, 0x2f, 0x63, 0x75, 0x74, 0x6c, 0x61, 0x73, 0x73, 0x5f, 0x73, 0x77, 0x65
        /*0026*/ 	.byte	0x65, 0x70, 0x5f, 0x73, 0x72, 0x63, 0x2f, 0x69, 0x6e, 0x63, 0x6c, 0x75, 0x64, 0x65, 0x2f, 0x63
        /*0036*/ 	.byte	0x75, 0x74, 0x65, 0x2f, 0x70, 0x6f, 0x69, 0x6e, 0x74, 0x65, 0x72, 0x5f, 0x66, 0x6c, 0x61, 0x67
        /*0046*/ 	.byte	0x67, 0x65, 0x64, 0x2e, 0x68, 0x70, 0x70, 0x00
	.type		__unnamed_1,@object
	.size		__unnamed_1,(.L_0 - __unnamed_1)
__unnamed_1:
        /*004e*/ 	.byte	0x61, 0x75, 0x74, 0x6f, 0x20, 0x63, 0x75, 0x74, 0x65, 0x3a, 0x3a, 0x61, 0x73, 0x5f, 0x70, 0x6f
        /* <DEDUP_REMOVED lines=27> */
        /*020e*/ 	.byte	0x43, 0x3c, 0x30, 0x3e, 0x3e, 0x3e, 0x3e, 0x3e, 0x5d, 0x00
.L_0:


//--------------------- .nv.shared._ZN7cutlass13device_kernelINS_4fmha6kernel28FmhaKernelTmaWarpSpecializedINS1_10collective30FmhaMainloopTmaWarpSpecializedINS_12float_e4m3_tEffN4cute5tupleIJNS7_1CILi128EEESA_NS9_ILi32EEEEEENS8_IJiNS9_ILi1EEENS8_IJiiEEEEEESF_NS8_IJSD_iSE_EEENS4_14ResidualFusionEJEEENS4_15FmhaFwdEpilogueIS6_fNS8_IJNS9_ILi64EEESB_SA_EEEEENS2_23IndividualTileSchedulerEJEEEEEvNT_6ParamsE --------------------------
	.section	.nv.shared._ZN7cutlass13device_kernelINS_4fmha6kernel28FmhaKernelTmaWarpSpecializedINS1_10collective30FmhaMainloopTmaWarpSpecializedINS_12float_e4m3_tEffN4cute5tupleIJNS7_1CILi128EEESA_NS9_ILi32EEEEEENS8_IJiNS9_ILi1EEENS8_IJiiEEEEEESF_NS8_IJSD_iSE_EEENS4_14ResidualFusionEJEEENS4_15FmhaFwdEpilogueIS6_fNS8_IJNS9_ILi64EEESB_SA_EEEEENS2_23IndividualTileSchedulerEJEEEEEvNT_6ParamsE,"aw",@nobits
	.sectionflags	@""
	.align	16
	.zero		1024


//--------------------- .nv.shared.reserved.0     --------------------------
	.section	.nv.shared.reserved.0,"aw",@nobits
	.weak		__nv_reservedSMEM_offset_0_alias
	.size		__nv_reservedSMEM_offset_0_alias, 0, 0
	.other		__nv_reservedSMEM_offset_0_alias,@"STO_CUDA_RESERVED_SHARED STV_DEFAULT"
__nv_reservedSMEM_offset_0_alias:
	.zero		0


//--------------------- .nv.global                --------------------------
	.section	.nv.global,"aw",@nobits
.nv.global:
	.type		_ZN39_INTERNAL_f575245b_4_k_cu_7e133115_31454cute1_E,@object
	.size		_ZN39_INTERNAL_f575245b_4_k_cu_7e133115_31454cute1_E,(_ZN39_INTERNAL_f575245b_4_k_cu_7e133115_31454cuda3std3__45__cpo6cbeginE - _ZN39_INTERNAL_f575245b_4_k_cu_7e133115_31454cute1_E)
_ZN39_INTERNAL_f575245b_4_k_cu_7e133115_31454cute1_E:
	.zero		1
	.type		_ZN39_INTERNAL_f575245b_4_k_cu_7e133115_31454cuda3std3__45__cpo6cbeginE,@object
	.size		_ZN39_INTERNAL_f575245b_4_k_cu_7e133115_31454cuda3std3__45__cpo6cbeginE,(_ZN39_INTERNAL_f575245b_4_k_cu_7e133115_31454cuda3std3__48in_placeE - _ZN39_INTERNAL_f575245b_4_k_cu_7e133115_31454cuda3std3__45__cpo6cbeginE)
_ZN39_INTERNAL_f575245b_4_k_cu_7e133115_31454cuda3std3__45__cpo6cbeginE:
	.zero		1
	.type		_ZN39_INTERNAL_f575245b_4_k_cu_7e133115_31454cuda3std3__48in_placeE,@object
	.size		_ZN39_INTERNAL_f575245b_4_k_cu_7e133115_31454cuda3std3__48in_placeE,(_ZN39_INTERNAL_f575245b_4_k_cu_7e133115_31454cuda3std6ranges3__45__cpo9iter_moveE - _ZN39_INTERNAL_f575245b_4_k_cu_7e133115_31454cuda3std3__48in_placeE)
_ZN39_INTERNAL_f575245b_4_k_cu_7e133115_31454cuda3std3__48in_placeE:
	.zero		1
	.type		_ZN39_INTERNAL_f575245b_4_k_cu_7e133115_31454cuda3std6ranges3__45__cpo9iter_moveE,@object
	.size		_ZN39_INTERNAL_f575245b_4_k_cu_7e133115_31454cuda3std6ranges3__45__cpo9iter_moveE,(_ZN39_INTERNAL_f575245b_4_k_cu_7e133115_31454cuda3std3__45__cpo5beginE - _ZN39_INTERNAL_f575245b_4_k_cu_7e133115_31454cuda3std6ranges3__45__cpo9iter_moveE)
_ZN39_INTERNAL_f575245b_4_k_cu_7e133115_31454cuda3std6ranges3__45__cpo9iter_moveE:
	.zero		1
	.type		_ZN39_INTERNAL_f575245b_4_k_cu_7e133115_31454cuda3std3__45__cpo5beginE,@object
	.size		_ZN39_INTERNAL_f575245b_4_k_cu_7e133115_31454cuda3std3__45__cpo5beginE,(_ZN39_INTERNAL_f575245b_4_k_cu_7e133115_31454cuda3std3__441_GLOBAL__N__f575245b_4_k_cu_7e133115_31456ignoreE - _ZN39_INTERNAL_f575245b_4_k_cu_7e133115_31454cuda3std3__45__cpo5beginE)
_ZN39_INTERNAL_f575245b_4_k_cu_7e133115_31454cuda3std3__45__cpo5beginE:
	.zero		1
	.type		_ZN39_INTERNAL_f575245b_4_k_cu_7e133115_31454cuda3std3__441_GLOBAL__N__f575245b_4_k_cu_7e133115_31456ignoreE,@object
	.size		_ZN39_INTERNAL_f575245b_4_k_cu_7e133115_31454cuda3std3__441_GLOBAL__N__f575245b_4_k_cu_7e133115_31456ignoreE,(_ZN39_INTERNAL_f575245b_4_k_cu_7e133115_31454cute7productE - _ZN39_INTERNAL_f575245b_4_k_cu_7e133115_31454cuda3std3__441_GLOBAL__N__f575245b_4_k_cu_7e133115_31456ignoreE)
_ZN39_INTERNAL_f575245b_4_k_cu_7e133115_31454cuda3std3__441_GLOBAL__N__f575245b_4_k_cu_7e133115_31456ignoreE:
	.zero		1
	.type		_ZN39_INTERNAL_f575245b_4_k_cu_7e133115_31454cute7productE,@object
	.size		_ZN39_INTERNAL_f575245b_4_k_cu_7e133115_31454cute7productE,(_ZN39_INTERNAL_f575245b_4_k_cu_7e133115_31454cuda3std3__45__cpo3endE - _ZN39_INTERNAL_f575245b_4_k_cu_7e133115_31454cute7productE)
_ZN39_INTERNAL_f575245b_4_k_cu_7e133115_31454cute7productE:
	.zero		1
	.type		_ZN39_INTERNAL_f575245b_4_k_cu_7e133115_31454cuda3std3__45__cpo3endE,@object
	.size		_ZN39_INTERNAL_f575245b_4_k_cu_7e133115_31454cuda3std3__45__cpo3endE,(_ZN39_INTERNAL_f575245b_4_k_cu_7e133115_31454cuda3std3__419piecewise_constructE - _ZN39_INTERNAL_f575245b_4_k_cu_7e133115_31454cuda3std3__45__cpo3endE)
_ZN39_INTERNAL_f575245b_4_k_cu_7e133115_31454cuda3std3__45__cpo3endE:
	.zero		1
	.type		_ZN39_INTERNAL_f575245b_4_k_cu_7e133115_31454cuda3std3__419piecewise_constructE,@object
	.size		_ZN39_INTERNAL_f575245b_4_k_cu_7e133115_31454cuda3std3__419piecewise_constructE,(_ZN39_INTERNAL_f575245b_4_k_cu_7e133115_31454cuda3std3__45__cpo4cendE - _ZN39_INTERNAL_f575245b_4_k_cu_7e133115_31454cuda3std3__419piecewise_constructE)
_ZN39_INTERNAL_f575245b_4_k_cu_7e133115_31454cuda3std3__419piecewise_constructE:
	.zero		1
	.type		_ZN39_INTERNAL_f575245b_4_k_cu_7e133115_31454cuda3std3__45__cpo4cendE,@object
	.size		_ZN39_INTERNAL_f575245b_4_k_cu_7e133115_31454cuda3std3__45__cpo4cendE,(_ZN39_INTERNAL_f575245b_4_k_cu_7e133115_31454cuda3std6ranges3__45__cpo4swapE - _ZN39_INTERNAL_f575245b_4_k_cu_7e133115_31454cuda3std3__45__cpo4cendE)
_ZN39_INTERNAL_f575245b_4_k_cu_7e133115_31454cuda3std3__45__cpo4cendE:
	.zero		1
	.type		_ZN39_INTERNAL_f575245b_4_k_cu_7e133115_31454cuda3std6ranges3__45__cpo4swapE,@object
	.size		_ZN39_INTERNAL_f575245b_4_k_cu_7e133115_31454cuda3std6ranges3__45__cpo4swapE,(.L_8 - _ZN39_INTERNAL_f575245b_4_k_cu_7e133115_31454cuda3std6ranges3__45__cpo4swapE)
_ZN39_INTERNAL_f575245b_4_k_cu_7e133115_31454cuda3std6ranges3__45__cpo4swapE:
	.zero		1
.L_8:


//--------------------- .nv.constant0._ZN7cutlass13device_kernelINS_4fmha6kernel28FmhaKernelTmaWarpSpecializedINS1_10collective30FmhaMainloopTmaWarpSpecializedINS_12float_e4m3_tEffN4cute5tupleIJNS7_1CILi128EEESA_NS9_ILi32EEEEEENS8_IJiNS9_ILi1EEENS8_IJiiEEEEEESF_NS8_IJSD_iSE_EEENS4_14ResidualFusionEJEEENS4_15FmhaFwdEpilogueIS6_fNS8_IJNS9_ILi64EEESB_SA_EEEEENS2_23IndividualTileSchedulerEJEEEEEvNT_6ParamsE --------------------------
	.section	.nv.constant0._ZN7cutlass13device_kernelINS_4fmha6kernel28FmhaKernelTmaWarpSpecializedINS1_10collective30FmhaMainloopTmaWarpSpecializedINS_12float_e4m3_tEffN4cute5tupleIJNS7_1CILi128EEESA_NS9_ILi32EEEEEENS8_IJiNS9_ILi1EEENS8_IJiiEEEEEESF_NS8_IJSD_iSE_EEENS4_14ResidualFusionEJEEENS4_15FmhaFwdEpilogueIS6_fNS8_IJNS9_ILi64EEESB_SA_EEEEENS2_23IndividualTileSchedulerEJEEEEEvNT_6ParamsE,"a",@progbits
	.sectionflags	@""
	.align	4
.nv.constant0._ZN7cutlass13device_kernelINS_4fmha6kernel28FmhaKernelTmaWarpSpecializedINS1_10collective30FmhaMainloopTmaWarpSpecializedINS_12float_e4m3_tEffN4cute5tupleIJNS7_1CILi128EEESA_NS9_ILi32EEEEEENS8_IJiNS9_ILi1EEENS8_IJiiEEEEEESF_NS8_IJSD_iSE_EEENS4_14ResidualFusionEJEEENS4_15FmhaFwdEpilogueIS6_fNS8_IJNS9_ILi64EEESB_SA_EEEEENS2_23IndividualTileSchedulerEJEEEEEvNT_6ParamsE:
	.zero		2688


//--------------------- SYMBOLS --------------------------

	.type		.nv.reservedSmem.offset0,@object
	.size		.nv.reservedSmem.offset0,0x4
	.type		__assertfail,@function
